def matmul_kernel(
    a_ptr,
    b_ptr,
    c_ptr,
    M,
    N,
    K,
    stride_am,
    stride_ak,
    stride_bk,
    stride_bn,
    stride_cm,
    stride_cn,
    BLOCK_M: tl.constexpr,
    BLOCK_N: tl.constexpr,
    BLOCK_K: tl.constexpr,
    GROUP_M: tl.constexpr,
):
    pid = tl.program_id(axis=0)
    num_pid_m = tl.cdiv(M, BLOCK_M)
    num_pid_n = tl.cdiv(N, BLOCK_N)
    num_pid_in_group = GROUP_M * num_pid_n
    group_id = pid // num_pid_in_group
    first_pid_m = group_id * GROUP_M
    group_size_m = min(num_pid_m - first_pid_m, GROUP_M)
    pid_m = first_pid_m + ((pid % num_pid_in_group) % group_size_m)
    pid_n = (pid % num_pid_in_group) // group_size_m

    offs_am = (pid_m * BLOCK_M + tl.arange(0, BLOCK_M)) % M
    offs_bn = (pid_n * BLOCK_N + tl.arange(0, BLOCK_N)) % N
    offs_k = tl.arange(0, BLOCK_K)
    a_ptrs = a_ptr + offs_am[:, None] * stride_am + offs_k[None, :] * stride_ak
    b_ptrs = b_ptr + offs_k[:, None] * stride_bk + offs_bn[None, :] * stride_bn

    acc = tl.zeros((BLOCK_M, BLOCK_N), dtype=tl.float32)
    for kk in range(0, tl.cdiv(K, BLOCK_K)):
        a = tl.load(a_ptrs, mask=offs_k[None, :] < K - kk * BLOCK_K, other=0.0)
        b = tl.load(b_ptrs, mask=offs_k[:, None] < K - kk * BLOCK_K, other=0.0)
        acc = tl.dot(a, b, acc)
        a_ptrs += BLOCK_K * stride_ak
        b_ptrs += BLOCK_K * stride_bk

    c = acc.to(c_ptr.dtype.element_ty)
    offs_cm = pid_m * BLOCK_M + tl.arange(0, BLOCK_M)
    offs_cn = pid_n * BLOCK_N + tl.arange(0, BLOCK_N)
    c_ptrs = c_ptr + offs_cm[:, None] * stride_cm + offs_cn[None, :] * stride_cn
    mask = (offs_cm[:, None] < M) & (offs_cn[None, :] < N)
    tl.store(c_ptrs, c, mask=mask)

# config = {"BLOCK_K": 128, "BLOCK_M": 64, "BLOCK_N": 256, "GROUP_M": 8, "arch": "sm_100", "dtype": "fp8e5m2", "num_ctas": 1, "num_stages": 3, "num_warps": 8}
# arch = sm_100


// ===== COMPILED SASS (sm_100a) =====

	.target	sm_100a

	.elftype	@"ET_EXEC"


//--------------------- .note.nv.tkinfo           --------------------------
	.section	.note.nv.tkinfo,"",@"SHT_NOTE"
	.sectionflags	@"SHF_NOTE_NV_TKINFO"
	.tkinfo
        /*0018*/ 	.word	0x00000081
        /*0030*/ 	.string	""
        /*0030*/ 	.string	"ptxas-blackwell"
        /*0030*/ 	.string	"Cuda compilation tools, release 12.9, V12.9.86"
        /*0030*/ 	.string	"Build cuda_12.9.r12.9/compiler.36037853_0"
        /*0030*/ 	.string	"-v  -suppress-debug-info  -lineinfo  -arch sm_100a "



//--------------------- .note.nv.cuver            --------------------------
	.section	.note.nv.cuver,"",@"SHT_NOTE"
	.sectionflags	@"SHF_NOTE_NV_CUVER"
        /*0018*/ 	.short	0x0001
        /*001a*/ 	.short	0x0064
        /*001c*/ 	.short	0x0001
        /*001e*/ 	.short	0x0000
        /*0020*/ 	.short	0x0001
        /*0022*/ 	.short	0x0000


//--------------------- .nv.info                  --------------------------
	.section	.nv.info,"",@"SHT_CUDA_INFO"
	.align	4


	//----- nvinfo : EIATTR_REGCOUNT
	.align		4
        /*0000*/ 	.byte	0x04, 0x2f
        /*0002*/ 	.short	(.L_4 - .L_3)
	.align		4
.L_3:
        /*0004*/ 	.word	index@(matmul_kernel)
        /*0008*/ 	.word	0x000000ff


	//----- nvinfo : EIATTR_FRAME_SIZE
	.align		4
.L_4:
        /*000c*/ 	.byte	0x04, 0x11
        /*000e*/ 	.short	(.L_6 - .L_5)
	.align		4
.L_5:
        /*0010*/ 	.word	index@($__internal_2_$__cuda_sm10x_tcgen05_guardrail_trap_unallocated_columns_being_dealloced)
        /*0014*/ 	.word	0x000002c0


	//----- nvinfo : EIATTR_FRAME_SIZE
	.align		4
.L_6:
        /*0018*/ 	.byte	0x04, 0x11
        /*001a*/ 	.short	(.L_8 - .L_7)
	.align		4
.L_7:
        /*001c*/ 	.word	index@($__internal_1_$__cuda_sm10x_tcgen05_guardrail_trap_phase_invalid_during_alloc)
        /*0020*/ 	.word	0x000002c0


	//----- nvinfo : EIATTR_FRAME_SIZE
	.align		4
.L_8:
        /*0024*/ 	.byte	0x04, 0x11
        /*0026*/ 	.short	(.L_10 - .L_9)
	.align		4
.L_9:
        /*0028*/ 	.word	index@($__internal_0_$__cuda_sm10x_tcgen05_guardrail_trap_col_being_dealloced_not_returned_by_alloc)
        /*002c*/ 	.word	0x000002c0


	//----- nvinfo : EIATTR_FRAME_SIZE
	.align		4
.L_10:
        /*0030*/ 	.byte	0x04, 0x11
        /*0032*/ 	.short	(.L_12 - .L_11)
	.align		4
.L_11:
        /*0034*/ 	.word	index@(matmul_kernel)
        /*0038*/ 	.word	0x000002c0


	//----- nvinfo : EIATTR_MIN_STACK_SIZE
	.align		4
.L_12:
        /*003c*/ 	.byte	0x04, 0x12
        /*003e*/ 	.short	(.L_14 - .L_13)
	.align		4
.L_13:
        /*0040*/ 	.word	index@(matmul_kernel)
        /*0044*/ 	.word	0x000002c0
.L_14:


//--------------------- .nv.info.matmul_kernel    --------------------------
	.section	.nv.info.matmul_kernel,"",@"SHT_CUDA_INFO"
	.sectionflags	@""
	.align	4


	//----- nvinfo : EIATTR_CUDA_API_VERSION
	.align		4
        /*0000*/ 	.byte	0x04, 0x37
        /*0002*/ 	.short	(.L_16 - .L_15)
.L_15:
        /*0004*/ 	.word	0x00000081


	//----- nvinfo : EIATTR_KPARAM_INFO
	.align		4
.L_16:
        /*0008*/ 	.byte	0x04, 0x17
        /*000a*/ 	.short	(.L_18 - .L_17)
.L_17:
        /*000c*/ 	.word	0x00000000
        /*0010*/ 	.short	0x000d
        /*0012*/ 	.short	0x0048
        /*0014*/ 	.byte	0x00, 0xf4, 0x21, 0x00


	//----- nvinfo : EIATTR_KPARAM_INFO
	.align		4
.L_18:
        /*0018*/ 	.byte	0x04, 0x17
        /*001a*/ 	.short	(.L_20 - .L_19)
.L_19:
        /*001c*/ 	.word	0x00000000
        /*0020*/ 	.short	0x000c
        /*0022*/ 	.short	0x0040
        /*0024*/ 	.byte	0x00, 0xf4, 0x21, 0x00


	//----- nvinfo : EIATTR_KPARAM_INFO
	.align		4
.L_20:
        /*0028*/ 	.byte	0x04, 0x17
        /*002a*/ 	.short	(.L_22 - .L_21)
.L_21:
        /*002c*/ 	.word	0x00000000
        /*0030*/ 	.short	0x000b
        /*0032*/ 	.short	0x0038
        /*0034*/ 	.byte	0x00, 0xf0, 0x11, 0x00


	//----- nvinfo : EIATTR_KPARAM_INFO
	.align		4
.L_22:
        /*0038*/ 	.byte	0x04, 0x17
        /*003a*/ 	.short	(.L_24 - .L_23)
.L_23:
        /*003c*/ 	.word	0x00000000
        /*0040*/ 	.short	0x000a
        /*0042*/ 	.short	0x0034
        /*0044*/ 	.byte	0x00, 0xf0, 0x11, 0x00


	//----- nvinfo : EIATTR_KPARAM_INFO
	.align		4
.L_24:
        /*0048*/ 	.byte	0x04, 0x17
        /*004a*/ 	.short	(.L_26 - .L_25)
.L_25:
        /*004c*/ 	.word	0x00000000
        /*0050*/ 	.short	0x0009
        /*0052*/ 	.short	0x0030
        /*0054*/ 	.byte	0x00, 0xf0, 0x11, 0x00


	//----- nvinfo : EIATTR_KPARAM_INFO
	.align		4
.L_26:
        /*0058*/ 	.byte	0x04, 0x17
        /*005a*/ 	.short	(.L_28 - .L_27)
.L_27:
        /*005c*/ 	.word	0x00000000
        /*0060*/ 	.short	0x0008
        /*0062*/ 	.short	0x002c
        /*0064*/ 	.byte	0x00, 0xf0, 0x11, 0x00


	//----- nvinfo : EIATTR_KPARAM_INFO
	.align		4
.L_28:
        /*0068*/ 	.byte	0x04, 0x17
        /*006a*/ 	.short	(.L_30 - .L_29)
.L_29:
        /*006c*/ 	.word	0x00000000
        /*0070*/ 	.short	0x0007
        /*0072*/ 	.short	0x0028
        /*0074*/ 	.byte	0x00, 0xf0, 0x11, 0x00


	//----- nvinfo : EIATTR_KPARAM_INFO
	.align		4
.L_30:
        /*0078*/ 	.byte	0x04, 0x17
        /*007a*/ 	.short	(.L_32 - .L_31)
.L_31:
        /*007c*/ 	.word	0x00000000
        /*0080*/ 	.short	0x0006
        /*0082*/ 	.short	0x0024
        /*0084*/ 	.byte	0x00, 0xf0, 0x11, 0x00


	//----- nvinfo : EIATTR_KPARAM_INFO
	.align		4
.L_32:
        /*0088*/ 	.byte	0x04, 0x17
        /*008a*/ 	.short	(.L_34 - .L_33)
.L_33:
        /*008c*/ 	.word	0x00000000
        /*0090*/ 	.short	0x0005
        /*0092*/ 	.short	0x0020
        /*0094*/ 	.byte	0x00, 0xf0, 0x11, 0x00


	//----- nvinfo : EIATTR_KPARAM_INFO
	.align		4
.L_34:
        /*0098*/ 	.byte	0x04, 0x17
        /*009a*/ 	.short	(.L_36 - .L_35)
.L_35:
        /*009c*/ 	.word	0x00000000
        /*00a0*/ 	.short	0x0004
        /*00a2*/ 	.short	0x001c
        /*00a4*/ 	.byte	0x00, 0xf0, 0x11, 0x00


	//----- nvinfo : EIATTR_KPARAM_INFO
	.align		4
.L_36:
        /*00a8*/ 	.byte	0x04, 0x17
        /*00aa*/ 	.short	(.L_38 - .L_37)
.L_37:
        /*00ac*/ 	.word	0x00000000
        /*00b0*/ 	.short	0x0003
        /*00b2*/ 	.short	0x0018
        /*00b4*/ 	.byte	0x00, 0xf0, 0x11, 0x00


	//----- nvinfo : EIATTR_KPARAM_INFO
	.align		4
.L_38:
        /*00b8*/ 	.byte	0x04, 0x17
        /*00ba*/ 	.short	(.L_40 - .L_39)
.L_39:
        /*00bc*/ 	.word	0x00000000
        /*00c0*/ 	.short	0x0002
        /*00c2*/ 	.short	0x0010
        /*00c4*/ 	.byte	0x00, 0xf4, 0x21, 0x00


	//----- nvinfo : EIATTR_KPARAM_INFO
	.align		4
.L_40:
        /*00c8*/ 	.byte	0x04, 0x17
        /*00ca*/ 	.short	(.L_42 - .L_41)
.L_41:
        /*00cc*/ 	.word	0x00000000
        /*00d0*/ 	.short	0x0001
        /*00d2*/ 	.short	0x0008
        /*00d4*/ 	.byte	0x00, 0xf4, 0x21, 0x00


	//----- nvinfo : EIATTR_KPARAM_INFO
	.align		4
.L_42:
        /*00d8*/ 	.byte	0x04, 0x17
        /*00da*/ 	.short	(.L_44 - .L_43)
.L_43:
        /*00dc*/ 	.word	0x00000000
        /*00e0*/ 	.short	0x0000
        /*00e2*/ 	.short	0x0000
        /*00e4*/ 	.byte	0x00, 0xf4, 0x21, 0x00


	//----- nvinfo : EIATTR_AT_ENTRY_FRAGMENTS
	.align		4
.L_44:
        /*00e8*/ 	.byte	0x04, 0x4f
        /*00ea*/ 	.short	(.L_46 - .L_45)


	//   ....[0]....
.L_45:
        /*00ec*/ 	.word	0x00000004


	//----- nvinfo : EIATTR_RESERVED_SMEM_USED
	.align		4
.L_46:
        /*00f0*/ 	.byte	0x01, 0x41
	.zero		2


	//----- nvinfo : EIATTR_SPARSE_MMA_MASK
	.align		4
        /*00f4*/ 	.byte	0x03, 0x50
        /*00f6*/ 	.short	0x0000


	//----- nvinfo : EIATTR_TCGEN05_1CTA_USED
	.align		4
        /*00f8*/ 	.byte	0x01, 0x51
	.zero		2


	//----- nvinfo : EIATTR_MAXREG_COUNT
	.align		4
        /*00fc*/ 	.byte	0x03, 0x1b
        /*00fe*/ 	.short	0x00ff


	//----- nvinfo : EIATTR_NUM_BARRIERS
	.align		4
        /*0100*/ 	.byte	0x02, 0x4c
        /*0102*/ 	.byte	0x01
	.zero		1


	//----- nvinfo : EIATTR_ANNOTATIONS
	.align		4
        /*0104*/ 	.byte	0x04, 0x55
        /*0106*/ 	.short	(.L_48 - .L_47)


	//   ....[0]....
.L_47:
        /*0108*/ 	.word	0x00000001
        /*010c*/ 	.byte	0xa0, 0x0a, 0x00, 0x00, 0x01, 0x00, 0x00, 0x00, 0x20, 0x0c, 0x00, 0x00, 0x01, 0x00, 0x00, 0x00
        /* <DEDUP_REMOVED lines=305> */
        /*142c*/ 	.byte	0x10, 0x47, 0x01, 0x00


	//----- nvinfo : EIATTR_INT_WARP_WIDE_INSTR_OFFSETS
	.align		4
.L_48:
        /*1430*/ 	.byte	0x04, 0x31
        /*1432*/ 	.short	(.L_50 - .L_49)


	//   ....[0]....
.L_49:
        /*1434*/ 	.word	0x000014f0


	//   ....[1]....
        /*1438*/ 	.word	0x00001500


	//   ....[2]....
        /*143c*/ 	.word	0x00009f50


	//   ....[3]....
        /*1440*/ 	.word	0x000172c0


	//   ....[4]....
        /*1444*/ 	.word	0x00017310


	//----- nvinfo : EIATTR_COOP_GROUP_MASK_REGIDS
	.align		4
.L_50:
        /*1448*/ 	.byte	0x04, 0x29
        /*144a*/ 	.short	(.L_52 - .L_51)


	//   ....[0]....
.L_51:
        /*144c*/ 	.word	0xffffffff


	//   ....[1]....
        /*1450*/ 	.word	0xffffffff


	//   ....[2]....
        /*1454*/ 	.word	0xffffffff


	//   ....[3]....
        /*1458*/ 	.word	0xffffffff


	//----- nvinfo : EIATTR_COOP_GROUP_INSTR_OFFSETS
	.align		4
.L_52:
        /*145c*/ 	.byte	0x04, 0x28
        /*145e*/ 	.short	(.L_54 - .L_53)


	//   ....[0]....
.L_53:
        /*1460*/ 	.word	0x00000080


	//   ....[1]....
        /*1464*/ 	.word	0x00000340


	//   ....[2]....
        /*1468*/ 	.word	0x00017150


	//   ....[3]....
        /*146c*/ 	.word	0x000173c0


	//----- nvinfo : EIATTR_VRC_CTA_INIT_COUNT
	.align		4
.L_54:
        /*1470*/ 	.byte	0x02, 0x4a
        /*1472*/ 	.byte	0x80
	.zero		1


	//----- nvinfo : EIATTR_MBARRIER_INSTR_OFFSETS
	.align		4
        /*1474*/ 	.byte	0x04, 0x39
        /*1476*/ 	.short	(.L_56 - .L_55)


	//   ....[0]....
.L_55:
        /*1478*/ 	.word	0x000016e0
        /*147c*/ 	.word	0x000000ff
        /*1480*/ 	.word	0x00000000
        /*1484*/ 	.short	0x0100
        /*1486*/ 	.byte	0x06
	.zero		1


	//   ....[1]....
        /*1488*/ 	.word	0x0000a060
        /*148c*/ 	.word	0x000000ff
        /*1490*/ 	.word	0x00014008
        /*1494*/ 	.short	0x0100
        /*1496*/ 	.byte	0x09
	.zero		1


	//   ....[2]....
        /*1498*/ 	.word	0x0000f8d0
        /*149c*/ 	.word	0x000000ff
        /*14a0*/ 	.word	0x00000000
        /*14a4*/ 	.short	0x010a
        /*14a6*/ 	.byte	0x06
	.zero		1


	//   ....[3]....
        /*14a8*/ 	.word	0x000146d0
        /*14ac*/ 	.word	0x000000ff
        /*14b0*/ 	.word	0x00000000
        /*14b4*/ 	.short	0x010a
        /*14b6*/ 	.byte	0x06
	.zero		1


	//   ....[4]....
        /*14b8*/ 	.word	0x00014770
        /*14bc*/ 	.word	0x000000ff
        /*14c0*/ 	.word	0x00014000
        /*14c4*/ 	.short	0x0108
        /*14c6*/ 	.byte	0x09
	.zero		1


	//   ....[5]....
        /*14c8*/ 	.word	0x00014810
        /*14cc*/ 	.word	0x000000ff
        /*14d0*/ 	.word	0x00014008
        /*14d4*/ 	.short	0x0108
        /*14d6*/ 	.byte	0x09
	.zero		1


	//   ....[6]....
        /*14d8*/ 	.word	0x000173e0
        /*14dc*/ 	.word	0x000000ff
        /*14e0*/ 	.word	0x00000000
        /*14e4*/ 	.short	0x010a
        /*14e6*/ 	.byte	0x06
	.zero		1


	//   ....[7]....
        /*14e8*/ 	.word	0x00017410
        /*14ec*/ 	.word	0x000000ff
        /*14f0*/ 	.word	0x00000000
        /*14f4*/ 	.short	0x010a
        /*14f6*/ 	.byte	0x06
	.zero		1


	//----- nvinfo : EIATTR_NUM_MBARRIERS
	.align		4
.L_56:
        /*14f8*/ 	.byte	0x03, 0x38
        /*14fa*/ 	.short	0x0002


	//----- nvinfo : EIATTR_EXIT_INSTR_OFFSETS
	.align		4
        /*14fc*/ 	.byte	0x04, 0x1c
        /*14fe*/ 	.short	(.L_58 - .L_57)


	//   ....[0]....
.L_57:
        /*1500*/ 	.word	0x000173d0


	//----- nvinfo : EIATTR_REQNTID
	.align		4
.L_58:
        /*1504*/ 	.byte	0x04, 0x10
        /*1506*/ 	.short	(.L_60 - .L_59)
.L_59:
        /*1508*/ 	.word	0x00000100
        /*150c*/ 	.word	0x00000001
        /*1510*/ 	.word	0x00000001


	//----- nvinfo : EIATTR_CRS_STACK_SIZE
	.align		4
.L_60:
        /*1514*/ 	.byte	0x04, 0x1e
        /*1516*/ 	.short	(.L_62 - .L_61)
.L_61:
        /*1518*/ 	.word	0x00000000


	//----- nvinfo : EIATTR_CBANK_PARAM_SIZE
	.align		4
.L_62:
        /*151c*/ 	.byte	0x03, 0x19
        /*151e*/ 	.short	0x0050


	//----- nvinfo : EIATTR_PARAM_CBANK
	.align		4
        /*1520*/ 	.byte	0x04, 0x0a
        /*1522*/ 	.short	(.L_64 - .L_63)
	.align		4
.L_63:
        /*1524*/ 	.word	index@(.nv.constant0.matmul_kernel)
        /*1528*/ 	.short	0x0380
        /*152a*/ 	.short	0x0050


	//----- nvinfo : EIATTR_SW_WAR
	.align		4
.L_64:
        /*152c*/ 	.byte	0x04, 0x36
        /*152e*/ 	.short	(.L_66 - .L_65)
.L_65:
        /*1530*/ 	.word	0x00000008
.L_66:


//--------------------- .nv.compat                --------------------------
	.section	.nv.compat,"",@"SHT_CUDA_COMPAT_INFO"
	.align	4
        /*0000*/ 	.byte	0x02, 0x02, 0x02, 0x00, 0x02, 0x05, 0x05, 0x00, 0x02, 0x03, 0x00, 0x00, 0x02, 0x06, 0x01, 0x00


//--------------------- .nv.callgraph             --------------------------
	.section	.nv.callgraph,"",@"SHT_CUDA_CALLGRAPH"
	.align	4
	.sectionentsize	8
	.align		4
        /*0000*/ 	.word	0x00000000
	.align		4
        /*0004*/ 	.word	0xffffffff
	.align		4
        /*0008*/ 	.word	0x00000000
	.align		4
        /*000c*/ 	.word	0xfffffffe
	.align		4
        /*0010*/ 	.word	0x00000000
	.align		4
        /*0014*/ 	.word	0xfffffffd
	.align		4
        /*0018*/ 	.word	0x00000000
	.align		4
        /*001c*/ 	.word	0xfffffffc


//--------------------- .text.matmul_kernel       --------------------------
	.section	.text.matmul_kernel,"ax",@progbits
	.align	128
        .global         matmul_kernel
        .type           matmul_kernel,@function
        .size           matmul_kernel,(.L_x_20 - matmul_kernel)
        .other          matmul_kernel,@"STO_CUDA_ENTRY STV_DEFAULT"
matmul_kernel:
.text.matmul_kernel:
[----:B------:R-:W0:Y:S01]  /*0000*/  LDC R1, c[0x0][0x37c] ;  /* 0x0000df00ff017b82 */ /* 0x000e220000000800 */
[----:B------:R-:W1:Y:S01]  /*0010*/  S2R R0, SR_TID.X ;  /* 0x0000000000007919 */ /* 0x000e620000002100 */
[----:B0-----:R-:W-:Y:S01]  /*0020*/  VIADD R1, R1, 0xfffffd40 ;  /* 0xfffffd4001017836 */ /* 0x001fe20000000000 */
[----:B------:R-:W0:Y:S01]  /*0030*/  LDCU.64 UR20, c[0x0][0x358] ;  /* 0x00006b00ff1477ac */ /* 0x000e220008000a00 */
[----:B-1----:R-:W-:-:S13]  /*0040*/  ISETP.GE.U32.AND P0, PT, R0, 0x20, PT ;  /* 0x000000200000780c */ /* 0x002fda0003f06070 */
[----:B------:R-:W-:Y:S02]  /*0050*/  VOTEU.ANY UP0, P0 ;  /* 0x0000000000ff7886 */ /* 0x000fe40000000100 */
[----:B------:R-:W-:Y:S05]  /*0060*/  BRA.U UP0, `(.L_x_0) ;  /* 0x0000000100b87547 */ /* 0x000fea000b800000 */
[----:B------:R-:W1:Y:S01]  /*0070*/  S2UR UR6, SR_CgaCtaId ;  /* 0x00000000000679c3 */ /* 0x000e620000008800 */
[----:B------:R-:W-:Y:S01]  /*0080*/  NOP ;  /* 0x0000000000007918 */ /* 0x000fe20000000000 */
[----:B------:R-:W-:Y:S02]  /*0090*/  UMOV UR4, 0x40 ;  /* 0x0000004000047882 */ /* 0x000fe40000000000 */
[----:B-1----:R-:W-:-:S09]  /*00a0*/  ULEA UR4, UR6, UR4, 0x18 ;  /* 0x0000000406047291 */ /* 0x002fd2000f8ec0ff */
[----:B------:R-:W1:Y:S01]  /*00b0*/  LDS.U8 R0, [UR4] ;  /* 0x00000004ff007984 */ /* 0x000e620008000000 */
[----:B------:R-:W-:Y:S02]  /*00c0*/  UMOV UR4, 0x400 ;  /* 0x0000040000047882 */ /* 0x000fe40000000000 */
[----:B------:R-:W-:Y:S01]  /*00d0*/  ULEA UR4, UR6, UR4, 0x18 ;  /* 0x0000000406047291 */ /* 0x000fe2000f8ec0ff */
[----:B-1----:R-:W-:-:S13]  /*00e0*/  ISETP.NE.AND P0, PT, R0, RZ, PT ;  /* 0x000000ff0000720c */ /* 0x002fda0003f05270 */
[----:B------:R-:W-:Y:S05]  /*00f0*/  @P0 BRA `(.L_x_1) ;  /* 0x00000000007c0947 */ /* 0x000fea0003800000 */
[----:B------:R-:W-:-:S13]  /*0100*/  ELECT P0, URZ, PT ;  /* 0x0000000000ff782f */ /* 0x000fda0003800000 */
[----:B------:R-:W-:Y:S05]  /*0110*/  @!P0 BRA `(.L_x_2) ;  /* 0x0000000000848947 */ /* 0x000fea0003800000 */
[----:B------:R-:W-:Y:S01]  /*0120*/  UMOV UR5, 0x8 ;  /* 0x0000000800057882 */ /* 0x000fe20000000000 */
[----:B------:R-:W-:Y:S02]  /*0130*/  IMAD.MOV.U32 R4, RZ, RZ, 0x1 ;  /* 0x00000001ff047424 */ /* 0x000fe400078e00ff */
[----:B------:R-:W-:Y:S02]  /*0140*/  IMAD.MOV.U32 R5, RZ, RZ, 0xff ;  /* 0x000000ffff057424 */ /* 0x000fe400078e00ff */
[----:B------:R-:W-:Y:S04]  /*0150*/  DEPBAR.LE SB1, 0x36 ;  /* 0x00009d800000791a */ /* 0x000fe80000000000 */
[----:B------:R-:W1:Y:S02]  /*0160*/  UTCATOMSWS.FIND_AND_SET.ALIGN UP1, UR5, UR5 ;  /* 0x00000005000575e3 */ /* 0x000e640008020800 */
[----:B-1----:R-:W-:-:S04]  /*0170*/  PLOP3.LUT P0, PT, PT, PT, UP1, 0x80, 0x8 ;  /* 0x000000000008781c */ /* 0x002fc80003f0f018 */
[----:B------:R-:W-:-:S04]  /*0180*/  SEL R0, RZ, 0xffffffff, !P0 ;  /* 0xffffffffff007807 */ /* 0x000fc80004000000 */
[----:B------:R-:W-:Y:S01]  /*0190*/  ISETP.NE.AND P0, PT, R0, RZ, PT ;  /* 0x000000ff0000720c */ /* 0x000fe20003f05270 */
[----:B------:R-:W-:-:S12]  /*01a0*/  IMAD.U32 R0, RZ, RZ, UR5 ;  /* 0x00000005ff007e24 */ /* 0x000fd8000f8e00ff */
[----:B------:R-:W-:Y:S05]  /*01b0*/  @P0 BRA `(.L_x_3) ;  /* 0x0000000000240947 */ /* 0x000fea0003800000 */
.L_x_4:
[----:B------:R-:W-:Y:S05]  /*01c0*/  NANOSLEEP 0x64 ;  /* 0x000000640000795d */ /* 0x000fea0003800000 */
[----:B------:R-:W-:-:S05]  /*01d0*/  UMOV UR5, 0x8 ;  /* 0x0000000800057882 */ /* 0x000fca0000000000 */
[----:B------:R-:W-:Y:S04]  /*01e0*/  DEPBAR.LE SB1, 0x36 ;  /* 0x00009d800000791a */ /* 0x000fe80000000000 */
[----:B------:R-:W1:Y:S02]  /*01f0*/  UTCATOMSWS.FIND_AND_SET.ALIGN UP1, UR5, UR5 ;  /* 0x00000005000575e3 */ /* 0x000e640008020800 */
[----:B-1----:R-:W-:-:S04]  /*0200*/  PLOP3.LUT P0, PT, PT, PT, UP1, 0x80, 0x8 ;  /* 0x000000000008781c */ /* 0x002fc80003f0f018 */
[----:B------:R-:W-:-:S04]  /*0210*/  SEL R0, RZ, 0xffffffff, !P0 ;  /* 0xffffffffff007807 */ /* 0x000fc80004000000 */
[----:B------:R-:W-:Y:S01]  /*0220*/  ISETP.NE.AND P0, PT, R0, RZ, PT ;  /* 0x000000ff0000720c */ /* 0x000fe20003f05270 */
[----:B------:R-:W-:-:S12]  /*0230*/  IMAD.U32 R0, RZ, RZ, UR5 ;  /* 0x00000005ff007e24 */ /* 0x000fd8000f8e00ff */
[----:B------:R-:W-:Y:S05]  /*0240*/  @!P0 BRA `(.L_x_4) ;  /* 0xfffffffc00dc8947 */ /* 0x000fea000383ffff */
.L_x_3:
[C---:B------:R-:W-:Y:S01]  /*0250*/  VIADD R3, R0.reuse, 0x10 ;  /* 0x0000001000037836 */ /* 0x040fe20000000000 */
[----:B------:R-:W-:Y:S01]  /*0260*/  UMOV UR5, 0x50 ;  /* 0x0000005000057882 */ /* 0x000fe20000000000 */
[----:B------:R-:W-:Y:S01]  /*0270*/  SHF.L.U32 R2, R5, R0, RZ ;  /* 0x0000000005027219 */ /* 0x000fe200000006ff */
[----:B------:R-:W-:Y:S01]  /*0280*/  ULEA UR5, UR6, UR5, 0x18 ;  /* 0x0000000506057291 */ /* 0x000fe2000f8ec0ff */
[----:B------:R-:W-:Y:S01]  /*0290*/  IMAD.SHL.U32 R0, R0, 0x20, RZ ;  /* 0x0000002000007824 */ /* 0x000fe200078e00ff */
[----:B------:R-:W-:-:S04]  /*02a0*/  SHF.L.U32 R3, R4, R3, RZ ;  /* 0x0000000304037219 */ /* 0x000fc800000006ff */
[----:B------:R-:W-:-:S05]  /*02b0*/  LOP3.LUT R2, R3, R2, RZ, 0xfc, !PT ;  /* 0x0000000203027212 */ /* 0x000fca00078efcff */
[----:B------:R1:W-:Y:S04]  /*02c0*/  ATOMS.OR RZ, [UR5], R2 ;  /* 0x00000002ffff798c */ /* 0x0003e8000b000005 */
[----:B------:R1:W-:Y:S01]  /*02d0*/  STS [UR4], R0 ;  /* 0x00000000ff007988 */ /* 0x0003e20008000804 */
[----:B------:R-:W-:Y:S05]  /*02e0*/  BRA `(.L_x_2) ;  /* 0x0000000000107947 */ /* 0x000fea0003800000 */
.L_x_1:
[----:B------:R-:W-:Y:S01]  /*02f0*/  IMAD.MOV.U32 R0, RZ, RZ, -0x1 ;  /* 0xffffffffff007424 */ /* 0x000fe200078e00ff */
[----:B------:R-:W-:-:S04]  /*0300*/  MOV R2, 0x330 ;  /* 0x0000033000027802 */ /* 0x000fc80000000f00 */
[----:B------:R1:W-:Y:S03]  /*0310*/  STS [UR4], R0 ;  /* 0x00000000ff007988 */ /* 0x0003e60008000804 */
[----:B01----:R-:W-:Y:S05]  /*0320*/  CALL.REL.NOINC `($__internal_1_$__cuda_sm10x_tcgen05_guardrail_trap_phase_invalid_during_alloc) ;  /* 0x0000017000507944 */ /* 0x003fea0003c00000 */
.L_x_2:
[----:B------:R-:W-:Y:S05]  /*0330*/  WARPSYNC.ALL ;  /* 0x0000000000007948 */ /* 0x000fea0003800000 */
[----:B------:R-:W-:Y:S01]  /*0340*/  NOP ;  /* 0x0000000000007918 */ /* 0x000fe20000000000 */
.L_x_0:
[----:B------:R-:W2:Y:S01]  /*0350*/  LDC.64 R64, c[0x0][0x398] ;  /* 0x0000e600ff407b82 */ /* 0x000ea20000000a00 */
[----:B------:R-:W3:Y:S01]  /*0360*/  S2R R5, SR_CTAID.X ;  /* 0x0000000000057919 */ /* 0x000ee20000002500 */
[----:B------:R-:W4:Y:S01]  /*0370*/  LDCU UR22, c[0x0][0x3a0] ;  /* 0x00007400ff1677ac */ /* 0x000f220008000800 */
[----:B------:R-:W5:Y:S01]  /*0380*/  S2R R13, SR_TID.X ;  /* 0x00000000000d7919 */ /* 0x000f620000002100 */
[----:B------:R-:W-:Y:S01]  /*0390*/  UMOV UR9, 0x400 ;  /* 0x0000040000097882 */ /* 0x000fe20000000000 */
[----:B------:R-:W1:Y:S03]  /*03a0*/  LDCU.64 UR12, c[0x0][0x3a8] ;  /* 0x00007500ff0c77ac */ /* 0x000e660008000a00 */
[----:B------:R-:W0:Y:S01]  /*03b0*/  S2UR UR7, SR_CgaCtaId ;  /* 0x00000000000779c3 */ /* 0x000e220000008800 */
[----:B------:R-:W0:Y:S01]  /*03c0*/  LDCU UR15, c[0x0][0x3a4] ;  /* 0x00007480ff0f77ac */ /* 0x000e220008000800 */
[----:B------:R-:W-:Y:S01]  /*03d0*/  UMOV UR11, 0x1 ;  /* 0x00000001000b7882 */ /* 0x000fe20000000000 */
[----:B------:R-:W0:Y:S01]  /*03e0*/  LDCU.128 UR16, c[0x0][0x380] ;  /* 0x00007000ff1077ac */ /* 0x000e220008000c00 */
[----:B----4-:R-:W-:Y:S01]  /*03f0*/  UIADD3 UR24, UPT, UPT, UR22, 0x7f, URZ ;  /* 0x0000007f16187890 */ /* 0x010fe2000fffe0ff */
[----:B-12---:R-:W-:Y:S01]  /*0400*/  VIADD R0, R65, 0xff ;  /* 0x000000ff41007836 */ /* 0x006fe20000000000 */
[----:B------:R-:W-:-:S02]  /*0410*/  IABS R137, R65 ;  /* 0x0000004100897213 */ /* 0x000fc40000000000 */
[----:B------:R-:W-:Y:S02]  /*0420*/  UISETP.GT.AND UP1, UPT, UR24, 0x7f, UPT ;  /* 0x0000007f1800788c */ /* 0x000fe4000bf24270 */
[----:B------:R-:W-:Y:S01]  /*0430*/  SHF.R.S32.HI R3, RZ, 0x1f, R0 ;  /* 0x0000001fff037819 */ /* 0x000fe20000011400 */
[----:B0-----:R-:W-:-:S03]  /*0440*/  ULEA UR9, UR7, UR9, 0x18 ;  /* 0x0000000907097291 */ /* 0x001fc6000f8ec0ff */
[----:B------:R-:W-:Y:S01]  /*0450*/  LEA.HI R3, R3, R0, RZ, 0x8 ;  /* 0x0000000003037211 */ /* 0x000fe200078f40ff */
[----:B------:R-:W-:Y:S01]  /*0460*/  BAR.SYNC.DEFER_BLOCKING 0x0 ;  /* 0x0000000000007b1d */ /* 0x000fe20000010000 */
[----:B---3--:R-:W-:Y:S01]  /*0470*/  IABS R8, R5 ;  /* 0x0000000500087213 */ /* 0x008fe20000000000 */
[----:B------:R-:W-:Y:S01]  /*0480*/  UIADD3 UR6, UPT, UPT, UR9, 0x14000, URZ ;  /* 0x0001400009067890 */ /* 0x000fe2000fffe0ff */
[----:B------:R-:W-:Y:S02]  /*0490*/  SHF.R.S32.HI R3, RZ, 0x8, R3 ;  /* 0x00000008ff037819 */ /* 0x000fe40000011403 */
[--C-:B-----5:R-:W-:Y:S02]  /*04a0*/  SHF.R.U32.HI R141, RZ, 0x7, R13.reuse ;  /* 0x00000007ff8d7819 */ /* 0x120fe4000001160d */
[----:B------:R-:W-:Y:S01]  /*04b0*/  SHF.R.U32.HI R43, RZ, 0x6, R13 ;  /* 0x00000006ff2b7819 */ /* 0x000fe2000001160d */
[----:B------:R-:W-:Y:S01]  /*04c0*/  IMAD.SHL.U32 R4, R3, 0x8, RZ ;  /* 0x0000000803047824 */ /* 0x000fe200078e00ff */
[----:B------:R-:W-:-:S02]  /*04d0*/  SGXT.U32 R141, R141, 0x1 ;  /* 0x000000018d8d781a */ /* 0x000fc40000000000 */
[----:B------:R-:W-:Y:S02]  /*04e0*/  SGXT.U32 R43, R43, 0x2 ;  /* 0x000000022b2b781a */ /* 0x000fe40000000000 */
[-C--:B------:R-:W-:Y:S02]  /*04f0*/  IABS R7, R4.reuse ;  /* 0x0000000400077213 */ /* 0x080fe40000000000 */
[----:B------:R-:W-:Y:S02]  /*0500*/  IABS R10, R4 ;  /* 0x00000004000a7213 */ /* 0x000fe40000000000 */
[----:B------:R-:W0:Y:S01]  /*0510*/  I2F.RP R0, R7 ;  /* 0x0000000700007306 */ /* 0x000e220000209400 */
[----:B------:R-:W1:Y:S07]  /*0520*/  LDS R12, [UR9] ;  /* 0x00000009ff0c7984 */ /* 0x000e6e0008000800 */
[----:B0-----:R-:W0:Y:S02]  /*0530*/  MUFU.RCP R0, R0 ;  /* 0x0000000000007308 */ /* 0x001e240000001000 */
[----:B0-----:R-:W-:-:S02]  /*0540*/  VIADD R2, R0, 0xffffffe ;  /* 0x0ffffffe00027836 */ /* 0x001fc40000000000 */
[----:B------:R-:W-:-:S04]  /*0550*/  IMAD.MOV R0, RZ, RZ, -R10 ;  /* 0x000000ffff007224 */ /* 0x000fc800078e0a0a */
[----:B------:R0:W2:Y:S02]  /*0560*/  F2I.FTZ.U32.TRUNC.NTZ R3, R2 ;  /* 0x0000000200037305 */ /* 0x0000a4000021f000 */
[----:B0-----:R-:W-:Y:S01]  /*0570*/  IMAD.MOV.U32 R2, RZ, RZ, RZ ;  /* 0x000000ffff027224 */ /* 0x001fe200078e00ff */
[----:B-1----:R-:W-:Y:S01]  /*0580*/  R2UR UR8, R12 ;  /* 0x000000000c0872ca */ /* 0x002fe200000e0000 */
[----:B--2---:R-:W-:-:S04]  /*0590*/  IMAD.MOV R6, RZ, RZ, -R3 ;  /* 0x000000ffff067224 */ /* 0x004fc800078e0a03 */
[----:B------:R-:W-:Y:S02]  /*05a0*/  IMAD R9, R6, R7, RZ ;  /* 0x0000000706097224 */ /* 0x000fe400078e02ff */
[----:B------:R-:W-:Y:S02]  /*05b0*/  IMAD.MOV.U32 R6, RZ, RZ, R8 ;  /* 0x000000ffff067224 */ /* 0x000fe400078e0008 */
[----:B------:R-:W-:Y:S01]  /*05c0*/  IMAD.HI.U32 R3, R3, R9, R2 ;  /* 0x0000000903037227 */ /* 0x000fe200078e0002 */
[----:B------:R-:W-:-:S05]  /*05d0*/  IABS R9, R64 ;  /* 0x0000004000097213 */ /* 0x000fca0000000000 */
[----:B------:R-:W-:-:S04]  /*05e0*/  IMAD.HI.U32 R3, R3, R6, RZ ;  /* 0x0000000603037227 */ /* 0x000fc800078e00ff */
[----:B------:R-:W-:Y:S01]  /*05f0*/  IMAD R0, R3, R0, R6 ;  /* 0x0000000003007224 */ /* 0x000fe200078e0206 */
[----:B------:R-:W-:Y:S04]  /*0600*/  BAR.SYNC.DEFER_BLOCKING 0x0 ;  /* 0x0000000000007b1d */ /* 0x000fe80000010000 */
[----:B------:R-:W-:-:S13]  /*0610*/  ISETP.GT.U32.AND P1, PT, R7, R0, PT ;  /* 0x000000000700720c */ /* 0x000fda0003f24070 */
[----:B------:R-:W-:Y:S02]  /*0620*/  @!P1 IMAD.IADD R0, R0, 0x1, -R7 ;  /* 0x0000000100009824 */ /* 0x000fe400078e0a07 */
[----:B------:R-:W-:Y:S01]  /*0630*/  @!P1 VIADD R3, R3, 0x1 ;  /* 0x0000000103039836 */ /* 0x000fe20000000000 */
[----:B------:R-:W-:Y:S02]  /*0640*/  ISETP.NE.AND P1, PT, R4, RZ, PT ;  /* 0x000000ff0400720c */ /* 0x000fe40003f25270 */
[----:B------:R-:W-:Y:S02]  /*0650*/  ISETP.GE.U32.AND P0, PT, R0, R7, PT ;  /* 0x000000070000720c */ /* 0x000fe40003f06070 */
[----:B------:R-:W-:-:S04]  /*0660*/  LOP3.LUT R0, R5, R4, RZ, 0x3c, !PT ;  /* 0x0000000405007212 */ /* 0x000fc800078e3cff */
[----:B------:R-:W-:Y:S01]  /*0670*/  ISETP.GE.AND P2, PT, R0, RZ, PT ;  /* 0x000000ff0000720c */ /* 0x000fe20003f46270 */
[----:B------:R-:W-:-:S06]  /*0680*/  VIADD R0, R64, 0x3f ;  /* 0x0000003f40007836 */ /* 0x000fcc0000000000 */
[----:B------:R-:W-:-:S04]  /*0690*/  @P0 VIADD R3, R3, 0x1 ;  /* 0x0000000103030836 */ /* 0x000fc80000000000 */
[----:B------:R-:W-:Y:S01]  /*06a0*/  IMAD.MOV.U32 R2, RZ, RZ, R3 ;  /* 0x000000ffff027224 */ /* 0x000fe200078e0003 */
[----:B------:R-:W-:-:S03]  /*06b0*/  SHF.R.S32.HI R3, RZ, 0x1f, R0 ;  /* 0x0000001fff037819 */ /* 0x000fc60000011400 */
[----:B------:R-:W-:Y:S01]  /*06c0*/  @!P2 IMAD.MOV R2, RZ, RZ, -R2 ;  /* 0x000000ffff02a224 */ /* 0x000fe200078e0a02 */
[----:B------:R-:W-:Y:S02]  /*06d0*/  @!P1 LOP3.LUT R2, RZ, R4, RZ, 0x33, !PT ;  /* 0x00000004ff029212 */ /* 0x000fe400078e33ff */
[----:B------:R-:W-:-:S03]  /*06e0*/  LEA.HI R3, R3, R0, RZ, 0x6 ;  /* 0x0000000003037211 */ /* 0x000fc600078f30ff */
[----:B------:R-:W-:Y:S02]  /*06f0*/  IMAD.SHL.U32 R8, R2, 0x8, RZ ;  /* 0x0000000802087824 */ /* 0x000fe400078e00ff */
[----:B------:R-:W-:-:S03]  /*0700*/  IMAD.MOV R2, RZ, RZ, -R2 ;  /* 0x000000ffff027224 */ /* 0x000fc600078e0a02 */
[----:B------:R-:W-:Y:S01]  /*0710*/  LEA.HI.SX32 R3, R3, -R8, 0x1a ;  /* 0x8000000803037211 */ /* 0x000fe200078fd2ff */
[----:B------:R-:W-:Y:S02]  /*0720*/  IMAD R10, R4, R2, R5 ;  /* 0x00000002040a7224 */ /* 0x000fe400078e0205 */
[----:B------:R-:W-:Y:S01]  /*0730*/  IMAD.MOV.U32 R2, RZ, RZ, RZ ;  /* 0x000000ffff027224 */ /* 0x000fe200078e00ff */
[----:B------:R-:W-:Y:S02]  /*0740*/  VIMNMX R11, PT, PT, R3, 0x8, PT ;  /* 0x00000008030b7848 */ /* 0x000fe40003fe0100 */
[----:B------:R-:W-:Y:S02]  /*0750*/  IABS R4, R10 ;  /* 0x0000000a00047213 */ /* 0x000fe40000000000 */
[----:B------:R-:W-:-:S04]  /*0760*/  IABS R7, R11 ;  /* 0x0000000b00077213 */ /* 0x000fc80000000000 */
[----:B------:R-:W0:Y:S08]  /*0770*/  I2F.RP R0, R7 ;  /* 0x0000000700007306 */ /* 0x000e300000209400 */
[----:B0-----:R-:W0:Y:S02]  /*0780*/  MUFU.RCP R0, R0 ;  /* 0x0000000000007308 */ /* 0x001e240000001000 */
[----:B0-----:R-:W-:-:S06]  /*0790*/  VIADD R3, R0, 0xffffffe ;  /* 0x0ffffffe00037836 */ /* 0x001fcc0000000000 */
[----:B------:R-:W0:Y:S02]  /*07a0*/  F2I.FTZ.U32.TRUNC.NTZ R3, R3 ;  /* 0x0000000300037305 */ /* 0x000e24000021f000 */
[----:B0-----:R-:W-:-:S04]  /*07b0*/  IMAD.MOV R6, RZ, RZ, -R3 ;  /* 0x000000ffff067224 */ /* 0x001fc800078e0a03 */
[----:B------:R-:W-:Y:S01]  /*07c0*/  IMAD R5, R6, R7, RZ ;  /* 0x0000000706057224 */ /* 0x000fe200078e02ff */
[----:B------:R-:W-:-:S03]  /*07d0*/  IABS R6, R11 ;  /* 0x0000000b00067213 */ /* 0x000fc60000000000 */
[----:B------:R-:W-:Y:S02]  /*07e0*/  IMAD.HI.U32 R2, R3, R5, R2 ;  /* 0x0000000503027227 */ /* 0x000fe400078e0002 */
[----:B------:R-:W0:Y:S02]  /*07f0*/  I2F.RP R3, R9 ;  /* 0x0000000900037306 */ /* 0x000e240000209400 */
[----:B------:R-:W-:Y:S02]  /*0800*/  IMAD.MOV.U32 R5, RZ, RZ, R4 ;  /* 0x000000ffff057224 */ /* 0x000fe400078e0004 */
[----:B------:R-:W-:Y:S02]  /*0810*/  IMAD.MOV R0, RZ, RZ, -R6 ;  /* 0x000000ffff007224 */ /* 0x000fe400078e0a06 */
[----:B------:R-:W-:Y:S02]  /*0820*/  IMAD.HI.U32 R2, R2, R5, RZ ;  /* 0x0000000502027227 */ /* 0x000fe400078e00ff */
[----:B------:R-:W1:Y:S02]  /*0830*/  I2F.RP R4, R137 ;  /* 0x0000008900047306 */ /* 0x000e640000209400 */
[----:B------:R-:W-:-:S05]  /*0840*/  IMAD R0, R2, R0, R5 ;  /* 0x0000000002007224 */ /* 0x000fca00078e0205 */
[----:B------:R-:W-:Y:S01]  /*0850*/  ISETP.GT.U32.AND P1, PT, R7, R0, PT ;  /* 0x000000000700720c */ /* 0x000fe20003f24070 */
[----:B0-----:R-:W0:Y:S08]  /*0860*/  MUFU.RCP R3, R3 ;  /* 0x0000000300037308 */ /* 0x001e300000001000 */
[----:B-1----:R-:W1:Y:S04]  /*0870*/  MUFU.RCP R4, R4 ;  /* 0x0000000400047308 */ /* 0x002e680000001000 */
[----:B------:R-:W-:-:S02]  /*0880*/  @!P1 IMAD.IADD R0, R0, 0x1, -R7 ;  /* 0x0000000100009824 */ /* 0x000fc400078e0a07 */
[----:B------:R-:W-:Y:S01]  /*0890*/  @!P1 VIADD R2, R2, 0x1 ;  /* 0x0000000102029836 */ /* 0x000fe20000000000 */
[----:B------:R-:W-:Y:S02]  /*08a0*/  ISETP.NE.AND P1, PT, R11, RZ, PT ;  /* 0x000000ff0b00720c */ /* 0x000fe40003f25270 */
[----:B------:R-:W-:Y:S01]  /*08b0*/  ISETP.GE.U32.AND P0, PT, R0, R7, PT ;  /* 0x000000070000720c */ /* 0x000fe20003f06070 */
[----:B0-----:R-:W-:Y:S01]  /*08c0*/  VIADD R6, R3, 0xffffffe ;  /* 0x0ffffffe03067836 */ /* 0x001fe20000000000 */
[----:B------:R-:W-:-:S03]  /*08d0*/  LOP3.LUT R0, R10, R11, RZ, 0x3c, !PT ;  /* 0x0000000b0a007212 */ /* 0x000fc600078e3cff */
[----:B------:R-:W0:Y:S01]  /*08e0*/  F2I.FTZ.U32.TRUNC.NTZ R3, R6 ;  /* 0x0000000600037305 */ /* 0x000e22000021f000 */
[----:B------:R-:W-:Y:S01]  /*08f0*/  ISETP.GE.AND P2, PT, R0, RZ, PT ;  /* 0x000000ff0000720c */ /* 0x000fe20003f46270 */
[----:B-1----:R-:W-:Y:S01]  /*0900*/  VIADD R5, R4, 0xffffffe ;  /* 0x0ffffffe04057836 */ /* 0x002fe20000000000 */
[----:B------:R-:W-:-:S05]  /*0910*/  SHF.R.U32.HI R0, RZ, 0x5, R13 ;  /* 0x00000005ff007819 */ /* 0x000fca000001160d */
[----:B------:R-:W-:Y:S01]  /*0920*/  @P0 VIADD R2, R2, 0x1 ;  /* 0x0000000102020836 */ /* 0x000fe20000000000 */
[----:B------:R-:W1:Y:S01]  /*0930*/  F2I.FTZ.U32.TRUNC.NTZ R5, R5 ;  /* 0x0000000500057305 */ /* 0x000e62000021f000 */
[----:B------:R-:W-:Y:S02]  /*0940*/  PLOP3.LUT P0, PT, PT, PT, UP1, 0x80, 0x8 ;  /* 0x000000000008781c */ /* 0x000fe40003f0f018 */
[----:B------:R-:W-:Y:S01]  /*0950*/  IMAD.MOV.U32 R4, RZ, RZ, R2 ;  /* 0x000000ffff047224 */ /* 0x000fe200078e0002 */
[----:B------:R-:W-:Y:S01]  /*0960*/  SHF.R.U32.HI R2, RZ, 0x6, R13 ;  /* 0x00000006ff027819 */ /* 0x000fe2000001160d */
[----:B0-----:R-:W-:Y:S01]  /*0970*/  IMAD.MOV R6, RZ, RZ, -R3 ;  /* 0x000000ffff067224 */ /* 0x001fe200078e0a03 */
[----:B------:R-:W-:Y:S01]  /*0980*/  R2UR UR14, R0 ;  /* 0x00000000000e72ca */ /* 0x000fe200000e0000 */
[----:B------:R-:W-:Y:S01]  /*0990*/  @!P2 IMAD.MOV R4, RZ, RZ, -R4 ;  /* 0x000000ffff04a224 */ /* 0x000fe200078e0a04 */
[----:B------:R-:W-:Y:S02]  /*09a0*/  SGXT.U32 R2, R2, 0x2 ;  /* 0x000000020202781a */ /* 0x000fe40000000000 */
[----:B------:R-:W-:-:S02]  /*09b0*/  @!P1 LOP3.LUT R4, RZ, R11, RZ, 0x33, !PT ;  /* 0x0000000bff049212 */ /* 0x000fc400078e33ff */
[----:B------:R-:W-:Y:S01]  /*09c0*/  ISETP.LT.AND P0, PT, R2, UR22, P0 ;  /* 0x0000001602007c0c */ /* 0x000fe20008701270 */
[----:B------:R-:W-:Y:S02]  /*09d0*/  IMAD.MOV.U32 R2, RZ, RZ, R6 ;  /* 0x000000ffff027224 */ /* 0x000fe400078e0006 */
[----:B-1----:R-:W-:Y:S02]  /*09e0*/  IMAD.MOV R6, RZ, RZ, -R5 ;  /* 0x000000ffff067224 */ /* 0x002fe400078e0a05 */
[----:B------:R-:W-:Y:S02]  /*09f0*/  IMAD R7, R2, R9, RZ ;  /* 0x0000000902077224 */ /* 0x000fe400078e02ff */
[----:B------:R-:W-:Y:S01]  /*0a00*/  IMAD.MOV R0, RZ, RZ, -R4 ;  /* 0x000000ffff007224 */ /* 0x000fe200078e0a04 */
[----:B------:R-:W-:Y:S01]  /*0a10*/  USHF.L.U32 UR4, UR14, 0x15, URZ ;  /* 0x000000150e047899 */ /* 0x000fe200080006ff */
[----:B------:R-:W-:Y:S01]  /*0a20*/  IMAD.MOV.U32 R2, RZ, RZ, RZ ;  /* 0x000000ffff027224 */ /* 0x000fe200078e00ff */
[----:B------:R-:W-:Y:S01]  /*0a30*/  USHF.L.U32 UR5, UR14, 0x5, URZ ;  /* 0x000000050e057899 */ /* 0x000fe200080006ff */
[----:B------:R-:W-:Y:S01]  /*0a40*/  IMAD.SHL.U32 R14, R4, 0x100, RZ ;  /* 0x00000100040e7824 */ /* 0x000fe200078e00ff */
[----:B------:R-:W-:Y:S01]  /*0a50*/  ULOP3.LUT UR4, UR4, 0x600000, URZ, 0xc0, !UPT ;  /* 0x0060000004047892 */ /* 0x000fe2000f8ec0ff */
[----:B------:R-:W-:Y:S01]  /*0a60*/  IMAD.MOV.U32 R4, RZ, RZ, R6 ;  /* 0x000000ffff047224 */ /* 0x000fe200078e0006 */
[----:B------:R-:W-:Y:S01]  /*0a70*/  ULOP3.LUT UR5, UR5, 0x80, URZ, 0xc0, !UPT ;  /* 0x0000008005057892 */ /* 0x000fe2000f8ec0ff */
[----:B------:R-:W-:Y:S01]  /*0a80*/  IMAD.HI.U32 R2, R3, R7, R2 ;  /* 0x0000000703027227 */ /* 0x000fe200078e0002 */
[----:B------:R-:W-:Y:S01]  /*0a90*/  LOP3.LUT R141, R14, R141, RZ, 0xfc, !PT ;  /* 0x0000008d0e8d7212 */ /* 0x000fe200078efcff */
[----:B------:R0:W-:Y:S01]  /*0aa0*/  STL [R1+0x1c0], R14 ;  /* 0x0001c00e01007387 */ /* 0x0001e20000100800 */
[----:B------:R-:W-:Y:S01]  /*0ab0*/  LOP3.LUT R3, R13, 0x3f, RZ, 0xc0, !PT ;  /* 0x0000003f0d037812 */ /* 0x000fe200078ec0ff */
[----:B------:R-:W-:Y:S01]  /*0ac0*/  IMAD R7, R4, R137, RZ ;  /* 0x0000008904077224 */ /* 0x000fe200078e02ff */
[----:B------:R-:W-:Y:S01]  /*0ad0*/  IABS R69, R141 ;  /* 0x0000008d00457213 */ /* 0x000fe20000000000 */
[----:B------:R-:W-:Y:S01]  /*0ae0*/  IMAD.MOV.U32 R4, RZ, RZ, RZ ;  /* 0x000000ffff047224 */ /* 0x000fe200078e00ff */
[----:B------:R-:W-:Y:S01]  /*0af0*/  LOP3.LUT R6, R141, 0xfe, RZ, 0xfc, !PT ;  /* 0x000000fe8d067812 */ /* 0x000fe200078efcff */
[----:B------:R-:W-:Y:S01]  /*0b00*/  IMAD R0, R11, R0, R10 ;  /* 0x000000000b007224 */ /* 0x000fe200078e020a */
[----:B------:R-:W-:Y:S01]  /*0b10*/  LOP3.LUT R75, R141, 0x4, RZ, 0xfc, !PT ;  /* 0x000000048d4b7812 */ /* 0x000fe200078efcff */
[----:B------:R-:W-:Y:S01]  /*0b20*/  IMAD.HI.U32 R140, R5, R7, R4 ;  /* 0x00000007058c7227 */ /* 0x000fe200078e0004 */
[----:B------:R-:W-:Y:S01]  /*0b30*/  IABS R71, R6 ;  /* 0x0000000600477213 */ /* 0x000fe20000000000 */
[----:B------:R-:W-:Y:S01]  /*0b40*/  UIADD3 UR10, UPT, UPT, UR5, UR4, UR8 ;  /* 0x00000004050a7290 */ /* 0x000fe2000fffe008 */
[----:B------:R-:W-:Y:S01]  /*0b50*/  IABS R68, R75 ;  /* 0x0000004b00447213 */ /* 0x000fe20000000000 */
[----:B------:R-:W-:Y:S01]  /*0b60*/  IMAD.IADD R0, R8, 0x1, R0 ;  /* 0x0000000108007824 */ /* 0x000fe200078e0200 */
[----:B------:R-:W-:-:S02]  /*0b70*/  LOP3.LUT R181, R141, 0x8, RZ, 0xfc, !PT ;  /* 0x000000088db57812 */ /* 0x000fc400078efcff */
[C---:B------:R-:W-:Y:S01]  /*0b80*/  LOP3.LUT R180, R141.reuse, 0xa, RZ, 0xfc, !PT ;  /* 0x0000000a8db47812 */ /* 0x040fe200078efcff */
[----:B------:R-:W-:Y:S01]  /*0b90*/  IMAD R10, R0, 0x40, R3 ;  /* 0x00000040000a7824 */ /* 0x000fe200078e0203 */
[----:B------:R-:W-:Y:S01]  /*0ba0*/  LOP3.LUT R3, R141, 0x2, RZ, 0xfc, !PT ;  /* 0x000000028d037812 */ /* 0x000fe200078efcff */
[C---:B------:R-:W-:Y:S01]  /*0bb0*/  IMAD.HI.U32 R0, R140.reuse, R69, RZ ;  /* 0x000000458c007227 */ /* 0x040fe200078e00ff */
[----:B------:R-:W-:Y:S02]  /*0bc0*/  IABS R178, R181 ;  /* 0x000000b500b27213 */ /* 0x000fe40000000000 */
[----:B------:R-:W-:Y:S01]  /*0bd0*/  ISETP.GE.AND P4, PT, R3, RZ, PT ;  /* 0x000000ff0300720c */ /* 0x000fe20003f86270 */
[----:B------:R-:W-:Y:S01]  /*0be0*/  IMAD.MOV R0, RZ, RZ, -R0 ;  /* 0x000000ffff007224 */ /* 0x000fe200078e0a00 */
[----:B------:R-:W-:Y:S01]  /*0bf0*/  IABS R185, R3 ;  /* 0x0000000300b97213 */ /* 0x000fe20000000000 */
[C---:B------:R-:W-:Y:S01]  /*0c00*/  IMAD.HI.U32 R3, R140.reuse, R71, RZ ;  /* 0x000000478c037227 */ /* 0x040fe200078e00ff */
[----:B------:R-:W-:Y:S01]  /*0c10*/  IABS R126, R180 ;  /* 0x000000b4007e7213 */ /* 0x000fe20000000000 */
[----:B------:R0:W-:Y:S01]  /*0c20*/  STL [R1+0x1c4], R10 ;  /* 0x0001c40a01007387 */ /* 0x0001e20000100800 */
[----:B------:R-:W-:Y:S01]  /*0c30*/  LOP3.LUT R177, R141, 0xc, RZ, 0xfc, !PT ;  /* 0x0000000c8db17812 */ /* 0x000fe200078efcff */
[----:B------:R-:W-:Y:S01]  /*0c40*/  IMAD R69, R137, R0, R69 ;  /* 0x0000000089457224 */ /* 0x000fe200078e0245 */
[----:B------:R-:W-:Y:S01]  /*0c50*/  LOP3.LUT R176, R141, 0xe, RZ, 0xfc, !PT ;  /* 0x0000000e8db07812 */ /* 0x000fe200078efcff */
[----:B------:R-:W-:Y:S01]  /*0c60*/  IMAD.MOV R4, RZ, RZ, -R3 ;  /* 0x000000ffff047224 */ /* 0x000fe200078e0a03 */
[----:B------:R-:W-:Y:S01]  /*0c70*/  IABS R173, R177 ;  /* 0x000000b100ad7213 */ /* 0x000fe20000000000 */
[----:B------:R-:W-:Y:S01]  /*0c80*/  IMAD.HI.U32 R0, R140, R185, RZ ;  /* 0x000000b98c007227 */ /* 0x000fe200078e00ff */
[----:B------:R-:W-:-:S02]  /*0c90*/  IABS R172, R176 ;  /* 0x000000b000ac7213 */ /* 0x000fc40000000000 */
[C---:B------:R-:W-:Y:S01]  /*0ca0*/  LOP3.LUT R127, R141.reuse, 0x12, RZ, 0xfc, !PT ;  /* 0x000000128d7f7812 */ /* 0x040fe200078efcff */
[C---:B------:R-:W-:Y:S01]  /*0cb0*/  IMAD.HI.U32 R3, R140.reuse, R68, RZ ;  /* 0x000000448c037227 */ /* 0x040fe200078e00ff */
[C---:B------:R-:W-:Y:S02]  /*0cc0*/  LOP3.LUT R174, R141.reuse, 0x14, RZ, 0xfc, !PT ;  /* 0x000000148dae7812 */ /* 0x040fe400078efcff */
[----:B------:R-:W-:Y:S01]  /*0cd0*/  IABS R165, R127 ;  /* 0x0000007f00a57213 */ /* 0x000fe20000000000 */
[----:B------:R-:W-:Y:S01]  /*0ce0*/  IMAD.MOV R0, RZ, RZ, -R0 ;  /* 0x000000ffff007224 */ /* 0x000fe200078e0a00 */
[----:B------:R-:W-:Y:S01]  /*0cf0*/  IABS R164, R174 ;  /* 0x000000ae00a47213 */ /* 0x000fe20000000000 */
[----:B------:R-:W-:Y:S01]  /*0d00*/  IMAD.MOV R3, RZ, RZ, -R3 ;  /* 0x000000ffff037224 */ /* 0x000fe200078e0a03 */
[----:B------:R-:W-:Y:S01]  /*0d10*/  LOP3.LUT R170, R141, 0x16, RZ, 0xfc, !PT ;  /* 0x000000168daa7812 */ /* 0x000fe200078efcff */
[----:B------:R-:W-:Y:S01]  /*0d20*/  IMAD R185, R137, R0, R185 ;  /* 0x0000000089b97224 */ /* 0x000fe200078e02b9 */
[----:B------:R-:W-:Y:S01]  /*0d30*/  LOP3.LUT R169, R141, 0x18, RZ, 0xfc, !PT ;  /* 0x000000188da97812 */ /* 0x000fe200078efcff */
[----:B------:R-:W-:Y:S01]  /*0d40*/  IMAD R68, R137, R3, R68 ;  /* 0x0000000389447224 */ /* 0x000fe200078e0244 */
[----:B------:R-:W-:Y:S01]  /*0d50*/  IABS R163, R170 ;  /* 0x000000aa00a37213 */ /* 0x000fe20000000000 */
[----:B------:R-:W-:Y:S01]  /*0d60*/  IMAD.HI.U32 R0, R140, R178, RZ ;  /* 0x000000b28c007227 */ /* 0x000fe200078e00ff */
[----:B------:R-:W-:-:S02]  /*0d70*/  IABS R70, R169 ;  /* 0x000000a900467213 */ /* 0x000fc40000000000 */
[----:B------:R-:W-:Y:S01]  /*0d80*/  ISETP.GE.AND P3, PT, R6, RZ, PT ;  /* 0x000000ff0600720c */ /* 0x000fe20003f66270 */
        /* <DEDUP_REMOVED lines=9> */
[----:B------:R-:W-:Y:S01]  /*0e20*/  IMAD.HI.U32 R0, R140, R173, RZ ;  /* 0x000000ad8c007227 */ /* 0x000fe200078e00ff */
[----:B------:R-:W-:-:S02]  /*0e30*/  IABS R179, R74 ;  /* 0x0000004a00b37213 */ /* 0x000fc40000000000 */
[----:B------:R-:W-:Y:S01]  /*0e40*/  IABS R171, R175 ;  /* 0x000000af00ab7213 */ /* 0x000fe20000000000 */
[----:B------:R-:W-:Y:S01]  /*0e50*/  IMAD R126, R137, R3, R126 ;  /* 0x00000003897e7224 */ /* 0x000fe200078e027e */
        /* <DEDUP_REMOVED lines=11> */
[----:B------:R-:W-:Y:S01]  /*0f10*/  LOP3.LUT R160, R141, 0x22, RZ, 0xfc, !PT ;  /* 0x000000228da07812 */ /* 0x000fe200078efcff */
[----:B------:R-:W-:Y:S01]  /*0f20*/  IMAD.HI.U32 R0, R140, R165, RZ ;  /* 0x000000a58c007227 */ /* 0x000fe200078e00ff */
[----:B------:R-:W-:-:S02]  /*0f30*/  IABS R151, R158 ;  /* 0x0000009e00977213 */ /* 0x000fc40000000000 */
[----:B------:R-:W-:Y:S01]  /*0f40*/  IABS R73, R161 ;  /* 0x000000a100497213 */ /* 0x000fe20000000000 */
[C---:B------:R-:W-:Y:S01]  /*0f50*/  IMAD.HI.U32 R3, R140.reuse, R164, RZ ;  /* 0x000000a48c037227 */ /* 0x040fe200078e00ff */
[C---:B------:R-:W-:Y:S02]  /*0f60*/  LOP3.LUT R157, R141.reuse, 0x26, RZ, 0xfc, !PT ;  /* 0x000000268d9d7812 */ /* 0x040fe400078efcff */
[----:B------:R-:W-:Y:S01]  /*0f70*/  IABS R152, R160 ;  /* 0x000000a000987213 */ /* 0x000fe20000000000 */
[----:B------:R-:W-:Y:S01]  /*0f80*/  IMAD.MOV R0, RZ, RZ, -R0 ;  /* 0x000000ffff007224 */ /* 0x000fe200078e0a00 */
[----:B------:R-:W-:Y:S01]  /*0f90*/  LOP3.LUT R155, R141, 0x28, RZ, 0xfc, !PT ;  /* 0x000000288d9b7812 */ /* 0x000fe200078efcff */
[----:B------:R-:W-:Y:S01]  /*0fa0*/  IMAD.MOV R3, RZ, RZ, -R3 ;  /* 0x000000ffff037224 */ /* 0x000fe200078e0a03 */
[----:B------:R-:W-:Y:S01]  /*0fb0*/  IABS R150, R157 ;  /* 0x0000009d00967213 */ /* 0x000fe20000000000 */
[----:B------:R-:W-:Y:S01]  /*0fc0*/  IMAD R165, R137, R0, R165 ;  /* 0x0000000089a57224 */ /* 0x000fe200078e02a5 */
[----:B------:R-:W-:Y:S01]  /*0fd0*/  PRMT R8, RZ, 0x7610, R8 ;  /* 0x00007610ff087816 */ /* 0x000fe20000000008 */
[----:B------:R-:W-:Y:S01]  /*0fe0*/  IMAD.HI.U32 R0, R140, R163, RZ ;  /* 0x000000a38c007227 */ /* 0x000fe200078e00ff */
[----:B------:R-:W-:-:S02]  /*0ff0*/  IABS R72, R155 ;  /* 0x0000009b00487213 */ /* 0x000fc40000000000 */
[----:B------:R-:W-:Y:S01]  /*1000*/  LOP3.LUT R154, R141, 0x2c, RZ, 0xfc, !PT ;  /* 0x0000002c8d9a7812 */ /* 0x000fe200078efcff */
[----:B------:R-:W-:Y:S01]  /*1010*/  IMAD R164, R137, R3, R164 ;  /* 0x0000000389a47224 */ /* 0x000fe200078e02a4 */
[----:B------:R0:W-:Y:S01]  /*1020*/  STL.S16 [R1+0xb0], R8 ;  /* 0x0000b00801007387 */ /* 0x0001e20000100600 */
[----:B------:R-:W-:Y:S01]  /*1030*/  IMAD.HI.U32 R3, R140, R70, RZ ;  /* 0x000000468c037227 */ /* 0x000fe200078e00ff */
[----:B------:R-:W-:Y:S02]  /*1040*/  LOP3.LUT R153, R141, 0x2a, RZ, 0xfc, !PT ;  /* 0x0000002a8d997812 */ /* 0x000fe400078efcff */
[----:B------:R-:W-:Y:S01]  /*1050*/  IABS R77, R154 ;  /* 0x0000009a004d7213 */ /* 0x000fe20000000000 */
[----:B------:R-:W-:Y:S01]  /*1060*/  IMAD.MOV R0, RZ, RZ, -R0 ;  /* 0x000000ffff007224 */ /* 0x000fe200078e0a00 */
[----:B------:R-:W-:Y:S01]  /*1070*/  IABS R96, R153 ;  /* 0x0000009900607213 */ /* 0x000fe20000000000 */
[----:B------:R-:W-:Y:S01]  /*1080*/  IMAD.MOV R5, RZ, RZ, -R3 ;  /* 0x000000ffff057224 */ /* 0x000fe200078e0a03 */
[----:B------:R-:W-:Y:S01]  /*1090*/  ISETP.GE.AND P2, PT, R10, RZ, PT ;  /* 0x000000ff0a00720c */ /* 0x000fe20003f46270 */
[----:B------:R-:W-:Y:S01]  /*10a0*/  IMAD.MOV.U32 R3, RZ, RZ, R6 ;  /* 0x000000ffff037224 */ /* 0x000fe200078e0006 */
[----:B------:R-:W-:Y:S01]  /*10b0*/  LOP3.LUT R7, R43, 0x8, RZ, 0xfc, !PT ;  /* 0x000000082b077812 */ /* 0x000fe200078efcff */
[----:B------:R-:W-:-:S02]  /*10c0*/  IMAD R163, R137, R0, R163 ;  /* 0x0000000089a37224 */ /* 0x000fc400078e02a3 */
[----:B------:R-:W-:-:S04]  /*10d0*/  IMAD.HI.U32 R0, R140, R159, RZ ;  /* 0x0000009f8c007227 */ /* 0x000fc800078e00ff */
[----:B------:R-:W-:-:S04]  /*10e0*/  IMAD.HI.U32 R2, R2, R3, RZ ;  /* 0x0000000302027227 */ /* 0x000fc800078e00ff */
[----:B------:R-:W-:Y:S02]  /*10f0*/  IMAD.MOV R0, RZ, RZ, -R0 ;  /* 0x000000ffff007224 */ /* 0x000fe400078e0a00 */
[----:B------:R-:W-:Y:S02]  /*1100*/  IMAD.MOV R2, RZ, RZ, -R2 ;  /* 0x000000ffff027224 */ /* 0x000fe400078e0a02 */
[----:B------:R-:W-:Y:S02]  /*1110*/  IMAD R71, R137, R4, R71 ;  /* 0x0000000489477224 */ /* 0x000fe400078e0247 */
[----:B------:R-:W-:-:S04]  /*1120*/  IMAD.HI.U32 R4, R140, R179, RZ ;  /* 0x000000b38c047227 */ /* 0x000fc800078e00ff */
[----:B------:R-:W-:Y:S02]  /*1130*/  IMAD R159, R137, R0, R159 ;  /* 0x00000000899f7224 */ /* 0x000fe400078e029f */
[C---:B------:R-:W-:Y:S02]  /*1140*/  IMAD R0, R9.reuse, R2, R3 ;  /* 0x0000000209007224 */ /* 0x040fe400078e0203 */
[----:B------:R-:W-:Y:S02]  /*1150*/  IMAD.MOV R4, RZ, RZ, -R4 ;  /* 0x000000ffff047224 */ /* 0x000fe400078e0a04 */
[----:B------:R-:W-:Y:S01]  /*1160*/  IMAD.HI.U32 R2, R140, R156, RZ ;  /* 0x0000009c8c027227 */ /* 0x000fe200078e00ff */
[----:B------:R-:W-:-:S03]  /*1170*/  ISETP.GT.U32.AND P1, PT, R9, R0, PT ;  /* 0x000000000900720c */ /* 0x000fc60003f24070 */
[----:B------:R-:W-:Y:S02]  /*1180*/  IMAD R179, R137, R4, R179 ;  /* 0x0000000489b37224 */ /* 0x000fe400078e02b3 */
[----:B------:R-:W-:-:S04]  /*1190*/  IMAD.HI.U32 R4, R140, R171, RZ ;  /* 0x000000ab8c047227 */ /* 0x000fc800078e00ff */
[----:B------:R-:W-:Y:S02]  /*11a0*/  IMAD.MOV R4, RZ, RZ, -R4 ;  /* 0x000000ffff047224 */ /* 0x000fe400078e0a04 */
[----:B------:R-:W-:Y:S02]  /*11b0*/  IMAD.MOV R2, RZ, RZ, -R2 ;  /* 0x000000ffff027224 */ /* 0x000fe400078e0a02 */
[----:B------:R-:W-:Y:S02]  /*11c0*/  IMAD R171, R137, R4, R171 ;  /* 0x0000000489ab7224 */ /* 0x000fe400078e02ab */
[----:B------:R-:W-:-:S04]  /*11d0*/  IMAD.HI.U32 R4, R140, R162, RZ ;  /* 0x000000a28c047227 */ /* 0x000fc800078e00ff */
[----:B------:R-:W-:Y:S02]  /*11e0*/  @!P1 IMAD.IADD R0, R0, 0x1, -R9 ;  /* 0x0000000100009824 */ /* 0x000fe400078e0a09 */
[----:B------:R-:W-:Y:S02]  /*11f0*/  IMAD.MOV R4, RZ, RZ, -R4 ;  /* 0x000000ffff047224 */ /* 0x000fe400078e0a04 */
[----:B------:R-:W-:Y:S01]  /*1200*/  IMAD R156, R137, R2, R156 ;  /* 0x00000002899c7224 */ /* 0x000fe200078e029c */
[----:B------:R-:W-:Y:S01]  /*1210*/  ISETP.GT.U32.AND P1, PT, R9, R0, PT ;  /* 0x000000000900720c */ /* 0x000fe20003f24070 */
[----:B------:R-:W-:-:S04]  /*1220*/  IMAD.HI.U32 R2, R140, R151, RZ ;  /* 0x000000978c027227 */ /* 0x000fc800078e00ff */
[----:B------:R-:W-:-:S04]  /*1230*/  IMAD.HI.U32 R3, R140, R73, RZ ;  /* 0x000000498c037227 */ /* 0x000fc800078e00ff */
[----:B------:R-:W-:Y:S02]  /*1240*/  IMAD R162, R137, R4, R162 ;  /* 0x0000000489a27224 */ /* 0x000fe400078e02a2 */
[----:B------:R-:W-:-:S04]  /*1250*/  IMAD.HI.U32 R4, R140, R152, RZ ;  /* 0x000000988c047227 */ /* 0x000fc800078e00ff */
[----:B------:R-:W-:Y:S02]  /*1260*/  IMAD.MOV R2, RZ, RZ, -R2 ;  /* 0x000000ffff027224 */ /* 0x000fe400078e0a02 */
[----:B------:R-:W-:Y:S02]  /*1270*/  IMAD.MOV R6, RZ, RZ, -R3 ;  /* 0x000000ffff067224 */ /* 0x000fe400078e0a03 */
[----:B------:R-:W-:-:S04]  /*1280*/  IMAD.HI.U32 R3, R140, R150, RZ ;  /* 0x000000968c037227 */ /* 0x000fc800078e00ff */
[----:B------:R-:W-:Y:S02]  /*1290*/  IMAD.MOV R4, RZ, RZ, -R4 ;  /* 0x000000ffff047224 */ /* 0x000fe400078e0a04 */
[----:B------:R-:W-:Y:S02]  /*12a0*/  IMAD R151, R137, R2, R151 ;  /* 0x0000000289977224 */ /* 0x000fe400078e0297 */
[----:B------:R-:W-:-:S04]  /*12b0*/  IMAD.HI.U32 R2, R140, R72, RZ ;  /* 0x000000488c027227 */ /* 0x000fc800078e00ff */
[----:B------:R-:W-:Y:S02]  /*12c0*/  IMAD.MOV R3, RZ, RZ, -R3 ;  /* 0x000000ffff037224 */ /* 0x000fe400078e0a03 */
[C---:B------:R-:W-:Y:S02]  /*12d0*/  IMAD R152, R137.reuse, R4, R152 ;  /* 0x0000000489987224 */ /* 0x040fe400078e0298 */
[----:B------:R-:W-:Y:S02]  /*12e0*/  IMAD.MOV R4, RZ, RZ, -R2 ;  /* 0x000000ffff047224 */ /* 0x000fe400078e0a02 */
[----:B------:R-:W-:Y:S02]  /*12f0*/  IMAD R150, R137, R3, R150 ;  /* 0x0000000389967224 */ /* 0x000fe400078e0296 */
[----:B------:R-:W-:Y:S01]  /*1300*/  @!P1 IMAD.IADD R0, R0, 0x1, -R9 ;  /* 0x0000000100009824 */ /* 0x000fe200078e0a09 */
[----:B------:R-:W-:Y:S01]  /*1310*/  ISETP.NE.AND P1, PT, R64, RZ, PT ;  /* 0x000000ff4000720c */ /* 0x000fe20003f25270 */
[----:B------:R-:W-:-:S04]  /*1320*/  IMAD.HI.U32 R3, R140, R77, RZ ;  /* 0x0000004d8c037227 */ /* 0x000fc800078e00ff */
[----:B------:R-:W-:Y:S02]  /*1330*/  IMAD R72, R137, R4, R72 ;  /* 0x0000000489487224 */ /* 0x000fe400078e0248 */
[----:B------:R-:W-:Y:S02]  /*1340*/  IMAD.MOV.U32 R4, RZ, RZ, R0 ;  /* 0x000000ffff047224 */ /* 0x000fe400078e0000 */
[----:B------:R-:W-:-:S04]  /*1350*/  IMAD.HI.U32 R2, R140, R96, RZ ;  /* 0x000000608c027227 */ /* 0x000fc800078e00ff */
[----:B------:R-:W-:Y:S02]  /*1360*/  IMAD.MOV R0, RZ, RZ, -R3 ;  /* 0x000000ffff007224 */ /* 0x000fe400078e0a03 */
[----:B------:R-:W-:Y:S02]  /*1370*/  IMAD.MOV R2, RZ, RZ, -R2 ;  /* 0x000000ffff027224 */ /* 0x000fe400078e0a02 */
[----:B------:R-:W-:Y:S02]  /*1380*/  IMAD R77, R137, R0, R77 ;  /* 0x00000000894d7224 */ /* 0x000fe400078e024d */
[----:B------:R-:W-:Y:S02]  /*1390*/  IMAD R3, R43, UR12, RZ ;  /* 0x0000000c2b037c24 */ /* 0x000fe4000f8e02ff */
[----:B------:R-:W-:Y:S02]  /*13a0*/  IMAD.U32 R0, RZ, RZ, UR12 ;  /* 0x0000000cff007e24 */ /* 0x000fe4000f8e00ff */
[C---:B------:R-:W-:Y:S01]  /*13b0*/  IMAD R70, R137.reuse, R5, R70 ;  /* 0x0000000589467224 */ /* 0x040fe200078e0246 */
[----:B------:R-:W-:Y:S01]  /*13c0*/  PRMT R5, RZ, 0x7610, R5 ;  /* 0x00007610ff057816 */ /* 0x000fe20000000005 */
[----:B------:R-:W-:-:S02]  /*13d0*/  IMAD R73, R137, R6, R73 ;  /* 0x0000000689497224 */ /* 0x000fc400078e0249 */
[----:B------:R-:W-:Y:S01]  /*13e0*/  @!P2 IMAD.MOV R4, RZ, RZ, -R4 ;  /* 0x000000ffff04a224 */ /* 0x000fe200078e0a04 */
[----:B------:R-:W-:Y:S01]  /*13f0*/  @!P1 LOP3.LUT R4, RZ, R64, RZ, 0x33, !PT ;  /* 0x00000040ff049212 */ /* 0x000fe200078e33ff */
[----:B------:R-:W-:Y:S01]  /*1400*/  IMAD R96, R137, R2, R96 ;  /* 0x0000000289607224 */ /* 0x000fe200078e0260 */
[----:B------:R-:W-:Y:S01]  /*1410*/  LOP3.LUT P2, RZ, R13, 0xff, RZ, 0xc0, !PT ;  /* 0x000000ff0dff7812 */ /* 0x000fe2000784c0ff */
[----:B------:R-:W-:Y:S02]  /*1420*/  IMAD.U32 R2, RZ, RZ, UR12 ;  /* 0x0000000cff027e24 */ /* 0x000fe4000f8e00ff */
[----:B------:R-:W-:Y:S02]  /*1430*/  IMAD.U32 R6, RZ, RZ, UR12 ;  /* 0x0000000cff067e24 */ /* 0x000fe4000f8e00ff */
[----:B------:R-:W-:Y:S01]  /*1440*/  IMAD R37, R0, 0x4, R3 ;  /* 0x0000000400257824 */ /* 0x000fe200078e0203 */
[----:B0-----:R-:W-:Y:S07]  /*1450*/  BRA.U UP0, `(.L_x_5) ;  /* 0x0000000100187547 */ /* 0x001fee000b800000 */
[----:B------:R-:W-:Y:S01]  /*1460*/  ELECT P1, URZ, PT ;  /* 0x0000000000ff782f */ /* 0x000fe20003820000 */
[----:B------:R-:W-:Y:S01]  /*1470*/  IMAD.MOV.U32 R0, RZ, RZ, 0x1 ;  /* 0x00000001ff007424 */ /* 0x000fe200078e00ff */
[----:B------:R-:W-:Y:S01]  /*1480*/  UMOV UR4, 0x40 ;  /* 0x0000004000047882 */ /* 0x000fe20000000000 */
[----:B------:R-:W-:Y:S01]  /*1490*/  UVIRTCOUNT.DEALLOC.SMPOOL 0x80 ;  /* 0x000000800000784c */ /* 0x000fe20000000000 */
[----:B------:R-:W-:-:S09]  /*14a0*/  ULEA UR4, UR7, UR4, 0x18 ;  /* 0x0000000407047291 */ /* 0x000fd2000f8ec0ff */
[----:B------:R0:W-:Y:S03]  /*14b0*/  @P1 STS.U8 [UR4], R0 ;  /* 0x00000000ff001988 */ /* 0x0001e60008000004 */
.L_x_5:
[----:B------:R-:W-:Y:S01]  /*14c0*/  STTM.16dp32bit_t0_t15.x64 tmem[UR10], RZ ;  /* 0x000000ff000079ed */ /* 0x000fe20008b0000a */
[----:B------:R-:W-:Y:S01]  /*14d0*/  STTM.16dp32bit_t16_t31.x64 tmem[UR10+0x40], RZ ;  /* 0x000040ff000079ed */ /* 0x000fe20008b2000a */
[----:B------:R-:W1:Y:S02]  /*14e0*/  FENCE.VIEW.ASYNC.T ;  /* 0x00000000000073c6 */ /* 0x000e640000000200 */
[----:B-1----:R-:W-:Y:S01]  /*14f0*/  VOTEU.ALL UP2, P2 ;  /* 0x0000000000ff7886 */ /* 0x002fe20001040000 */
[----:B------:R-:W-:Y:S01]  /*1500*/  VOTEU.ALL UP3, P2 ;  /* 0x0000000000ff7886 */ /* 0x000fe20001060000 */
[----:B------:R-:W-:Y:S01]  /*1510*/  IMAD R64, R4, UR15, RZ ;  /* 0x0000000f04407c24 */ /* 0x000fe2000f8e02ff */
[----:B------:R-:W-:Y:S01]  /*1520*/  PLOP3.LUT P1, PT, PT, PT, UP1, 0x80, 0x8 ;  /* 0x000000000008781c */ /* 0x000fe20003f2f018 */
[----:B------:R-:W-:Y:S01]  /*1530*/  IMAD.MOV.U32 R83, RZ, RZ, R5 ;  /* 0x000000ffff537224 */ /* 0x000fe200078e0005 */
[----:B------:R-:W-:-:S04]  /*1540*/  @!UP2 UIADD3 UR4, UPT, UPT, -UR11, 0x100000, URZ ;  /* 0x001000000b04a890 */ /* 0x000fc8000fffe1ff */
[----:B------:R-:W-:Y:S02]  /*1550*/  @!UP2 USHF.L.U32 UR5, UR4, 0xb, URZ ;  /* 0x0000000b0405a899 */ /* 0x000fe400080006ff */
[----:B------:R-:W-:Y:S01]  /*1560*/  @!UP2 USHF.L.U32 UR4, UR4, 0x1, URZ ;  /* 0x000000010404a899 */ /* 0x000fe200080006ff */
[----:B------:R-:W-:Y:S01]  /*1570*/  BAR.SYNC.DEFER_BLOCKING 0x0 ;  /* 0x0000000000007b1d */ /* 0x000fe20000010000 */
[----:B------:R-:W-:Y:S01]  /*1580*/  IADD3 R66, P5, PT, R64, UR16, RZ ;  /* 0x0000001040427c10 */ /* 0x000fe2000ffbe0ff */
[----:B------:R-:W-:Y:S01]  /*1590*/  IMAD R5, R2, 0x4, R37 ;  /* 0x0000000402057824 */ /* 0x000fe200078e0225 */
[----:B------:R-:W-:Y:S02]  /*15a0*/  ISETP.LT.AND P1, PT, R7, UR22, P1 ;  /* 0x0000001607007c0c */ /* 0x000fe40008f21270 */
[----:B------:R-:W-:Y:S01]  /*15b0*/  LEA.HI.X.SX32 R64, R64, UR17, 0x1, P5 ;  /* 0x0000001140407c11 */ /* 0x000fe2000a8f0eff */
[----:B------:R-:W-:Y:S01]  /*15c0*/  IMAD R9, R6, 0x8, R5 ;  /* 0x0000000806097824 */ /* 0x000fe200078e0205 */
[-C--:B0-----:R-:W-:Y:S01]  /*15d0*/  IADD3 R0, P5, PT, R3, R66.reuse, RZ ;  /* 0x0000004203007210 */ /* 0x081fe20007fbe0ff */
[----:B------:R-:W-:Y:S01]  /*15e0*/  IMAD.U32 R10, RZ, RZ, UR12 ;  /* 0x0000000cff0a7e24 */ /* 0x000fe2000f8e00ff */
[----:B------:R-:W-:Y:S01]  /*15f0*/  IADD3 R2, P6, PT, R5, R66, RZ ;  /* 0x0000004205027210 */ /* 0x000fe20007fde0ff */
[----:B------:R-:W-:Y:S01]  /*1600*/  IMAD.U32 R12, RZ, RZ, UR12 ;  /* 0x0000000cff0c7e24 */ /* 0x000fe2000f8e00ff */
[-C--:B------:R-:W-:Y:S01]  /*1610*/  LEA.HI.X.SX32 R3, R3, R64.reuse, 0x1, P5 ;  /* 0x0000004003037211 */ /* 0x080fe200028f0eff */
[----:B------:R-:W-:Y:S01]  /*1620*/  @P0 IMAD.MOV.U32 R6, RZ, RZ, R0 ;  /* 0x000000ffff060224 */ /* 0x000fe200078e0000 */
[----:B------:R-:W-:Y:S01]  /*1630*/  LEA.HI.X.SX32 R4, R5, R64, 0x1, P6 ;  /* 0x0000004005047211 */ /* 0x000fe200030f0eff */
[----:B------:R0:W-:Y:S01]  /*1640*/  STL [R1+0x1cc], R0 ;  /* 0x0001cc0001007387 */ /* 0x0001e20000100800 */
[C---:B------:R-:W-:Y:S01]  /*1650*/  LOP3.LUT R13, R43.reuse, 0x20, RZ, 0xfc, !PT ;  /* 0x000000202b0d7812 */ /* 0x040fe200078efcff */
[----:B------:R-:W-:Y:S01]  /*1660*/  @P0 IMAD.MOV.U32 R7, RZ, RZ, R3 ;  /* 0x000000ffff070224 */ /* 0x000fe200078e0003 */
[----:B------:R-:W-:Y:S01]  /*1670*/  LOP3.LUT R16, R43, 0x18, RZ, 0xfc, !PT ;  /* 0x000000182b107812 */ /* 0x000fe200078efcff */
[----:B------:R-:W-:Y:S01]  /*1680*/  STL [R1+0x1c8], R3 ;  /* 0x0001c80301007387 */ /* 0x000fe20000100800 */
[----:B------:R-:W-:-:S02]  /*1690*/  PRMT R15, RZ, 0x7610, R15 ;  /* 0x00007610ff0f7816 */ /* 0x000fc4000000000f */
[----:B------:R-:W-:Y:S01]  /*16a0*/  PRMT R14, RZ, 0x7610, R14 ;  /* 0x00007610ff0e7816 */ /* 0x000fe2000000000e */
[----:B------:R-:W-:Y:S01]  /*16b0*/  IMAD.U32 R18, RZ, RZ, UR12 ;  /* 0x0000000cff127e24 */ /* 0x000fe2000f8e00ff */
[C---:B------:R-:W-:Y:S01]  /*16c0*/  LOP3.LUT R19, R43.reuse, 0x38, RZ, 0xfc, !PT ;  /* 0x000000382b137812 */ /* 0x040fe200078efcff */
[----:B------:R-:W1:Y:S02]  /*16d0*/  FENCE.VIEW.ASYNC.S ;  /* 0x00000000000073c6 */ /* 0x000e640000000000 */
[----:B-1----:R1:W2:Y:S02]  /*16e0*/  @!UP3 SYNCS.EXCH.64 URZ, [UR6], UR4 ;  /* 0x0000000406ffb5b2 */ /* 0x0022a40008000100 */
[----:B--2---:R-:W-:Y:S01]  /*16f0*/  BAR.SYNC.DEFER_BLOCKING 0x0 ;  /* 0x0000000000007b1d */ /* 0x004fe20000010000 */
[----:B------:R-:W-:Y:S01]  /*1700*/  IMAD.U32 R20, RZ, RZ, UR12 ;  /* 0x0000000cff147e24 */ /* 0x000fe2000f8e00ff */
[----:B------:R-:W-:Y:S02]  /*1710*/  LOP3.LUT R21, R43, 0x30, RZ, 0xfc, !PT ;  /* 0x000000302b157812 */ /* 0x000fe400078efcff */
[----:B------:R-:W-:-:S02]  /*1720*/  PRMT R22, RZ, 0x7610, R22 ;  /* 0x00007610ff167816 */ /* 0x000fc40000000016 */
[----:B------:R-:W-:Y:S01]  /*1730*/  PRMT R23, RZ, 0x7610, R23 ;  /* 0x00007610ff177816 */ /* 0x000fe20000000017 */
[----:B------:R-:W-:Y:S01]  /*1740*/  IMAD.U32 R24, RZ, RZ, UR12 ;  /* 0x0000000cff187e24 */ /* 0x000fe2000f8e00ff */
[C---:B------:R-:W-:Y:S02]  /*1750*/  LOP3.LUT R25, R43.reuse, 0x50, RZ, 0xfc, !PT ;  /* 0x000000502b197812 */ /* 0x040fe400078efcff */
[C---:B------:R-:W-:Y:S01]  /*1760*/  LOP3.LUT R26, R43.reuse, 0x48, RZ, 0xfc, !PT ;  /* 0x000000482b1a7812 */ /* 0x040fe200078efcff */
[----:B------:R-:W-:Y:S01]  /*1770*/  IMAD.U32 R28, RZ, RZ, UR12 ;  /* 0x0000000cff1c7e24 */ /* 0x000fe2000f8e00ff */
[C---:B------:R-:W-:Y:S01]  /*1780*/  LOP3.LUT R34, R43.reuse, 0x58, RZ, 0xfc, !PT ;  /* 0x000000582b227812 */ /* 0x040fe200078efcff */
[----:B------:R-:W-:Y:S01]  /*1790*/  IMAD.U32 R30, RZ, RZ, UR12 ;  /* 0x0000000cff1e7e24 */ /* 0x000fe2000f8e00ff */
[C---:B------:R-:W-:Y:S01]  /*17a0*/  LOP3.LUT R31, R43.reuse, 0x68, RZ, 0xfc, !PT ;  /* 0x000000682b1f7812 */ /* 0x040fe200078efcff */
[----:B------:R-:W-:Y:S01]  /*17b0*/  IMAD.U32 R32, RZ, RZ, UR12 ;  /* 0x0000000cff207e24 */ /* 0x000fe2000f8e00ff */
[----:B------:R-:W-:Y:S01]  /*17c0*/  LOP3.LUT R33, R43, 0x60, RZ, 0xfc, !PT ;  /* 0x000000602b217812 */ /* 0x000fe200078efcff */
[----:B------:R-:W2:Y:S01]  /*17d0*/  LDCU UR7, c[0x0][0x3b0] ;  /* 0x00007600ff0777ac */ /* 0x000ea20008000800 */
[----:B------:R3:W4:Y:S04]  /*17e0*/  @P0 LDG.E.U8 R8, desc[UR20][R6.64] ;  /* 0x0000001406080981 */ /* 0x000728000c1e1100 */
[----:B------:R-:W-:Y:S04]  /*17f0*/  STL [R1+0x1d4], R2 ;  /* 0x0001d40201007387 */ /* 0x000fe80000100800 */
[----:B------:R-:W-:Y:S01]  /*1800*/  STL [R1+0x1d0], R4 ;  /* 0x0001d00401007387 */ /* 0x000fe20000100800 */
[----:B---3--:R-:W-:-:S02]  /*1810*/  @P1 IMAD.MOV.U32 R6, RZ, RZ, R2 ;  /* 0x000000ffff061224 */ /* 0x008fc400078e0002 */
[----:B------:R-:W-:Y:S01]  /*1820*/  @P1 IMAD.MOV.U32 R7, RZ, RZ, R4 ;  /* 0x000000ffff071224 */ /* 0x000fe200078e0004 */
[----:B------:R-:W-:-:S04]  /*1830*/  LOP3.LUT R5, R43, 0x10, RZ, 0xfc, !PT ;  /* 0x000000102b057812 */ /* 0x000fc800078efcff */
[----:B------:R3:W2:Y:S01]  /*1840*/  @P1 LDG.E.U8 R83, desc[UR20][R6.64] ;  /* 0x0000001406531981 */ /* 0x0006a2000c1e1100 */
[----:B------:R-:W-:Y:S02]  /*1850*/  PLOP3.LUT P1, PT, PT, PT, UP1, 0x80, 0x8 ;  /* 0x000000000008781c */ /* 0x000fe40003f2f018 */
[----:B------:R-:W-:Y:S02]  /*1860*/  PLOP3.LUT P5, PT, PT, PT, UP1, 0x80, 0x8 ;  /* 0x000000000008781c */ /* 0x000fe40003faf018 */
[----:B------:R-:W-:Y:S02]  /*1870*/  ISETP.LT.AND P1, PT, R5, UR22, P1 ;  /* 0x0000001605007c0c */ /* 0x000fe40008f21270 */
[C---:B------:R-:W-:Y:S02]  /*1880*/  IADD3 R5, P6, PT, R9.reuse, R66, RZ ;  /* 0x0000004209057210 */ /* 0x040fe40007fde0ff */
[----:B------:R-:W-:Y:S02]  /*1890*/  ISETP.LT.AND P5, PT, R16, UR22, P5 ;  /* 0x0000001610007c0c */ /* 0x000fe4000afa1270 */
[----:B---3--:R-:W-:-:S02]  /*18a0*/  LEA.HI.X.SX32 R6, R9, R64, 0x1, P6 ;  /* 0x0000004009067211 */ /* 0x008fc400030f0eff */
[----:B0-----:R-:W-:Y:S01]  /*18b0*/  PRMT R0, RZ, 0x7610, R0 ;  /* 0x00007610ff007816 */ /* 0x001fe20000000000 */
[----:B----4-:R0:W-:Y:S01]  /*18c0*/  @P0 STL [R1+0xb0], R8 ;  /* 0x0000b00801000387 */ /* 0x0101e20000100800 */
[----:B------:R-:W-:-:S03]  /*18d0*/  PLOP3.LUT P0, PT, PT, PT, UP1, 0x80, 0x8 ;  /* 0x000000000008781c */ /* 0x000fc60003f0f018 */
[----:B------:R-:W-:Y:S01]  /*18e0*/  STL [R1+0x1dc], R5 ;  /* 0x0001dc0501007387 */ /* 0x000fe20000100800 */
[----:B------:R-:W-:-:S03]  /*18f0*/  ISETP.LT.AND P0, PT, R13, UR22, P0 ;  /* 0x000000160d007c0c */ /* 0x000fc60008701270 */
[----:B------:R-:W-:Y:S01]  /*1900*/  STL [R1+0x1d8], R6 ;  /* 0x0001d80601007387 */ /* 0x000fe20000100800 */
[----:B0-----:R-:W-:-:S04]  /*1910*/  IMAD.U32 R8, RZ, RZ, UR12 ;  /* 0x0000000cff087e24 */ /* 0x001fc8000f8e00ff */
[----:B------:R-:W-:-:S04]  /*1920*/  IMAD R41, R8, 0x4, R9 ;  /* 0x0000000408297824 */ /* 0x000fc800078e0209 */
[----:B------:R-:W-:-:S04]  /*1930*/  IMAD R11, R10, 0x4, R41 ;  /* 0x000000040a0b7824 */ /* 0x000fc800078e0229 */
[----:B------:R-:W-:Y:S01]  /*1940*/  IMAD R13, R12, 0x8, R11 ;  /* 0x000000080c0d7824 */ /* 0x000fe200078e020b */
[C---:B------:R-:W-:Y:S01]  /*1950*/  IADD3 R7, P6, PT, R11.reuse, R66, RZ ;  /* 0x000000420b077210 */ /* 0x040fe20007fde0ff */
[----:B------:R-:W-:Y:S02]  /*1960*/  @P1 IMAD.MOV.U32 R12, RZ, RZ, R5 ;  /* 0x000000ffff0c1224 */ /* 0x000fe400078e0005 */
[----:B------:R-:W-:Y:S01]  /*1970*/  IMAD R45, R10, 0x4, R13 ;  /* 0x000000040a2d7824 */ /* 0x000fe200078e020d */
[----:B------:R-:W-:Y:S02]  /*1980*/  LEA.HI.X.SX32 R8, R11, R64, 0x1, P6 ;  /* 0x000000400b087211 */ /* 0x000fe400030f0eff */
[----:B------:R-:W-:-:S04]  /*1990*/  IADD3 R9, P6, PT, R13, R66, RZ ;  /* 0x000000420d097210 */ /* 0x000fc80007fde0ff */
[----:B------:R-:W-:Y:S01]  /*19a0*/  LEA.HI.X.SX32 R10, R13, R64, 0x1, P6 ;  /* 0x000000400d0a7211 */ /* 0x000fe200030f0eff */
[----:B------:R-:W-:-:S05]  /*19b0*/  @P1 IMAD.MOV.U32 R13, RZ, RZ, R6 ;  /* 0x000000ffff0d1224 */ /* 0x000fca00078e0006 */
[----:B------:R0:W3:Y:S04]  /*19c0*/  @P1 LDG.E.U8 R15, desc[UR20][R12.64] ;  /* 0x000000140c0f1981 */ /* 0x0000e8000c1e1100 */
[----:B------:R4:W-:Y:S04]  /*19d0*/  STL [R1+0x1e4], R7 ;  /* 0x0001e40701007387 */ /* 0x0009e80000100800 */
[----:B------:R-:W-:Y:S01]  /*19e0*/  STL [R1+0x1e0], R8 ;  /* 0x0001e00801007387 */ /* 0x000fe20000100800 */
[----:B0-----:R-:W-:Y:S02]  /*19f0*/  @P5 IMAD.MOV.U32 R12, RZ, RZ, R7 ;  /* 0x000000ffff0c5224 */ /* 0x001fe400078e0007 */
[----:B------:R-:W-:-:S05]  /*1a00*/  @P5 IMAD.MOV.U32 R13, RZ, RZ, R8 ;  /* 0x000000ffff0d5224 */ /* 0x000fca00078e0008 */
[----:B------:R0:W2:Y:S04]  /*1a10*/  @P5 LDG.E.U8 R0, desc[UR20][R12.64] ;  /* 0x000000140c005981 */ /* 0x0000a8000c1e1100 */
[----:B------:R-:W-:Y:S04]  /*1a20*/  STL [R1+0x1ec], R9 ;  /* 0x0001ec0901007387 */ /* 0x000fe80000100800 */
[----:B------:R-:W-:Y:S01]  /*1a30*/  STL [R1+0x1e8], R10 ;  /* 0x0001e80a01007387 */ /* 0x000fe20000100800 */
[----:B0-----:R-:W-:Y:S02]  /*1a40*/  @P0 IMAD.MOV.U32 R12, RZ, RZ, R9 ;  /* 0x000000ffff0c0224 */ /* 0x001fe400078e0009 */
[----:B------:R-:W-:-:S05]  /*1a50*/  @P0 IMAD.MOV.U32 R13, RZ, RZ, R10 ;  /* 0x000000ffff0d0224 */ /* 0x000fca00078e000a */
[----:B------:R-:W2:Y:S01]  /*1a60*/  @P0 LDG.E.U8 R14, desc[UR20][R12.64] ;  /* 0x000000140c0e0981 */ /* 0x000ea2000c1e1100 */
[----:B------:R-:W-:Y:S01]  /*1a70*/  IMAD.U32 R16, RZ, RZ, UR12 ;  /* 0x0000000cff107e24 */ /* 0x000fe2000f8e00ff */
[----:B------:R-:W-:Y:S02]  /*1a80*/  LOP3.LUT R11, R43, 0x28, RZ, 0xfc, !PT ;  /* 0x000000282b0b7812 */ /* 0x000fe400078efcff */
[----:B------:R-:W-:Y:S02]  /*1a90*/  PLOP3.LUT P1, PT, PT, PT, UP1, 0x80, 0x8 ;  /* 0x000000000008781c */ /* 0x000fe40003f2f018 */
[----:B------:R-:W-:Y:S02]  /*1aa0*/  PLOP3.LUT P0, PT, PT, PT, UP1, 0x80, 0x8 ;  /* 0x000000000008781c */ /* 0x000fe40003f0f018 */
[----:B------:R-:W-:Y:S02]  /*1ab0*/  ISETP.LT.AND P1, PT, R11, UR22, P1 ;  /* 0x000000160b007c0c */ /* 0x000fe40008f21270 */
[----:B------:R-:W-:-:S02]  /*1ac0*/  PLOP3.LUT P5, PT, PT, PT, UP1, 0x80, 0x8 ;  /* 0x000000000008781c */ /* 0x000fc40003faf018 */
[----:B------:R-:W-:Y:S02]  /*1ad0*/  ISETP.LT.AND P0, PT, R19, UR22, P0 ;  /* 0x0000001613007c0c */ /* 0x000fe40008701270 */
[----:B------:R-:W-:Y:S02]  /*1ae0*/  ISETP.LT.AND P5, PT, R21, UR22, P5 ;  /* 0x0000001615007c0c */ /* 0x000fe4000afa1270 */
[----:B----4-:R-:W-:Y:S01]  /*1af0*/  PRMT R7, RZ, 0x7610, R7 ;  /* 0x00007610ff077816 */ /* 0x010fe20000000007 */
[----:B--2---:R0:W-:Y:S04]  /*1b00*/  STL [R1+0xbc], R14 ;  /* 0x0000bc0e01007387 */ /* 0x0041e80000100800 */
[----:B---3--:R2:W-:Y:S01]  /*1b10*/  STL [R1+0xb4], R15 ;  /* 0x0000b40f01007387 */ /* 0x0085e20000100800 */
[----:B0-----:R-:W-:-:S04]  /*1b20*/  IMAD.U32 R14, RZ, RZ, UR12 ;  /* 0x0000000cff0e7e24 */ /* 0x001fc8000f8e00ff */
[----:B--2---:R-:W-:-:S04]  /*1b30*/  IMAD R15, R14, 0x4, R45 ;  /* 0x000000040e0f7824 */ /* 0x004fc800078e022d */
[----:B------:R-:W-:Y:S01]  /*1b40*/  IMAD R17, R16, 0x8, R15 ;  /* 0x0000000810117824 */ /* 0x000fe200078e020f */
[----:B------:R-:W-:-:S03]  /*1b50*/  IADD3 R11, P6, PT, R15, R66, RZ ;  /* 0x000000420f0b7210 */ /* 0x000fc60007fde0ff */
[----:B------:R-:W-:Y:S01]  /*1b60*/  IMAD R47, R18, 0x4, R17 ;  /* 0x00000004122f7824 */ /* 0x000fe200078e0211 */
[----:B------:R-:W-:Y:S01]  /*1b70*/  LEA.HI.X.SX32 R12, R15, R64, 0x1, P6 ;  /* 0x000000400f0c7211 */ /* 0x000fe200030f0eff */
[----:B------:R-:W-:Y:S01]  /*1b80*/  @P1 IMAD.MOV.U32 R18, RZ, RZ, R11 ;  /* 0x000000ffff121224 */ /* 0x000fe200078e000b */
[C---:B------:R-:W-:Y:S01]  /*1b90*/  IADD3 R13, P6, PT, R17.reuse, R66, RZ ;  /* 0x00000042110d7210 */ /* 0x040fe20007fde0ff */
[----:B------:R-:W-:Y:S01]  /*1ba0*/  IMAD R19, R20, 0x4, R47 ;  /* 0x0000000414137824 */ /* 0x000fe200078e022f */
[----:B------:R-:W-:Y:S02]  /*1bb0*/  STL [R1+0x1f4], R11 ;  /* 0x0001f40b01007387 */ /* 0x000fe40000100800 */
[----:B------:R-:W-:Y:S01]  /*1bc0*/  LEA.HI.X.SX32 R14, R17, R64, 0x1, P6 ;  /* 0x00000040110e7211 */ /* 0x000fe200030f0eff */
[----:B------:R-:W-:Y:S01]  /*1bd0*/  IMAD R21, R16, 0x8, R19 ;  /* 0x0000000810157824 */ /* 0x000fe200078e0213 */
[C---:B------:R-:W-:Y:S01]  /*1be0*/  IADD3 R15, P6, PT, R19.reuse, R66, RZ ;  /* 0x00000042130f7210 */ /* 0x040fe20007fde0ff */
[----:B------:R0:W-:Y:S03]  /*1bf0*/  STL [R1+0x1f0], R12 ;  /* 0x0001f00c01007387 */ /* 0x0001e60000100800 */
[----:B------:R-:W-:Y:S01]  /*1c00*/  LEA.HI.X.SX32 R16, R19, R64, 0x1, P6 ;  /* 0x0000004013107211 */ /* 0x000fe200030f0eff */
[----:B------:R-:W-:-:S05]  /*1c10*/  @P1 IMAD.MOV.U32 R19, RZ, RZ, R12 ;  /* 0x000000ffff131224 */ /* 0x000fca00078e000c */
[----:B------:R2:W3:Y:S01]  /*1c20*/  @P1 LDG.E.U8 R7, desc[UR20][R18.64] ;  /* 0x0000001412071981 */ /* 0x0004e2000c1e1100 */
[----:B0-----:R-:W-:Y:S02]  /*1c30*/  IMAD.MOV.U32 R12, RZ, RZ, R23 ;  /* 0x000000ffff0c7224 */ /* 0x001fe400078e0017 */
[----:B--2---:R-:W-:Y:S02]  /*1c40*/  @P5 IMAD.MOV.U32 R18, RZ, RZ, R13 ;  /* 0x000000ffff125224 */ /* 0x004fe400078e000d */
[----:B------:R-:W-:-:S05]  /*1c50*/  @P5 IMAD.MOV.U32 R19, RZ, RZ, R14 ;  /* 0x000000ffff135224 */ /* 0x000fca00078e000e */
[----:B------:R0:W2:Y:S04]  /*1c60*/  @P5 LDG.E.U8 R22, desc[UR20][R18.64] ;  /* 0x0000001412165981 */ /* 0x0000a8000c1e1100 */
[----:B------:R4:W-:Y:S01]  /*1c70*/  STL [R1+0x1fc], R13 ;  /* 0x0001fc0d01007387 */ /* 0x0009e20000100800 */
[----:B------:R-:W-:-:S03]  /*1c80*/  LOP3.LUT R17, R43, 0x40, RZ, 0xfc, !PT ;  /* 0x000000402b117812 */ /* 0x000fc600078efcff */
[----:B------:R-:W-:Y:S01]  /*1c90*/  STL [R1+0x1f8], R14 ;  /* 0x0001f80e01007387 */ /* 0x000fe20000100800 */
[----:B------:R-:W-:Y:S01]  /*1ca0*/  PLOP3.LUT P1, PT, PT, PT, UP1, 0x80, 0x8 ;  /* 0x000000000008781c */ /* 0x000fe20003f2f018 */
[----:B0-----:R-:W-:Y:S02]  /*1cb0*/  @P0 IMAD.MOV.U32 R18, RZ, RZ, R15 ;  /* 0x000000ffff120224 */ /* 0x001fe400078e000f */
[----:B------:R-:W-:Y:S01]  /*1cc0*/  STL [R1+0x204], R15 ;  /* 0x0002040f01007387 */ /* 0x000fe20000100800 */
[----:B------:R-:W-:-:S03]  /*1cd0*/  @P0 IMAD.MOV.U32 R19, RZ, RZ, R16 ;  /* 0x000000ffff130224 */ /* 0x000fc600078e0010 */
[----:B------:R-:W-:Y:S01]  /*1ce0*/  STL [R1+0x200], R16 ;  /* 0x0002001001007387 */ /* 0x000fe20000100800 */
[----:B------:R-:W-:Y:S01]  /*1cf0*/  IMAD R49, R20, 0x4, R21 ;  /* 0x0000000414317824 */ /* 0x000fe200078e0215 */
[----:B------:R-:W-:Y:S02]  /*1d00*/  ISETP.LT.AND P1, PT, R17, UR22, P1 ;  /* 0x0000001611007c0c */ /* 0x000fe40008f21270 */
[----:B------:R0:W3:Y:S01]  /*1d10*/  @P0 LDG.E.U8 R12, desc[UR20][R18.64] ;  /* 0x00000014120c0981 */ /* 0x0000e2000c1e1100 */
[----:B------:R-:W-:Y:S02]  /*1d20*/  PLOP3.LUT P0, PT, PT, PT, UP1, 0x80, 0x8 ;  /* 0x000000000008781c */ /* 0x000fe40003f0f018 */
[----:B------:R-:W-:Y:S02]  /*1d30*/  IADD3 R17, P6, PT, R21, R66, RZ ;  /* 0x0000004215117210 */ /* 0x000fe40007fde0ff */
[----:B------:R-:W-:Y:S02]  /*1d40*/  PLOP3.LUT P5, PT, PT, PT, UP1, 0x80, 0x8 ;  /* 0x000000000008781c */ /* 0x000fe40003faf018 */
[----:B------:R-:W-:-:S02]  /*1d50*/  ISETP.LT.AND P0, PT, R25, UR22, P0 ;  /* 0x0000001619007c0c */ /* 0x000fc40008701270 */
[----:B0-----:R-:W-:Y:S02]  /*1d60*/  LEA.HI.X.SX32 R18, R21, R64, 0x1, P6 ;  /* 0x0000004015127211 */ /* 0x001fe400030f0eff */
[----:B------:R-:W-:Y:S02]  /*1d70*/  ISETP.LT.AND P5, PT, R26, UR22, P5 ;  /* 0x000000161a007c0c */ /* 0x000fe4000afa1270 */
[----:B----4-:R-:W-:Y:S02]  /*1d80*/  PRMT R13, RZ, 0x7610, R13 ;  /* 0x00007610ff0d7816 */ /* 0x010fe4000000000d */
[----:B------:R-:W-:Y:S01]  /*1d90*/  PRMT R2, RZ, 0x7610, R2 ;  /* 0x00007610ff027816 */ /* 0x000fe20000000002 */
[----:B------:R-:W-:Y:S01]  /*1da0*/  IMAD.U32 R26, RZ, RZ, UR12 ;  /* 0x0000000cff1a7e24 */ /* 0x000fe2000f8e00ff */
[----:B------:R-:W-:Y:S02]  /*1db0*/  PRMT R3, RZ, 0x7610, R3 ;  /* 0x00007610ff037816 */ /* 0x000fe40000000003 */
[----:B------:R-:W-:-:S02]  /*1dc0*/  PRMT R6, RZ, 0x7610, R6 ;  /* 0x00007610ff067816 */ /* 0x000fc40000000006 */
[----:B------:R-:W-:Y:S02]  /*1dd0*/  PRMT R5, RZ, 0x7610, R5 ;  /* 0x00007610ff057816 */ /* 0x000fe40000000005 */
[----:B------:R-:W-:Y:S02]  /*1de0*/  PRMT R10, RZ, 0x7610, R10 ;  /* 0x00007610ff0a7816 */ /* 0x000fe4000000000a */
[----:B------:R-:W-:-:S04]  /*1df0*/  LOP3.LUT R230, R141, 0x2e, RZ, 0xfc, !PT ;  /* 0x0000002e8de67812 */ /* 0x000fc800078efcff */
[----:B------:R-:W-:Y:S02]  /*1e00*/  IABS R149, R230 ;  /* 0x000000e600957213 */ /* 0x000fe40000000000 */
[----:B------:R-:W-:Y:S02]  /*1e10*/  PRMT R9, RZ, 0x7610, R9 ;  /* 0x00007610ff097816 */ /* 0x000fe40000000009 */
[----:B------:R-:W-:Y:S02]  /*1e20*/  PRMT R11, RZ, 0x7610, R11 ;  /* 0x00007610ff0b7816 */ /* 0x000fe4000000000b */
[----:B------:R-:W-:Y:S01]  /*1e30*/  PRMT R4, RZ, 0x7610, R4 ;  /* 0x00007610ff047816 */ /* 0x000fe20000000004 */
[----:B--2---:R0:W-:Y:S02]  /*1e40*/  STL [R1+0xd4], R22 ;  /* 0x0000d41601007387 */ /* 0x0041e40000100800 */
[----:B0-----:R-:W-:-:S04]  /*1e50*/  IMAD.U32 R22, RZ, RZ, UR12 ;  /* 0x0000000cff167e24 */ /* 0x001fc8000f8e00ff */
[----:B------:R-:W-:-:S04]  /*1e60*/  IMAD R23, R22, 0x4, R49 ;  /* 0x0000000416177824 */ /* 0x000fc800078e0231 */
[----:B------:R-:W-:Y:S01]  /*1e70*/  IMAD R25, R24, 0x8, R23 ;  /* 0x0000000818197824 */ /* 0x000fe200078e0217 */
[----:B------:R-:W-:-:S04]  /*1e80*/  IADD3 R19, P6, PT, R23, R66, RZ ;  /* 0x0000004217137210 */ /* 0x000fc80007fde0ff */
[----:B------:R-:W-:Y:S02]  /*1e90*/  LEA.HI.X.SX32 R20, R23, R64, 0x1, P6 ;  /* 0x0000004017147211 */ /* 0x000fe400030f0eff */
[C---:B------:R-:W-:Y:S01]  /*1ea0*/  IADD3 R21, P6, PT, R25.reuse, R66, RZ ;  /* 0x0000004219157210 */ /* 0x040fe20007fde0ff */
[----:B------:R-:W-:Y:S02]  /*1eb0*/  IMAD R51, R22, 0x4, R25 ;  /* 0x0000000416337824 */ /* 0x000fe400078e0219 */
[----:B------:R-:W-:Y:S01]  /*1ec0*/  @P1 IMAD.MOV.U32 R24, RZ, RZ, R17 ;  /* 0x000000ffff181224 */ /* 0x000fe200078e0011 */
[----:B------:R-:W-:Y:S01]  /*1ed0*/  LEA.HI.X.SX32 R22, R25, R64, 0x1, P6 ;  /* 0x0000004019167211 */ /* 0x000fe200030f0eff */
[----:B------:R-:W-:-:S05]  /*1ee0*/  @P1 IMAD.MOV.U32 R25, RZ, RZ, R18 ;  /* 0x000000ffff191224 */ /* 0x000fca00078e0012 */
[----:B------:R0:W2:Y:S01]  /*1ef0*/  @P1 LDG.E.U8 R13, desc[UR20][R24.64] ;  /* 0x00000014180d1981 */ /* 0x0000a2000c1e1100 */
[----:B------:R-:W-:Y:S02]  /*1f00*/  IMAD R27, R26, 0x4, R51 ;  /* 0x000000041a1b7824 */ /* 0x000fe400078e0233 */
[----:B0-----:R-:W-:Y:S02]  /*1f10*/  @P5 IMAD.MOV.U32 R24, RZ, RZ, R19 ;  /* 0x000000ffff185224 */ /* 0x001fe400078e0013 */
[----:B------:R-:W-:-:S05]  /*1f20*/  @P5 IMAD.MOV.U32 R25, RZ, RZ, R20 ;  /* 0x000000ffff195224 */ /* 0x000fca00078e0014 */
[----:B------:R0:W4:Y:S01]  /*1f30*/  @P5 LDG.E.U8 R2, desc[UR20][R24.64] ;  /* 0x0000001418025981 */ /* 0x000122000c1e1100 */
[----:B------:R-:W-:Y:S01]  /*1f40*/  IMAD R29, R28, 0x8, R27 ;  /* 0x000000081c1d7824 */ /* 0x000fe200078e021b */
[----:B------:R-:W-:Y:S02]  /*1f50*/  PLOP3.LUT P1, PT, PT, PT, UP1, 0x80, 0x8 ;  /* 0x000000000008781c */ /* 0x000fe40003f2f018 */
[----:B------:R-:W-:Y:S01]  /*1f60*/  IADD3 R23, P6, PT, R27, R66, RZ ;  /* 0x000000421b177210 */ /* 0x000fe20007fde0ff */
[----:B0-----:R-:W-:Y:S02]  /*1f70*/  @P0 IMAD.MOV.U32 R24, RZ, RZ, R21 ;  /* 0x000000ffff180224 */ /* 0x001fe400078e0015 */
[----:B------:R-:W-:Y:S01]  /*1f80*/  @P0 IMAD.MOV.U32 R25, RZ, RZ, R22 ;  /* 0x000000ffff190224 */ /* 0x000fe200078e0016 */
[----:B------:R-:W-:Y:S01]  /*1f90*/  ISETP.LT.AND P1, PT, R34, UR22, P1 ;  /* 0x0000001622007c0c */ /* 0x000fe20008f21270 */
[----:B------:R-:W-:-:S03]  /*1fa0*/  IMAD R53, R30, 0x4, R29 ;  /* 0x000000041e357824 */ /* 0x000fc600078e021d */
[----:B------:R0:W2:Y:S01]  /*1fb0*/  @P0 LDG.E.U8 R3, desc[UR20][R24.64] ;  /* 0x0000001418030981 */ /* 0x0000a2000c1e1100 */
[----:B------:R-:W-:Y:S02]  /*1fc0*/  PLOP3.LUT P0, PT, PT, PT, UP1, 0x80, 0x8 ;  /* 0x000000000008781c */ /* 0x000fe40003f0f018 */
[----:B------:R-:W-:Y:S02]  /*1fd0*/  PLOP3.LUT P5, PT, PT, PT, UP1, 0x80, 0x8 ;  /* 0x000000000008781c */ /* 0x000fe40003faf018 */
[----:B------:R-:W-:Y:S01]  /*1fe0*/  ISETP.LT.AND P0, PT, R31, UR22, P0 ;  /* 0x000000161f007c0c */ /* 0x000fe20008701270 */
[----:B------:R-:W-:Y:S01]  /*1ff0*/  IMAD R31, R32, 0x4, R53 ;  /* 0x00000004201f7824 */ /* 0x000fe200078e0235 */
[----:B0-----:R-:W-:Y:S02]  /*2000*/  LEA.HI.X.SX32 R24, R27, R64, 0x1, P6 ;  /* 0x000000401b187211 */ /* 0x001fe400030f0eff */
[----:B------:R-:W-:Y:S02]  /*2010*/  IADD3 R25, P6, PT, R29, R66, RZ ;  /* 0x000000421d197210 */ /* 0x000fe40007fde0ff */
[----:B------:R-:W-:-:S02]  /*2020*/  ISETP.LT.AND P5, PT, R33, UR22, P5 ;  /* 0x0000001621007c0c */ /* 0x000fc4000afa1270 */
[----:B------:R-:W-:Y:S02]  /*2030*/  LEA.HI.X.SX32 R26, R29, R64, 0x1, P6 ;  /* 0x000000401d1a7211 */ /* 0x000fe400030f0eff */
[C---:B------:R-:W-:Y:S01]  /*2040*/  IADD3 R27, P6, PT, R31.reuse, R66, RZ ;  /* 0x000000421f1b7210 */ /* 0x040fe20007fde0ff */
[----:B------:R-:W-:Y:S02]  /*2050*/  IMAD R33, R28, 0x8, R31 ;  /* 0x000000081c217824 */ /* 0x000fe400078e021f */
[----:B------:R-:W-:Y:S01]  /*2060*/  @P1 IMAD.MOV.U32 R30, RZ, RZ, R23 ;  /* 0x000000ffff1e1224 */ /* 0x000fe200078e0017 */
[----:B------:R-:W-:Y:S01]  /*2070*/  LEA.HI.X.SX32 R28, R31, R64, 0x1, P6 ;  /* 0x000000401f1c7211 */ /* 0x000fe200030f0eff */
[----:B------:R-:W-:-:S05]  /*2080*/  @P1 IMAD.MOV.U32 R31, RZ, RZ, R24 ;  /* 0x000000ffff1f1224 */ /* 0x000fca00078e0018 */
[----:B------:R0:W2:Y:S02]  /*2090*/  @P1 LDG.E.U8 R6, desc[UR20][R30.64] ;  /* 0x000000141e061981 */ /* 0x0000a4000c1e1100 */
[----:B0-----:R-:W-:Y:S02]  /*20a0*/  @P5 IMAD.MOV.U32 R30, RZ, RZ, R25 ;  /* 0x000000ffff1e5224 */ /* 0x001fe400078e0019 */
[----:B------:R-:W-:-:S05]  /*20b0*/  @P5 IMAD.MOV.U32 R31, RZ, RZ, R26 ;  /* 0x000000ffff1f5224 */ /* 0x000fca00078e001a */
[----:B------:R0:W2:Y:S01]  /*20c0*/  @P5 LDG.E.U8 R5, desc[UR20][R30.64] ;  /* 0x000000141e055981 */ /* 0x0000a2000c1e1100 */
[----:B------:R-:W-:Y:S01]  /*20d0*/  LOP3.LUT R34, R43, 0x70, RZ, 0xfc, !PT ;  /* 0x000000702b227812 */ /* 0x000fe200078efcff */
[----:B0-----:R-:W-:Y:S02]  /*20e0*/  @P0 IMAD.MOV.U32 R30, RZ, RZ, R27 ;  /* 0x000000ffff1e0224 */ /* 0x001fe400078e001b */
[----:B------:R-:W-:-:S05]  /*20f0*/  @P0 IMAD.MOV.U32 R31, RZ, RZ, R28 ;  /* 0x000000ffff1f0224 */ /* 0x000fca00078e001c */
[----:B------:R0:W2:Y:S01]  /*2100*/  @P0 LDG.E.U8 R10, desc[UR20][R30.64] ;  /* 0x000000141e0a0981 */ /* 0x0000a2000c1e1100 */
[----:B------:R-:W-:Y:S02]  /*2110*/  PLOP3.LUT P0, PT, PT, PT, UP1, 0x80, 0x8 ;  /* 0x000000000008781c */ /* 0x000fe40003f0f018 */
[C---:B------:R-:W-:Y:S02]  /*2120*/  IADD3 R29, P1, PT, R33.reuse, R66, RZ ;  /* 0x00000042211d7210 */ /* 0x040fe40007f3e0ff */
[----:B------:R-:W-:Y:S01]  /*2130*/  ISETP.LT.AND P0, PT, R34, UR22, P0 ;  /* 0x0000001622007c0c */ /* 0x000fe20008701270 */
[----:B------:R-:W-:Y:S01]  /*2140*/  STL [R1+0x20c], R17 ;  /* 0x00020c1101007387 */ /* 0x000fe20000100800 */
[----:B------:R-:W-:Y:S02]  /*2150*/  IMAD.U32 R34, RZ, RZ, UR12 ;  /* 0x0000000cff227e24 */ /* 0x000fe4000f8e00ff */
[----:B------:R-:W-:Y:S01]  /*2160*/  IMAD R55, R32, 0x4, R33 ;  /* 0x0000000420377824 */ /* 0x000fe200078e0221 */
[----:B------:R-:W-:Y:S01]  /*2170*/  STL [R1+0x208], R18 ;  /* 0x0002081201007387 */ /* 0x000fe20000100800 */
[----:B0-----:R-:W-:-:S02]  /*2180*/  LEA.HI.X.SX32 R30, R33, R64, 0x1, P1 ;  /* 0x00000040211e7211 */ /* 0x001fc400008f0eff */
[----:B------:R-:W-:Y:S01]  /*2190*/  LOP3.LUT R31, R43, 0x78, RZ, 0xfc, !PT ;  /* 0x000000782b1f7812 */ /* 0x000fe200078efcff */
[----:B------:R-:W-:Y:S01]  /*21a0*/  STL [R1+0x214], R19 ;  /* 0x0002141301007387 */ /* 0x000fe20000100800 */
[----:B------:R-:W-:-:S03]  /*21b0*/  PLOP3.LUT P1, PT, PT, PT, UP1, 0x80, 0x8 ;  /* 0x000000000008781c */ /* 0x000fc60003f2f018 */
[----:B------:R-:W-:Y:S01]  /*21c0*/  STL [R1+0x210], R20 ;  /* 0x0002101401007387 */ /* 0x000fe20000100800 */
[----:B------:R-:W-:-:S03]  /*21d0*/  IMAD R33, R34, 0x4, R55 ;  /* 0x0000000422217824 */ /* 0x000fc600078e0237 */
[----:B------:R-:W-:Y:S01]  /*21e0*/  STL [R1+0x21c], R21 ;  /* 0x00021c1501007387 */ /* 0x000fe20000100800 */
[----:B------:R-:W-:-:S03]  /*21f0*/  ISETP.LT.AND P1, PT, R31, UR22, P1 ;  /* 0x000000161f007c0c */ /* 0x000fc60008f21270 */
[----:B------:R-:W-:Y:S04]  /*2200*/  STL [R1+0x218], R22 ;  /* 0x0002181601007387 */ /* 0x000fe80000100800 */
[----:B------:R-:W-:Y:S01]  /*2210*/  STL [R1+0x224], R23 ;  /* 0x0002241701007387 */ /* 0x000fe20000100800 */
[----:B------:R-:W-:-:S03]  /*2220*/  IMAD.HI.U32 R32, R140, R149, RZ ;  /* 0x000000958c207227 */ /* 0x000fc600078e00ff */
[----:B------:R-:W-:Y:S01]  /*2230*/  STL [R1+0x220], R24 ;  /* 0x0002201801007387 */ /* 0x000fe20000100800 */
[----:B------:R-:W-:-:S03]  /*2240*/  @P0 IMAD.MOV.U32 R34, RZ, RZ, R29 ;  /* 0x000000ffff220224 */ /* 0x000fc600078e001d */
[----:B------:R-:W-:Y:S01]  /*2250*/  STL [R1+0x22c], R25 ;  /* 0x00022c1901007387 */ /* 0x000fe20000100800 */
[----:B------:R-:W-:Y:S01]  /*2260*/  @P0 IMAD.MOV.U32 R35, RZ, RZ, R30 ;  /* 0x000000ffff230224 */ /* 0x000fe200078e001e */
[----:B------:R-:W-:Y:S02]  /*2270*/  IADD3 R31, P6, PT, R33, R66, RZ ;  /* 0x00000042211f7210 */ /* 0x000fe40007fde0ff */
[----:B------:R-:W-:Y:S01]  /*2280*/  STL [R1+0x228], R26 ;  /* 0x0002281a01007387 */ /* 0x000fe20000100800 */
[----:B------:R-:W-:-:S03]  /*2290*/  PLOP3.LUT P5, PT, PT, PT, UP1, 0x80, 0x8 ;  /* 0x000000000008781c */ /* 0x000fc60003faf018 */
[----:B------:R-:W-:Y:S01]  /*22a0*/  STL [R1+0x234], R27 ;  /* 0x0002341b01007387 */ /* 0x000fe20000100800 */
[----:B------:R-:W-:-:S03]  /*22b0*/  IMAD.MOV R36, RZ, RZ, -R32 ;  /* 0x000000ffff247224 */ /* 0x000fc600078e0a20 */
[----:B------:R0:W-:Y:S01]  /*22c0*/  STL [R1+0x230], R28 ;  /* 0x0002301c01007387 */ /* 0x0001e20000100800 */
[----:B------:R-:W-:-:S03]  /*22d0*/  LEA.HI.X.SX32 R32, R33, R64, 0x1, P6 ;  /* 0x0000004021207211 */ /* 0x000fc600030f0eff */
[----:B------:R1:W2:Y:S01]  /*22e0*/  @P0 LDG.E.U8 R9, desc[UR20][R34.64] ;  /* 0x0000001422090981 */ /* 0x0002a2000c1e1100 */
[----:B0-----:R-:W-:-:S04]  /*22f0*/  LOP3.LUT R28, R43, 0x4, RZ, 0xfc, !PT ;  /* 0x000000042b1c7812 */ /* 0x001fc800078efcff */
[----:B------:R-:W-:Y:S02]  /*2300*/  ISETP.LT.AND P0, PT, R28, UR22, P5 ;  /* 0x000000161c007c0c */ /* 0x000fe4000af01270 */
[----:B------:R-:W-:Y:S02]  /*2310*/  LOP3.LUT R28, R43, 0x14, RZ, 0xfc, !PT ;  /* 0x000000142b1c7812 */ /* 0x000fe400078efcff */
[----:B------:R-:W-:Y:S01]  /*2320*/  PLOP3.LUT P5, PT, PT, PT, UP1, 0x80, 0x8 ;  /* 0x000000000008781c */ /* 0x000fe20003faf018 */
[----:B------:R-:W-:Y:S01]  /*2330*/  @P1 IMAD.MOV.U32 R38, RZ, RZ, R31 ;  /* 0x000000ffff261224 */ /* 0x000fe200078e001f */
[C---:B------:R-:W-:Y:S01]  /*2340*/  IADD3 R33, P6, PT, R37.reuse, R66, RZ ;  /* 0x0000004225217210 */ /* 0x040fe20007fde0ff */
[----:B------:R-:W-:Y:S01]  /*2350*/  @P1 IMAD.MOV.U32 R39, RZ, RZ, R32 ;  /* 0x000000ffff271224 */ /* 0x000fe200078e0020 */
[----:B------:R-:W-:Y:S02]  /*2360*/  ISETP.LT.AND P5, PT, R28, UR22, P5 ;  /* 0x000000161c007c0c */ /* 0x000fe4000afa1270 */
[----:B-1----:R-:W-:-:S02]  /*2370*/  LEA.HI.X.SX32 R34, R37, R64, 0x1, P6 ;  /* 0x0000004025227211 */ /* 0x002fc400030f0eff */
[----:B------:R0:W2:Y:S01]  /*2380*/  @P1 LDG.E.U8 R11, desc[UR20][R38.64] ;  /* 0x00000014260b1981 */ /* 0x0000a2000c1e1100 */
[----:B------:R-:W-:Y:S01]  /*2390*/  IADD3 R35, P1, PT, R41, R66, RZ ;  /* 0x0000004229237210 */ /* 0x000fe20007f3e0ff */
[----:B------:R-:W-:-:S03]  /*23a0*/  IMAD R149, R137, R36, R149 ;  /* 0x0000002489957224 */ /* 0x000fc600078e0295 */
[----:B------:R-:W-:Y:S01]  /*23b0*/  LEA.HI.X.SX32 R36, R41, R64, 0x1, P1 ;  /* 0x0000004029247211 */ /* 0x000fe200008f0eff */
[----:B------:R1:W-:Y:S01]  /*23c0*/  STL [R1+0x23c], R29 ;  /* 0x00023c1d01007387 */ /* 0x0003e20000100800 */
[----:B0-----:R-:W-:Y:S02]  /*23d0*/  @P0 IMAD.MOV.U32 R38, RZ, RZ, R33 ;  /* 0x000000ffff260224 */ /* 0x001fe400078e0021 */
[----:B------:R-:W-:Y:S01]  /*23e0*/  @P0 IMAD.MOV.U32 R39, RZ, RZ, R34 ;  /* 0x000000ffff270224 */ /* 0x000fe200078e0022 */
[----:B-1----:R-:W-:-:S04]  /*23f0*/  PRMT R29, RZ, 0x7610, R29 ;  /* 0x00007610ff1d7816 */ /* 0x002fc8000000001d */
[----:B------:R0:W2:Y:S02]  /*2400*/  @P0 LDG.E.U8 R4, desc[UR20][R38.64] ;  /* 0x0000001426040981 */ /* 0x0000a4000c1e1100 */
[----:B0-----:R-:W-:Y:S02]  /*2410*/  @P5 IMAD.MOV.U32 R38, RZ, RZ, R35 ;  /* 0x000000ffff265224 */ /* 0x001fe400078e0023 */
[----:B------:R-:W-:-:S05]  /*2420*/  @P5 IMAD.MOV.U32 R39, RZ, RZ, R36 ;  /* 0x000000ffff275224 */ /* 0x000fca00078e0024 */
[----:B------:R0:W2:Y:S01]  /*2430*/  @P5 LDG.E.U8 R29, desc[UR20][R38.64] ;  /* 0x00000014261d5981 */ /* 0x0000a2000c1e1100 */
[----:B------:R-:W-:Y:S02]  /*2440*/  LOP3.LUT R28, R43, 0x24, RZ, 0xfc, !PT ;  /* 0x000000242b1c7812 */ /* 0x000fe400078efcff */
[----:B------:R-:W-:Y:S01]  /*2450*/  PLOP3.LUT P0, PT, PT, PT, UP1, 0x80, 0x8 ;  /* 0x000000000008781c */ /* 0x000fe20003f0f018 */
[----:B------:R-:W-:Y:S01]  /*2460*/  STL [R1+0x238], R30 ;  /* 0x0002381e01007387 */ /* 0x000fe20000100800 */
[----:B------:R-:W-:Y:S02]  /*2470*/  LOP3.LUT R234, R141, 0x30, RZ, 0xfc, !PT ;  /* 0x000000308dea7812 */ /* 0x000fe400078efcff */
[----:B------:R-:W-:Y:S01]  /*2480*/  ISETP.LT.AND P0, PT, R28, UR22, P0 ;  /* 0x000000161c007c0c */ /* 0x000fe20008701270 */
[----:B------:R-:W-:Y:S01]  /*2490*/  STL [R1+0x244], R31 ;  /* 0x0002441f01007387 */ /* 0x000fe20000100800 */
[----:B------:R-:W-:-:S03]  /*24a0*/  IABS R148, R234 ;  /* 0x000000ea00947213 */ /* 0x000fc60000000000 */
[----:B------:R-:W-:Y:S01]  /*24b0*/  STL [R1+0x240], R32 ;  /* 0x0002402001007387 */ /* 0x000fe20000100800 */
[----:B------:R-:W-:-:S03]  /*24c0*/  IADD3 R37, P6, PT, R45, R66, RZ ;  /* 0x000000422d257210 */ /* 0x000fc60007fde0ff */
[----:B------:R-:W-:Y:S04]  /*24d0*/  STL [R1+0x24c], R33 ;  /* 0x00024c2101007387 */ /* 0x000fe80000100800 */
[----:B------:R-:W-:Y:S01]  /*24e0*/  STL [R1+0x248], R34 ;  /* 0x0002482201007387 */ /* 0x000fe20000100800 */
[----:B------:R-:W-:-:S03]  /*24f0*/  PLOP3.LUT P1, PT, PT, PT, UP1, 0x80, 0x8 ;  /* 0x000000000008781c */ /* 0x000fc60003f2f018 */
[----:B------:R-:W-:Y:S01]  /*2500*/  STL [R1+0x254], R35 ;  /* 0x0002542301007387 */ /* 0x000fe20000100800 */
[----:B------:R-:W-:-:S03]  /*2510*/  IMAD.HI.U32 R40, R140, R148, RZ ;  /* 0x000000948c287227 */ /* 0x000fc600078e00ff */
[----:B------:R-:W-:Y:S01]  /*2520*/  STL [R1+0x250], R36 ;  /* 0x0002502401007387 */ /* 0x000fe20000100800 */
[----:B0-----:R-:W-:Y:S01]  /*2530*/  LEA.HI.X.SX32 R38, R45, R64, 0x1, P6 ;  /* 0x000000402d267211 */ /* 0x001fe200030f0eff */
[----:B------:R-:W-:Y:S01]  /*2540*/  IMAD.MOV R42, RZ, RZ, -R40 ;  /* 0x000000ffff2a7224 */ /* 0x000fe200078e0a28 */
[----:B------:R-:W-:Y:S01]  /*2550*/  PRMT R27, RZ, 0x7610, R27 ;  /* 0x00007610ff1b7816 */ /* 0x000fe2000000001b */
[----:B------:R-:W-:Y:S01]  /*2560*/  @P0 IMAD.MOV.U32 R40, RZ, RZ, R37 ;  /* 0x000000ffff280224 */ /* 0x000fe200078e0025 */
[----:B------:R-:W-:Y:S01]  /*2570*/  LOP3.LUT R28, R43, 0x44, RZ, 0xfc, !PT ;  /* 0x000000442b1c7812 */ /* 0x000fe200078efcff */
[----:B------:R-:W-:Y:S01]  /*2580*/  @P0 IMAD.MOV.U32 R41, RZ, RZ, R38 ;  /* 0x000000ffff290224 */ /* 0x000fe200078e0026 */
[----:B------:R-:W-:Y:S02]  /*2590*/  PLOP3.LUT P5, PT, PT, PT, UP1, 0x80, 0x8 ;  /* 0x000000000008781c */ /* 0x000fe40003faf018 */
[----:B------:R-:W-:Y:S02]  /*25a0*/  IADD3 R39, P6, PT, R47, R66, RZ ;  /* 0x000000422f277210 */ /* 0x000fe40007fde0ff */
[----:B------:R-:W-:Y:S01]  /*25b0*/  ISETP.LT.AND P5, PT, R28, UR22, P5 ;  /* 0x000000161c007c0c */ /* 0x000fe2000afa1270 */
[----:B------:R0:W3:Y:S01]  /*25c0*/  @P0 LDG.E.U8 R27, desc[UR20][R40.64] ;  /* 0x00000014281b0981 */ /* 0x0000e2000c1e1100 */
[----:B------:R-:W-:Y:S01]  /*25d0*/  PRMT R26, RZ, 0x7610, R26 ;  /* 0x00007610ff1a7816 */ /* 0x000fe2000000001a */
[----:B------:R-:W-:Y:S01]  /*25e0*/  IMAD R148, R137, R42, R148 ;  /* 0x0000002a89947224 */ /* 0x000fe200078e0294 */
[----:B0-----:R-:W-:-:S02]  /*25f0*/  LEA.HI.X.SX32 R41, R47, R64, 0x1, P6 ;  /* 0x000000402f297211 */ /* 0x001fc400030f0eff */
[----:B------:R-:W-:-:S04]  /*2600*/  IADD3 R40, P0, PT, R49, R66, RZ ;  /* 0x0000004231287210 */ /* 0x000fc80007f1e0ff */
[----:B------:R-:W-:Y:S02]  /*2610*/  LEA.HI.X.SX32 R42, R49, R64, 0x1, P0 ;  /* 0x00000040312a7211 */ /* 0x000fe400000f0eff */
[----:B------:R-:W-:Y:S01]  /*2620*/  PRMT R25, RZ, 0x7610, R25 ;  /* 0x00007610ff197816 */ /* 0x000fe20000000019 */
[----:B--2---:R0:W-:Y:S02]  /*2630*/  STL [R1+0x130], R29 ;  /* 0x0001301d01007387 */ /* 0x0041e40000100800 */
[----:B0-----:R-:W-:-:S04]  /*2640*/  LOP3.LUT R29, R43, 0x34, RZ, 0xfc, !PT ;  /* 0x000000342b1d7812 */ /* 0x001fc800078efcff */
[----:B------:R-:W-:-:S13]  /*2650*/  ISETP.LT.AND P1, PT, R29, UR22, P1 ;  /* 0x000000161d007c0c */ /* 0x000fda0008f21270 */
[----:B------:R-:W-:Y:S02]  /*2660*/  @P1 IMAD.MOV.U32 R44, RZ, RZ, R39 ;  /* 0x000000ffff2c1224 */ /* 0x000fe400078e0027 */
[----:B------:R-:W-:-:S05]  /*2670*/  @P1 IMAD.MOV.U32 R45, RZ, RZ, R41 ;  /* 0x000000ffff2d1224 */ /* 0x000fca00078e0029 */
[----:B------:R0:W2:Y:S02]  /*2680*/  @P1 LDG.E.U8 R26, desc[UR20][R44.64] ;  /* 0x000000142c1a1981 */ /* 0x0000a4000c1e1100 */
[----:B0-----:R-:W-:Y:S02]  /*2690*/  @P5 IMAD.MOV.U32 R44, RZ, RZ, R40 ;  /* 0x000000ffff2c5224 */ /* 0x001fe400078e0028 */
[----:B------:R-:W-:-:S05]  /*26a0*/  @P5 IMAD.MOV.U32 R45, RZ, RZ, R42 ;  /* 0x000000ffff2d5224 */ /* 0x000fca00078e002a */
[----:B------:R0:W4:Y:S04]  /*26b0*/  @P5 LDG.E.U8 R25, desc[UR20][R44.64] ;  /* 0x000000142c195981 */ /* 0x000128000c1e1100 */
[----:B------:R-:W-:Y:S04]  /*26c0*/  STL [R1+0x25c], R37 ;  /* 0x00025c2501007387 */ /* 0x000fe80000100800 */
[----:B------:R-:W-:Y:S01]  /*26d0*/  STL [R1+0x258], R38 ;  /* 0x0002582601007387 */ /* 0x000fe20000100800 */
[----:B------:R-:W-:-:S03]  /*26e0*/  LOP3.LUT R233, R141, 0x32, RZ, 0xfc, !PT ;  /* 0x000000328de97812 */ /* 0x000fc600078efcff */
[----:B------:R-:W-:Y:S04]  /*26f0*/  STL [R1+0x264], R39 ;  /* 0x0002642701007387 */ /* 0x000fe80000100800 */
[----:B------:R-:W-:Y:S01]  /*2700*/  STL [R1+0x260], R41 ;  /* 0x0002602901007387 */ /* 0x000fe20000100800 */
[----:B------:R-:W-:-:S03]  /*2710*/  LOP3.LUT R232, R141, 0x34, RZ, 0xfc, !PT ;  /* 0x000000348de87812 */ /* 0x000fc600078efcff */
[----:B------:R-:W-:Y:S01]  /*2720*/  STL [R1+0x26c], R40 ;  /* 0x00026c2801007387 */ /* 0x000fe20000100800 */
[----:B------:R-:W-:-:S03]  /*2730*/  PLOP3.LUT P1, PT, PT, PT, UP1, 0x80, 0x8 ;  /* 0x000000000008781c */ /* 0x000fc60003f2f018 */
[----:B------:R-:W-:Y:S01]  /*2740*/  STL [R1+0x268], R42 ;  /* 0x0002682a01007387 */ /* 0x000fe20000100800 */
[----:B------:R-:W-:-:S03]  /*2750*/  IABS R94, R233 ;  /* 0x000000e9005e7213 */ /* 0x000fc60000000000 */
[----:B---3--:R1:W-:Y:S01]  /*2760*/  STL [R1+0x150], R27 ;  /* 0x0001501b01007387 */ /* 0x0083e20000100800 */
[----:B------:R-:W-:Y:S01]  /*2770*/  IABS R85, R232 ;  /* 0x000000e800557213 */ /* 0x000fe20000000000 */
[----:B0-----:R-:W-:Y:S01]  /*2780*/  IMAD.HI.U32 R44, R140, R94, RZ ;  /* 0x0000005e8c2c7227 */ /* 0x001fe200078e00ff */
[----:B------:R-:W-:Y:S02]  /*2790*/  PLOP3.LUT P5, PT, PT, PT, UP1, 0x80, 0x8 ;  /* 0x000000000008781c */ /* 0x000fe40003faf018 */
[----:B-1----:R-:W-:-:S04]  /*27a0*/  LOP3.LUT R27, R43, 0x54, RZ, 0xfc, !PT ;  /* 0x000000542b1b7812 */ /* 0x002fc800078efcff */
[----:B------:R-:W-:Y:S01]  /*27b0*/  ISETP.LT.AND P1, PT, R27, UR22, P1 ;  /* 0x000000161b007c0c */ /* 0x000fe20008f21270 */
[----:B------:R-:W-:Y:S01]  /*27c0*/  IMAD.HI.U32 R45, R140, R85, RZ ;  /* 0x000000558c2d7227 */ /* 0x000fe200078e00ff */
[----:B------:R-:W-:-:S03]  /*27d0*/  PLOP3.LUT P0, PT, PT, PT, UP1, 0x80, 0x8 ;  /* 0x000000000008781c */ /* 0x000fc60003f0f018 */
[----:B------:R-:W-:Y:S02]  /*27e0*/  IMAD.MOV R46, RZ, RZ, -R44 ;  /* 0x000000ffff2e7224 */ /* 0x000fe400078e0a2c */
[----:B------:R-:W-:Y:S01]  /*27f0*/  IMAD.MOV R48, RZ, RZ, -R45 ;  /* 0x000000ffff307224 */ /* 0x000fe200078e0a2d */
[----:B------:R-:W-:Y:S01]  /*2800*/  PRMT R24, RZ, 0x7610, R24 ;  /* 0x00007610ff187816 */ /* 0x000fe20000000018 */
[C---:B------:R-:W-:Y:S01]  /*2810*/  IMAD R94, R137.reuse, R46, R94 ;  /* 0x0000002e895e7224 */ /* 0x040fe200078e025e */
[----:B------:R-:W-:Y:S01]  /*2820*/  PRMT R23, RZ, 0x7610, R23 ;  /* 0x00007610ff177816 */ /* 0x000fe20000000017 */
[----:B------:R-:W-:Y:S01]  /*2830*/  IMAD R85, R137, R48, R85 ;  /* 0x0000003089557224 */ /* 0x000fe200078e0255 */
[----:B------:R-:W-:Y:S01]  /*2840*/  PRMT R22, RZ, 0x7610, R22 ;  /* 0x00007610ff167816 */ /* 0x000fe20000000016 */
[----:B--2---:R0:W-:Y:S02]  /*2850*/  STL [R1+0x138], R26 ;  /* 0x0001381a01007387 */ /* 0x0041e40000100800 */
[----:B0-----:R-:W-:-:S02]  /*2860*/  LOP3.LUT R26, R43, 0x64, RZ, 0xfc, !PT ;  /* 0x000000642b1a7812 */ /* 0x001fc400078efcff */
[----:B----4-:R0:W-:Y:S02]  /*2870*/  STL [R1+0x154], R25 ;  /* 0x0001541901007387 */ /* 0x0101e40000100800 */
[----:B------:R-:W-:Y:S02]  /*2880*/  ISETP.LT.AND P5, PT, R26, UR22, P5 ;  /* 0x000000161a007c0c */ /* 0x000fe4000afa1270 */
[----:B0-----:R-:W-:Y:S02]  /*2890*/  LOP3.LUT R25, R43, 0x74, RZ, 0xfc, !PT ;  /* 0x000000742b197812 */ /* 0x001fe400078efcff */
[----:B------:R-:W-:-:S04]  /*28a0*/  IADD3 R43, P6, PT, R51, R66, RZ ;  /* 0x00000042332b7210 */ /* 0x000fc80007fde0ff */
[----:B------:R-:W-:Y:S02]  /*28b0*/  LEA.HI.X.SX32 R44, R51, R64, 0x1, P6 ;  /* 0x00000040332c7211 */ /* 0x000fe400030f0eff */
[----:B------:R-:W-:Y:S01]  /*28c0*/  IADD3 R45, P6, PT, R53, R66, RZ ;  /* 0x00000042352d7210 */ /* 0x000fe20007fde0ff */
[----:B------:R-:W-:Y:S01]  /*28d0*/  @P1 IMAD.MOV.U32 R50, RZ, RZ, R43 ;  /* 0x000000ffff321224 */ /* 0x000fe200078e002b */
[----:B------:R-:W-:Y:S01]  /*28e0*/  ISETP.LT.AND P0, PT, R25, UR22, P0 ;  /* 0x0000001619007c0c */ /* 0x000fe20008701270 */
[----:B------:R-:W-:Y:S01]  /*28f0*/  @P1 IMAD.MOV.U32 R51, RZ, RZ, R44 ;  /* 0x000000ffff331224 */ /* 0x000fe200078e002c */
[----:B------:R-:W-:Y:S02]  /*2900*/  LEA.HI.X.SX32 R46, R53, R64, 0x1, P6 ;  /* 0x00000040352e7211 */ /* 0x000fe400030f0eff */
[C---:B------:R-:W-:Y:S02]  /*2910*/  IADD3 R47, P6, PT, R55.reuse, R66, RZ ;  /* 0x00000042372f7210 */ /* 0x040fe40007fde0ff */
[----:B------:R0:W2:Y:S02]  /*2920*/  @P1 LDG.E.U8 R24, desc[UR20][R50.64] ;  /* 0x0000001432181981 */ /* 0x0000a4000c1e1100 */
[----:B------:R-:W-:Y:S01]  /*2930*/  LEA.HI.X.SX32 R48, R55, R64, 0x1, P6 ;  /* 0x0000004037307211 */ /* 0x000fe200030f0eff */
[----:B0-----:R-:W-:-:S02]  /*2940*/  @P5 IMAD.MOV.U32 R50, RZ, RZ, R45 ;  /* 0x000000ffff325224 */ /* 0x001fc400078e002d */
[----:B------:R-:W-:-:S05]  /*2950*/  @P5 IMAD.MOV.U32 R51, RZ, RZ, R46 ;  /* 0x000000ffff335224 */ /* 0x000fca00078e002e */
[----:B------:R0:W3:Y:S02]  /*2960*/  @P5 LDG.E.U8 R23, desc[UR20][R50.64] ;  /* 0x0000001432175981 */ /* 0x0000e4000c1e1100 */
[----:B0-----:R-:W-:Y:S02]  /*2970*/  @P0 IMAD.MOV.U32 R50, RZ, RZ, R47 ;  /* 0x000000ffff320224 */ /* 0x001fe400078e002f */
[----:B------:R-:W-:-:S05]  /*2980*/  @P0 IMAD.MOV.U32 R51, RZ, RZ, R48 ;  /* 0x000000ffff330224 */ /* 0x000fca00078e0030 */
[----:B------:R0:W4:Y:S01]  /*2990*/  @P0 LDG.E.U8 R22, desc[UR20][R50.64] ;  /* 0x0000001432160981 */ /* 0x000122000c1e1100 */
[----:B------:R-:W1:Y:S03]  /*29a0*/  S2R R25, SR_TID.X ;  /* 0x0000000000197919 */ /* 0x000e660000002100 */
[----:B------:R-:W-:Y:S04]  /*29b0*/  STL [R1+0x274], R43 ;  /* 0x0002742b01007387 */ /* 0x000fe80000100800 */
[----:B------:R-:W-:Y:S04]  /*29c0*/  STL [R1+0x270], R44 ;  /* 0x0002702c01007387 */ /* 0x000fe80000100800 */
[----:B------:R-:W-:Y:S04]  /*29d0*/  STL [R1+0x27c], R45 ;  /* 0x00027c2d01007387 */ /* 0x000fe80000100800 */
[----:B------:R-:W-:Y:S01]  /*29e0*/  STL [R1+0x278], R46 ;  /* 0x0002782e01007387 */ /* 0x000fe20000100800 */
[----:B------:R-:W-:-:S03]  /*29f0*/  LOP3.LUT R223, R141, 0x36, RZ, 0xfc, !PT ;  /* 0x000000368ddf7812 */ /* 0x000fc600078efcff */
[----:B------:R-:W-:Y:S01]  /*2a00*/  STL [R1+0x284], R47 ;  /* 0x0002842f01007387 */ /* 0x000fe20000100800 */
[----:B------:R-:W-:-:S03]  /*2a10*/  LOP3.LUT R225, R141, 0x38, RZ, 0xfc, !PT ;  /* 0x000000388de17812 */ /* 0x000fc600078efcff */
[----:B------:R-:W-:Y:S01]  /*2a20*/  STL [R1+0x280], R48 ;  /* 0x0002803001007387 */ /* 0x000fe20000100800 */
[----:B------:R-:W-:Y:S02]  /*2a30*/  IABS R84, R223 ;  /* 0x000000df00547213 */ /* 0x000fe40000000000 */
[----:B------:R-:W-:Y:S02]  /*2a40*/  IABS R76, R225 ;  /* 0x000000e1004c7213 */ /* 0x000fe40000000000 */
[----:B------:R-:W-:Y:S01]  /*2a50*/  PLOP3.LUT P1, PT, PT, PT, UP1, 0x80, 0x8 ;  /* 0x000000000008781c */ /* 0x000fe20003f2f018 */
[----:B0-----:R-:W-:-:S04]  /*2a60*/  IMAD.HI.U32 R50, R140, R84, RZ ;  /* 0x000000548c327227 */ /* 0x001fc800078e00ff */
[----:B------:R-:W-:Y:S01]  /*2a70*/  IMAD.HI.U32 R51, R140, R76, RZ ;  /* 0x0000004c8c337227 */ /* 0x000fe200078e00ff */
[----:B------:R-:W-:-:S03]  /*2a80*/  PLOP3.LUT P5, PT, PT, PT, UP1, 0x80, 0x8 ;  /* 0x000000000008781c */ /* 0x000fc60003faf018 */
[----:B------:R-:W-:Y:S02]  /*2a90*/  IMAD.MOV R52, RZ, RZ, -R50 ;  /* 0x000000ffff347224 */ /* 0x000fe400078e0a32 */
[----:B------:R-:W-:Y:S02]  /*2aa0*/  IMAD.MOV R54, RZ, RZ, -R51 ;  /* 0x000000ffff367224 */ /* 0x000fe400078e0a33 */
[C---:B------:R-:W-:Y:S01]  /*2ab0*/  IMAD R84, R137.reuse, R52, R84 ;  /* 0x0000003489547224 */ /* 0x040fe200078e0254 */
[----:B------:R-:W-:Y:S01]  /*2ac0*/  PLOP3.LUT P0, PT, PT, PT, UP1, 0x80, 0x8 ;  /* 0x000000000008781c */ /* 0x000fe20003f0f018 */
[----:B------:R-:W-:Y:S01]  /*2ad0*/  IMAD R76, R137, R54, R76 ;  /* 0x00000036894c7224 */ /* 0x000fe200078e024c */
[----:B------:R-:W-:Y:S02]  /*2ae0*/  PRMT R21, RZ, 0x7610, R21 ;  /* 0x00007610ff157816 */ /* 0x000fe40000000015 */
[----:B------:R-:W-:Y:S02]  /*2af0*/  PRMT R20, RZ, 0x7610, R20 ;  /* 0x00007610ff147816 */ /* 0x000fe40000000014 */
[----:B------:R-:W-:Y:S01]  /*2b00*/  PRMT R19, RZ, 0x7610, R19 ;  /* 0x00007610ff137816 */ /* 0x000fe20000000013 */
[----:B--2---:R1:W-:Y:S02]  /*2b10*/  STL [R1+0x13c], R24 ;  /* 0x00013c1801007387 */ /* 0x0043e40000100800 */
[----:B-1----:R-:W-:-:S05]  /*2b20*/  LEA.HI R24, R25, 0xc, RZ, 0x1a ;  /* 0x0000000c19187811 */ /* 0x002fca00078fd0ff */
[C---:B------:R-:W-:Y:S01]  /*2b30*/  IMAD R53, R24.reuse, UR12, RZ ;  /* 0x0000000c18357c24 */ /* 0x040fe2000f8e02ff */
[----:B---3--:R0:W-:Y:S01]  /*2b40*/  STL [R1+0x15c], R23 ;  /* 0x00015c1701007387 */ /* 0x0081e20000100800 */
[----:B------:R-:W-:-:S03]  /*2b50*/  ISETP.LT.AND P1, PT, R24, UR22, P1 ;  /* 0x0000001618007c0c */ /* 0x000fc60008f21270 */
[----:B------:R-:W-:Y:S02]  /*2b60*/  IADD3 R49, P6, PT, R53, R66, RZ ;  /* 0x0000004235317210 */ /* 0x000fe40007fde0ff */
[----:B0-----:R-:W-:-:S05]  /*2b70*/  LEA.HI R23, R25, 0x1c, RZ, 0x1a ;  /* 0x0000001c19177811 */ /* 0x001fca00078fd0ff */
[----:B------:R-:W-:Y:S01]  /*2b80*/  IMAD R55, R23, UR12, RZ ;  /* 0x0000000c17377c24 */ /* 0x000fe2000f8e02ff */
[----:B----4-:R0:W-:Y:S01]  /*2b90*/  STL [R1+0x158], R22 ;  /* 0x0001581601007387 */ /* 0x0101e20000100800 */
[----:B------:R-:W-:-:S03]  /*2ba0*/  LEA.HI.X.SX32 R50, R53, R64, 0x1, P6 ;  /* 0x0000004035327211 */ /* 0x000fc600030f0eff */
[----:B------:R-:W-:Y:S02]  /*2bb0*/  IADD3 R51, P6, PT, R55, R66, RZ ;  /* 0x0000004237337210 */ /* 0x000fe40007fde0ff */
[----:B0-----:R-:W-:Y:S02]  /*2bc0*/  LEA.HI R22, R25, 0x2c, RZ, 0x1a ;  /* 0x0000002c19167811 */ /* 0x001fe400078fd0ff */
[----:B------:R-:W-:-:S03]  /*2bd0*/  ISETP.LT.AND P5, PT, R23, UR22, P5 ;  /* 0x0000001617007c0c */ /* 0x000fc6000afa1270 */
[----:B------:R-:W-:Y:S01]  /*2be0*/  IMAD R57, R22, UR12, RZ ;  /* 0x0000000c16397c24 */ /* 0x000fe2000f8e02ff */
[----:B------:R-:W-:-:S04]  /*2bf0*/  LEA.HI.X.SX32 R52, R55, R64, 0x1, P6 ;  /* 0x0000004037347211 */ /* 0x000fc800030f0eff */
[C---:B------:R-:W-:Y:S01]  /*2c00*/  IADD3 R53, P6, PT, R57.reuse, R66, RZ ;  /* 0x0000004239357210 */ /* 0x040fe20007fde0ff */
[----:B------:R-:W-:Y:S01]  /*2c10*/  @P1 IMAD.MOV.U32 R56, RZ, RZ, R49 ;  /* 0x000000ffff381224 */ /* 0x000fe200078e0031 */
[----:B------:R-:W-:Y:S02]  /*2c20*/  ISETP.LT.AND P0, PT, R22, UR22, P0 ;  /* 0x0000001616007c0c */ /* 0x000fe40008701270 */
[----:B------:R-:W-:Y:S01]  /*2c30*/  LEA.HI.X.SX32 R54, R57, R64, 0x1, P6 ;  /* 0x0000004039367211 */ /* 0x000fe200030f0eff */
[----:B------:R-:W-:-:S05]  /*2c40*/  @P1 IMAD.MOV.U32 R57, RZ, RZ, R50 ;  /* 0x000000ffff391224 */ /* 0x000fca00078e0032 */
[----:B------:R0:W2:Y:S02]  /*2c50*/  @P1 LDG.E.U8 R21, desc[UR20][R56.64] ;  /* 0x0000001438151981 */ /* 0x0000a4000c1e1100 */
[----:B0-----:R-:W-:Y:S02]  /*2c60*/  @P5 IMAD.MOV.U32 R56, RZ, RZ, R51 ;  /* 0x000000ffff385224 */ /* 0x001fe400078e0033 */
[----:B------:R-:W-:-:S05]  /*2c70*/  @P5 IMAD.MOV.U32 R57, RZ, RZ, R52 ;  /* 0x000000ffff395224 */ /* 0x000fca00078e0034 */
[----:B------:R0:W3:Y:S02]  /*2c80*/  @P5 LDG.E.U8 R20, desc[UR20][R56.64] ;  /* 0x0000001438145981 */ /* 0x0000e4000c1e1100 */
[----:B0-----:R-:W-:Y:S02]  /*2c90*/  @P0 IMAD.MOV.U32 R56, RZ, RZ, R53 ;  /* 0x000000ffff380224 */ /* 0x001fe400078e0035 */
[----:B------:R-:W-:-:S05]  /*2ca0*/  @P0 IMAD.MOV.U32 R57, RZ, RZ, R54 ;  /* 0x000000ffff390224 */ /* 0x000fca00078e0036 */
[----:B------:R0:W4:Y:S04]  /*2cb0*/  @P0 LDG.E.U8 R19, desc[UR20][R56.64] ;  /* 0x0000001438130981 */ /* 0x000128000c1e1100 */
        /* <DEDUP_REMOVED lines=17> */
[----:B------:R-:W-:Y:S01]  /*2dd0*/  PRMT R17, RZ, 0x7610, R17 ;  /* 0x00007610ff117816 */ /* 0x000fe20000000011 */
[----:B------:R-:W-:Y:S01]  /*2de0*/  IMAD R80, R137, R60, R80 ;  /* 0x0000003c89507224 */ /* 0x000fe200078e0250 */
[----:B------:R-:W-:Y:S02]  /*2df0*/  PRMT R16, RZ, 0x7610, R16 ;  /* 0x00007610ff107816 */ /* 0x000fe40000000010 */
[----:B------:R-:W-:Y:S02]  /*2e00*/  PLOP3.LUT P0, PT, PT, PT, UP1, 0x80, 0x8 ;  /* 0x000000000008781c */ /* 0x000fe40003f0f018 */
[----:B------:R-:W-:Y:S01]  /*2e10*/  PRMT R15, RZ, 0x7610, R15 ;  /* 0x00007610ff0f7816 */ /* 0x000fe2000000000f */
[----:B--2---:R0:W-:Y:S02]  /*2e20*/  STL [R1+0x178], R21 ;  /* 0x0001781501007387 */ /* 0x0041e40000100800 */
[----:B0-----:R-:W-:-:S05]  /*2e30*/  LEA.HI R21, R25, 0x3c, RZ, 0x1a ;  /* 0x0000003c19157811 */ /* 0x001fca00078fd0ff */
        /* <DEDUP_REMOVED lines=13> */
[----:B------:R-:W-:Y:S01]  /*2f10*/  IADD3 R59, P6, PT, R63, R66, RZ ;  /* 0x000000423f3b7210 */ /* 0x000fe20007fde0ff */
[----:B------:R-:W-:-:S03]  /*2f20*/  @P1 IMAD.MOV.U32 R62, RZ, RZ, R55 ;  /* 0x000000ffff3e1224 */ /* 0x000fc600078e0037 */
[----:B------:R-:W-:Y:S01]  /*2f30*/  LEA.HI.X.SX32 R60, R63, R64, 0x1, P6 ;  /* 0x000000403f3c7211 */ /* 0x000fe200030f0eff */
[----:B------:R-:W-:-:S05]  /*2f40*/  @P1 IMAD.MOV.U32 R63, RZ, RZ, R56 ;  /* 0x000000ffff3f1224 */ /* 0x000fca00078e0038 */
[----:B------:R0:W2:Y:S01]  /*2f50*/  @P1 LDG.E.U8 R17, desc[UR20][R62.64] ;  /* 0x000000143e111981 */ /* 0x0000a2000c1e1100 */
[----:B------:R-:W-:Y:S01]  /*2f60*/  ISETP.LT.AND P0, PT, R19, UR22, P0 ;  /* 0x0000001613007c0c */ /* 0x000fe20008701270 */
[----:B0-----:R-:W-:Y:S02]  /*2f70*/  @P5 IMAD.MOV.U32 R62, RZ, RZ, R57 ;  /* 0x000000ffff3e5224 */ /* 0x001fe400078e0039 */
[----:B------:R-:W-:-:S05]  /*2f80*/  @P5 IMAD.MOV.U32 R63, RZ, RZ, R58 ;  /* 0x000000ffff3f5224 */ /* 0x000fca00078e003a */
[----:B------:R0:W3:Y:S05]  /*2f90*/  @P5 LDG.E.U8 R16, desc[UR20][R62.64] ;  /* 0x000000143e105981 */ /* 0x0000ea000c1e1100 */
        /* <DEDUP_REMOVED lines=11> */
[----:B------:R-:W-:Y:S02]  /*3050*/  PLOP3.LUT P0, PT, PT, PT, UP1, 0x80, 0x8 ;  /* 0x000000000008781c */ /* 0x000fe40003f0f018 */
[----:B------:R-:W-:Y:S02]  /*3060*/  IABS R197, R203 ;  /* 0x000000cb00c57213 */ /* 0x000fe40000000000 */
[----:B------:R-:W-:-:S03]  /*3070*/  IABS R196, R198 ;  /* 0x000000c600c47213 */ /* 0x000fc60000000000 */
[----:B0-----:R-:W-:Y:S01]  /*3080*/  IMAD.HI.U32 R62, R140, R197, RZ ;  /* 0x000000c58c3e7227 */ /* 0x001fe200078e00ff */
[----:B------:R-:W-:-:S03]  /*3090*/  PRMT R14, RZ, 0x7610, R14 ;  /* 0x00007610ff0e7816 */ /* 0x000fc6000000000e */
[----:B------:R-:W-:-:S04]  /*30a0*/  IMAD.HI.U32 R67, R140, R196, RZ ;  /* 0x000000c48c437227 */ /* 0x000fc800078e00ff */
[----:B------:R-:W-:Y:S02]  /*30b0*/  IMAD.MOV R78, RZ, RZ, -R62 ;  /* 0x000000ffff4e7224 */ /* 0x000fe400078e0a3e */
[----:B------:R-:W-:-:S04]  /*30c0*/  IMAD.MOV R67, RZ, RZ, -R67 ;  /* 0x000000ffff437224 */ /* 0x000fc800078e0a43 */
[----:B------:R-:W-:Y:S01]  /*30d0*/  IMAD R196, R137, R67, R196 ;  /* 0x0000004389c47224 */ /* 0x000fe200078e02c4 */
[----:B---3--:R0:W-:Y:S02]  /*30e0*/  STL [R1+0x198], R16 ;  /* 0x0001981001007387 */ /* 0x0081e40000100800 */
[----:B0-----:R-:W-:-:S04]  /*30f0*/  LEA.HI R16, R25, 0x6c, RZ, 0x1a ;  /* 0x0000006c19107811 */ /* 0x001fc800078fd0ff */
[C---:B------:R-:W-:Y:S01]  /*3100*/  ISETP.LT.AND P0, PT, R16.reuse, UR22, P0 ;  /* 0x0000001610007c0c */ /* 0x040fe20008701270 */
[----:B------:R-:W-:-:S05]  /*3110*/  IMAD R79, R16, UR12, RZ ;  /* 0x0000000c104f7c24 */ /* 0x000fca000f8e02ff */
[C---:B------:R-:W-:Y:S01]  /*3120*/  IADD3 R61, P6, PT, R79.reuse, R66, RZ ;  /* 0x000000424f3d7210 */ /* 0x040fe20007fde0ff */
[----:B----4-:R-:W-:Y:S03]  /*3130*/  STL [R1+0x194], R15 ;  /* 0x0001940f01007387 */ /* 0x010fe60000100800 */
[----:B------:R-:W-:Y:S01]  /*3140*/  LEA.HI.X.SX32 R62, R79, R64, 0x1, P6 ;  /* 0x000000404f3e7211 */ /* 0x000fe200030f0eff */
[----:B--2---:R-:W-:Y:S04]  /*3150*/  STL [R1+0x170], R17 ;  /* 0x0001701101007387 */ /* 0x004fe80000100800 */
[----:B------:R-:W-:Y:S01]  /*3160*/  STL.S16 [R1+0x17c], R14 ;  /* 0x00017c0e01007387 */ /* 0x000fe20000100600 */
[----:B------:R-:W-:-:S03]  /*3170*/  @P0 IMAD.MOV.U32 R67, RZ, RZ, R62 ;  /* 0x000000ffff430224 */ /* 0x000fc600078e003e */
[----:B------:R0:W-:Y:S04]  /*3180*/  STL [R1+0x2b8], R62 ;  /* 0x0002b83e01007387 */ /* 0x0001e80000100800 */
[----:B0-----:R-:W2:Y:S01]  /*3190*/  LDL.LU R62, [R1+0x17c] ;  /* 0x00017c00013e7983 */ /* 0x001ea20000300800 */
[----:B------:R-:W-:Y:S02]  /*31a0*/  LEA.HI R15, R25, 0x7c, RZ, 0x1a ;  /* 0x0000007c190f7811 */ /* 0x000fe400078fd0ff */
[----:B------:R-:W-:Y:S02]  /*31b0*/  ISETP.GT.U32.AND P5, PT, R137, R71, PT ;  /* 0x000000478900720c */ /* 0x000fe40003fa4070 */
[----:B------:R-:W-:Y:S01]  /*31c0*/  PLOP3.LUT P1, PT, PT, PT, UP1, 0x80, 0x8 ;  /* 0x000000000008781c */ /* 0x000fe20003f2f018 */
[----:B------:R-:W-:-:S03]  /*31d0*/  IMAD R81, R15, UR12, RZ ;  /* 0x0000000c0f517c24 */ /* 0x000fc6000f8e02ff */
[----:B------:R-:W-:Y:S02]  /*31e0*/  ISETP.LT.AND P1, PT, R15, UR22, P1 ;  /* 0x000000160f007c0c */ /* 0x000fe40008f21270 */
[C---:B------:R-:W-:Y:S01]  /*31f0*/  IADD3 R63, P6, PT, R81.reuse, R66, RZ ;  /* 0x00000042513f7210 */ /* 0x040fe20007fde0ff */
[----:B------:R-:W-:Y:S01]  /*3200*/  @P0 IMAD.MOV.U32 R66, RZ, RZ, R61 ;  /* 0x000000ffff420224 */ /* 0x000fe200078e003d */
[----:B------:R-:W-:Y:S02]  /*3210*/  PRMT R8, RZ, 0x7610, R8 ;  /* 0x00007610ff087816 */ /* 0x000fe40000000008 */
[----:B------:R-:W-:Y:S01]  /*3220*/  LEA.HI.X.SX32 R64, R81, R64, 0x1, P6 ;  /* 0x0000004051407211 */ /* 0x000fe200030f0eff */
[----:B------:R-:W-:Y:S01]  /*3230*/  @!P5 IMAD.IADD R71, R71, 0x1, -R137 ;  /* 0x000000014747d824 */ /* 0x000fe200078e0a89 */
[----:B------:R-:W-:Y:S02]  /*3240*/  ISETP.GT.U32.AND P5, PT, R137, R69, PT ;  /* 0x000000458900720c */ /* 0x000fe40003fa4070 */
[----:B------:R0:W3:Y:S03]  /*3250*/  @P0 LDG.E.U8 R8, desc[UR20][R66.64] ;  /* 0x0000001442080981 */ /* 0x0000e6000c1e1100 */
[----:B0-----:R-:W-:-:S02]  /*3260*/  @P1 IMAD.MOV.U32 R66, RZ, RZ, R63 ;  /* 0x000000ffff421224 */ /* 0x001fc400078e003f */
[----:B------:R-:W-:-:S06]  /*3270*/  @P1 IMAD.MOV.U32 R67, RZ, RZ, R64 ;  /* 0x000000ffff431224 */ /* 0x000fcc00078e0040 */
[----:B------:R-:W-:-:S05]  /*3280*/  @!P5 IMAD.IADD R69, R69, 0x1, -R137 ;  /* 0x000000014545d824 */ /* 0x000fca00078e0a89 */
[----:B------:R-:W-:-:S13]  /*3290*/  ISETP.GT.U32.AND P6, PT, R137, R69, PT ;  /* 0x000000458900720c */ /* 0x000fda0003fc4070 */
[----:B------:R-:W-:Y:S01]  /*32a0*/  @!P6 IMAD.IADD R69, R69, 0x1, -R137 ;  /* 0x000000014545e824 */ /* 0x000fe200078e0a89 */
[----:B------:R-:W-:-:S13]  /*32b0*/  ISETP.GT.U32.AND P6, PT, R137, R179, PT ;  /* 0x000000b38900720c */ /* 0x000fda0003fc4070 */
[----:B------:R-:W-:-:S05]  /*32c0*/  @!P6 IMAD.IADD R179, R179, 0x1, -R137 ;  /* 0x00000001b3b3e824 */ /* 0x000fca00078e0a89 */
[----:B------:R-:W-:Y:S02]  /*32d0*/  ISETP.GT.U32.AND P6, PT, R137, R179, PT ;  /* 0x000000b38900720c */ /* 0x000fe40003fc4070 */
[----:B------:R-:W-:-:S11]  /*32e0*/  ISETP.GE.AND P5, PT, R141, RZ, PT ;  /* 0x000000ff8d00720c */ /* 0x000fd60003fa6270 */
[----:B------:R-:W-:Y:S01]  /*32f0*/  @!P6 IMAD.IADD R179, R179, 0x1, -R137 ;  /* 0x00000001b3b3e824 */ /* 0x000fe200078e0a89 */
[C---:B------:R-:W-:Y:S01]  /*3300*/  ISETP.GT.U32.AND P6, PT, R137.reuse, R172, PT ;  /* 0x000000ac8900720c */ /* 0x040fe20003fc4070 */
[----:B------:R-:W-:Y:S01]  /*3310*/  @!P5 IMAD.MOV R69, RZ, RZ, -R69 ;  /* 0x000000ffff45d224 */ /* 0x000fe200078e0a45 */
[C---:B------:R-:W-:Y:S02]  /*3320*/  ISETP.GT.U32.AND P5, PT, R137.reuse, R178, PT ;  /* 0x000000b28900720c */ /* 0x040fe40003fa4070 */
[----:B------:R-:W-:-:S09]  /*3330*/  ISETP.GT.U32.AND P0, PT, R137, R185, PT ;  /* 0x000000b98900720c */ /* 0x000fd20003f04070 */
[----:B------:R-:W-:-:S05]  /*3340*/  @!P6 IMAD.IADD R172, R172, 0x1, -R137 ;  /* 0x00000001acace824 */ /* 0x000fca00078e0a89 */
[----:B------:R-:W-:Y:S01]  /*3350*/  ISETP.GT.U32.AND P6, PT, R137, R172, PT ;  /* 0x000000ac8900720c */ /* 0x000fe20003fc4070 */
[--C-:B------:R-:W-:Y:S02]  /*3360*/  @!P5 IMAD.IADD R178, R178, 0x1, -R137.reuse ;  /* 0x00000001b2b2d824 */ /* 0x100fe400078e0a89 */
[----:B------:R-:W-:-:S03]  /*3370*/  @!P0 IMAD.IADD R185, R185, 0x1, -R137 ;  /* 0x00000001b9b98824 */ /* 0x000fc600078e0a89 */
[C---:B------:R-:W-:Y:S02]  /*3380*/  ISETP.GT.U32.AND P5, PT, R137.reuse, R178, PT ;  /* 0x000000b28900720c */ /* 0x040fe40003fa4070 */
[----:B------:R-:W-:-:S05]  /*3390*/  ISETP.GT.U32.AND P0, PT, R137, R185, PT ;  /* 0x000000b98900720c */ /* 0x000fca0003f04070 */
[----:B------:R-:W-:Y:S01]  /*33a0*/  @!P6 IMAD.IADD R172, R172, 0x1, -R137 ;  /* 0x00000001acace824 */ /* 0x000fe200078e0a89 */
[----:B------:R-:W-:-:S05]  /*33b0*/  ISETP.GT.U32.AND P6, PT, R137, R163, PT ;  /* 0x000000a38900720c */ /* 0x000fca0003fc4070 */
[--C-:B------:R-:W-:Y:S01]  /*33c0*/  @!P5 IMAD.IADD R178, R178, 0x1, -R137.reuse ;  /* 0x00000001b2b2d824 */ /* 0x100fe200078e0a89 */
[----:B------:R-:W-:Y:S01]  /*33d0*/  ISETP.GT.U32.AND P5, PT, R137, R171, PT ;  /* 0x000000ab8900720c */ /* 0x000fe20003fa4070 */
[----:B------:R-:W-:Y:S01]  /*33e0*/  @!P0 IMAD.IADD R185, R185, 0x1, -R137 ;  /* 0x00000001b9b98824 */ /* 0x000fe200078e0a89 */
[----:B------:R-:W-:-:S05]  /*33f0*/  ISETP.GT.U32.AND P0, PT, R137, R126, PT ;  /* 0x0000007e8900720c */ /* 0x000fca0003f04070 */
        /* <DEDUP_REMOVED lines=9> */
[C---:B------:R-:W-:Y:S01]  /*3490*/  ISETP.GT.U32.AND P5, PT, R137.reuse, R70, PT ;  /* 0x000000468900720c */ /* 0x040fe20003fa4070 */
[----:B------:R-:W-:Y:S01]  /*34a0*/  @!P0 IMAD.IADD R126, R126, 0x1, -R137 ;  /* 0x000000017e7e8824 */ /* 0x000fe200078e0a89 */
[----:B------:R-:W-:-:S05]  /*34b0*/  ISETP.GT.U32.AND P0, PT, R137, R165, PT ;  /* 0x000000a58900720c */ /* 0x000fca0003f04070 */
[----:B------:R-:W-:Y:S01]  /*34c0*/  @!P6 IMAD.IADD R156, R156, 0x1, -R137 ;  /* 0x000000019c9ce824 */ /* 0x000fe200078e0a89 */
[----:B--2---:R0:W2:Y:S01]  /*34d0*/  @P1 LDG.E.U8 R62, desc[UR20][R66.64] ;  /* 0x00000014423e1981 */ /* 0x0040a2000c1e1100 */
[----:B------:R-:W-:-:S13]  /*34e0*/  ISETP.GT.U32.AND P1, PT, R137, R71, PT ;  /* 0x000000478900720c */ /* 0x000fda0003f24070 */
[----:B------:R-:W-:Y:S01]  /*34f0*/  @!P1 IMAD.IADD R71, R71, 0x1, -R137 ;  /* 0x0000000147479824 */ /* 0x000fe200078e0a89 */
[----:B------:R-:W-:-:S13]  /*3500*/  ISETP.GT.U32.AND P1, PT, R137, R68, PT ;  /* 0x000000448900720c */ /* 0x000fda0003f24070 */
[----:B------:R-:W-:-:S05]  /*3510*/  @!P1 IMAD.IADD R68, R68, 0x1, -R137 ;  /* 0x0000000144449824 */ /* 0x000fca00078e0a89 */
        /* <DEDUP_REMOVED lines=12> */
[C---:B------:R-:W-:Y:S02]  /*35e0*/  ISETP.GT.U32.AND P1, PT, R137.reuse, R159, PT ;  /* 0x0000009f8900720c */ /* 0x040fe40003f24070 */
[----:B------:R-:W-:Y:S01]  /*35f0*/  ISETP.GT.U32.AND P6, PT, R137, R156, PT ;  /* 0x0000009c8900720c */ /* 0x000fe20003fc4070 */
[--C-:B------:R-:W-:Y:S02]  /*3600*/  @!P5 IMAD.IADD R70, R70, 0x1, -R137.reuse ;  /* 0x000000014646d824 */ /* 0x100fe400078e0a89 */
[----:B------:R-:W-:-:S03]  /*3610*/  @!P0 IMAD.IADD R165, R165, 0x1, -R137 ;  /* 0x00000001a5a58824 */ /* 0x000fc600078e0a89 */
[----:B------:R-:W-:-:S05]  /*3620*/  ISETP.GT.U32.AND P5, PT, R137, R70, PT ;  /* 0x000000468900720c */ /* 0x000fca0003fa4070 */
[--C-:B------:R-:W-:Y:S01]  /*3630*/  @!P1 IMAD.IADD R159, R159, 0x1, -R137.reuse ;  /* 0x000000019f9f9824 */ /* 0x100fe200078e0a89 */
[C---:B------:R-:W-:Y:S01]  /*3640*/  ISETP.GT.U32.AND P1, PT, R137.reuse, R151, PT ;  /* 0x000000978900720c */ /* 0x040fe20003f24070 */
[----:B------:R-:W-:Y:S01]  /*3650*/  @!P6 IMAD.IADD R156, R156, 0x1, -R137 ;  /* 0x000000019c9ce824 */ /* 0x000fe200078e0a89 */
[C---:B------:R-:W-:Y:S02]  /*3660*/  ISETP.GT.U32.AND P6, PT, R137.reuse, R150, PT ;  /* 0x000000968900720c */ /* 0x040fe40003fc4070 */
[----:B------:R-:W-:-:S03]  /*3670*/  ISETP.GT.U32.AND P0, PT, R137, R165, PT ;  /* 0x000000a58900720c */ /* 0x000fc60003f04070 */
[----:B------:R-:W-:Y:S01]  /*3680*/  @!P5 IMAD.IADD R70, R70, 0x1, -R137 ;  /* 0x000000014646d824 */ /* 0x000fe200078e0a89 */
[----:B------:R-:W-:-:S05]  /*3690*/  ISETP.GT.U32.AND P5, PT, R137, R73, PT ;  /* 0x000000498900720c */ /* 0x000fca0003fa4070 */
[--C-:B------:R-:W-:Y:S02]  /*36a0*/  @!P1 IMAD.IADD R151, R151, 0x1, -R137.reuse ;  /* 0x0000000197979824 */ /* 0x100fe400078e0a89 */
[----:B------:R-:W-:-:S03]  /*36b0*/  @!P6 IMAD.IADD R150, R150, 0x1, -R137 ;  /* 0x000000019696e824 */ /* 0x000fc600078e0a89 */
[----:B------:R-:W-:Y:S01]  /*36c0*/  ISETP.GT.U32.AND P1, PT, R137, R151, PT ;  /* 0x000000978900720c */ /* 0x000fe20003f24070 */
[--C-:B------:R-:W-:Y:S01]  /*36d0*/  @!P0 IMAD.IADD R165, R165, 0x1, -R137.reuse ;  /* 0x00000001a5a58824 */ /* 0x100fe200078e0a89 */
[C---:B------:R-:W-:Y:S02]  /*36e0*/  ISETP.GT.U32.AND P0, PT, R137.reuse, R162, PT ;  /* 0x000000a28900720c */ /* 0x040fe40003f04070 */
[----:B------:R-:W-:Y:S01]  /*36f0*/  ISETP.GT.U32.AND P6, PT, R137, R150, PT ;  /* 0x000000968900720c */ /* 0x000fe20003fc4070 */
[----:B------:R-:W-:-:S08]  /*3700*/  @!P5 IMAD.IADD R73, R73, 0x1, -R137 ;  /* 0x000000014949d824 */ /* 0x000fd000078e0a89 */
[--C-:B------:R-:W-:Y:S01]  /*3710*/  @!P1 IMAD.IADD R151, R151, 0x1, -R137.reuse ;  /* 0x0000000197979824 */ /* 0x100fe200078e0a89 */
[C---:B------:R-:W-:Y:S02]  /*3720*/  ISETP.GT.U32.AND P1, PT, R137.reuse, R77, PT ;  /* 0x0000004d8900720c */ /* 0x040fe40003f24070 */
[C---:B------:R-:W-:Y:S01]  /*3730*/  ISETP.GT.U32.AND P5, PT, R137.reuse, R73, PT ;  /* 0x000000498900720c */ /* 0x040fe20003fa4070 */
[--C-:B------:R-:W-:Y:S02]  /*3740*/  @!P0 IMAD.IADD R162, R162, 0x1, -R137.reuse ;  /* 0x00000001a2a28824 */ /* 0x100fe400078e0a89 */
[----:B------:R-:W-:Y:S01]  /*3750*/  @!P6 IMAD.IADD R150, R150, 0x1, -R137 ;  /* 0x000000019696e824 */ /* 0x000fe200078e0a89 */
[C---:B------:R-:W-:Y:S02]  /*3760*/  ISETP.GT.U32.AND P6, PT, R137.reuse, R149, PT ;  /* 0x000000958900720c */ /* 0x040fe40003fc4070 */
[----:B------:R-:W-:-:S05]  /*3770*/  ISETP.GT.U32.AND P0, PT, R137, R162, PT ;  /* 0x000000a28900720c */ /* 0x000fca0003f04070 */
[--C-:B------:R-:W-:Y:S02]  /*3780*/  @!P1 IMAD.IADD R77, R77, 0x1, -R137.reuse ;  /* 0x000000014d4d9824 */ /* 0x100fe400078e0a89 */
[--C-:B------:R-:W-:Y:S01]  /*3790*/  @!P5 IMAD.IADD R73, R73, 0x1, -R137.reuse ;  /* 0x000000014949d824 */ /* 0x100fe200078e0a89 */
[C---:B------:R-:W-:Y:S02]  /*37a0*/  ISETP.GT.U32.AND P5, PT, R137.reuse, R72, PT ;  /* 0x000000488900720c */ /* 0x040fe40003fa4070 */
[----:B------:R-:W-:Y:S01]  /*37b0*/  ISETP.GT.U32.AND P1, PT, R137, R77, PT ;  /* 0x0000004d8900720c */ /* 0x000fe20003f24070 */
        /* <DEDUP_REMOVED lines=15> */
[C---:B------:R-:W-:Y:S01]  /*38b0*/  ISETP.GT.U32.AND P1, PT, R137.reuse, R85, PT ;  /* 0x000000558900720c */ /* 0x040fe20003f24070 */
[--C-:B------:R-:W-:Y:S02]  /*38c0*/  @!P6 IMAD.IADD R84, R84, 0x1, -R137.reuse ;  /* 0x000000015454e824 */ /* 0x100fe400078e0a89 */
[----:B------:R-:W-:Y:S01]  /*38d0*/  @!P0 IMAD.IADD R152, R152, 0x1, -R137 ;  /* 0x0000000198988824 */ /* 0x000fe200078e0a89 */
[C---:B------:R-:W-:Y:S02]  /*38e0*/  ISETP.GT.U32.AND P0, PT, R137.reuse, R96, PT ;  /* 0x000000608900720c */ /* 0x040fe40003f04070 */
[C---:B------:R-:W-:Y:S01]  /*38f0*/  ISETP.GT.U32.AND P6, PT, R137.reuse, R84, PT ;  /* 0x000000548900720c */ /* 0x040fe20003fc4070 */
[----:B------:R-:W-:-:S04]  /*3900*/  IMAD R197, R137, R78, R197 ;  /* 0x0000004e89c57224 */ /* 0x000fc800078e02c5 */
[--C-:B------:R-:W-:Y:S02]  /*3910*/  @!P5 IMAD.IADD R148, R148, 0x1, -R137.reuse ;  /* 0x000000019494d824 */ /* 0x100fe400078e0a89 */
[--C-:B------:R-:W-:Y:S01]  /*3920*/  @!P1 IMAD.IADD R85, R85, 0x1, -R137.reuse ;  /* 0x0000000155559824 */ /* 0x100fe200078e0a89 */
[C---:B------:R-:W-:Y:S02]  /*3930*/  ISETP.GT.U32.AND P1, PT, R137.reuse, R80, PT ;  /* 0x000000508900720c */ /* 0x040fe40003f24070 */
[C---:B------:R-:W-:Y:S01]  /*3940*/  ISETP.GT.U32.AND P5, PT, R137.reuse, R148, PT ;  /* 0x000000948900720c */ /* 0x040fe20003fa4070 */
[--C-:B------:R-:W-:Y:S02]  /*3950*/  @!P0 IMAD.IADD R96, R96, 0x1, -R137.reuse ;  /* 0x0000000160608824 */ /* 0x100fe400078e0a89 */
[----:B------:R-:W-:Y:S01]  /*3960*/  @!P6 IMAD.IADD R84, R84, 0x1, -R137 ;  /* 0x000000015454e824 */ /* 0x000fe200078e0a89 */
[----:B------:R-:W-:Y:S02]  /*3970*/  ISETP.GT.U32.AND P6, PT, R137, R197, PT ;  /* 0x000000c58900720c */ /* 0x000fe40003fc4070 */
[----:B------:R-:W-:-:S02]  /*3980*/  LOP3.LUT R218, R141, 0x44, RZ, 0xfc, !PT ;  /* 0x000000448dda7812 */ /* 0x000fc400078efcff */
[----:B------:R-:W-:Y:S02]  /*3990*/  ISETP.GT.U32.AND P0, PT, R137, R96, PT ;  /* 0x000000608900720c */ /* 0x000fe40003f04070 */
[----:B------:R-:W-:Y:S01]  /*39a0*/  IABS R211, R218 ;  /* 0x000000da00d37213 */ /* 0x000fe20000000000 */
[--C-:B------:R-:W-:Y:S01]  /*39b0*/  @!P1 IMAD.IADD R80, R80, 0x1, -R137.reuse ;  /* 0x0000000150509824 */ /* 0x100fe200078e0a89 */
[----:B------:R-:W-:Y:S01]  /*39c0*/  LOP3.LUT R219, R141, 0x46, RZ, 0xfc, !PT ;  /* 0x000000468ddb7812 */ /* 0x000fe200078efcff */
[--C-:B------:R-:W-:Y:S01]  /*39d0*/  @!P5 IMAD.IADD R148, R148, 0x1, -R137.reuse ;  /* 0x000000019494d824 */ /* 0x100fe200078e0a89 */
[C---:B------:R-:W-:Y:S01]  /*39e0*/  ISETP.GT.U32.AND P5, PT, R137.reuse, R76, PT ;  /* 0x0000004c8900720c */ /* 0x040fe20003fa4070 */
[----:B0-----:R-:W-:Y:S01]  /*39f0*/  IMAD.HI.U32 R67, R140, R211, RZ ;  /* 0x000000d38c437227 */ /* 0x001fe200078e00ff */
[----:B------:R-:W-:Y:S02]  /*3a00*/  ISETP.GT.U32.AND P1, PT, R137, R80, PT ;  /* 0x000000508900720c */ /* 0x000fe40003f24070 */
[----:B------:R-:W-:Y:S01]  /*3a10*/  IABS R210, R219 ;  /* 0x000000db00d27213 */ /* 0x000fe20000000000 */
[----:B------:R-:W-:-:S02]  /*3a20*/  @!P6 IMAD.IADD R197, R197, 0x1, -R137 ;  /* 0x00000001c5c5e824 */ /* 0x000fc400078e0a89 */
[----:B------:R-:W-:Y:S02]  /*3a30*/  IMAD.MOV R86, RZ, RZ, -R67 ;  /* 0x000000ffff567224 */ /* 0x000fe400078e0a43 */
[----:B------:R-:W-:Y:S01]  /*3a40*/  @!P0 IMAD.IADD R96, R96, 0x1, -R137 ;  /* 0x0000000160608824 */ /* 0x000fe200078e0a89 */
[C---:B------:R-:W-:Y:S01]  /*3a50*/  ISETP.GT.U32.AND P0, PT, R137.reuse, R94, PT ;  /* 0x0000005e8900720c */ /* 0x040fe20003f04070 */
[----:B------:R-:W-:Y:S01]  /*3a60*/  IMAD.HI.U32 R78, R140, R210, RZ ;  /* 0x000000d28c4e7227 */ /* 0x000fe200078e00ff */
[----:B------:R-:W-:-:S03]  /*3a70*/  ISETP.GT.U32.AND P6, PT, R137, R197, PT ;  /* 0x000000c58900720c */ /* 0x000fc60003fc4070 */
[----:B------:R-:W-:Y:S01]  /*3a80*/  IMAD R211, R137, R86, R211 ;  /* 0x0000005689d37224 */ /* 0x000fe200078e02d3 */
[----:B------:R-:W-:Y:S01]  /*3a90*/  LOP3.LUT R217, R141, 0x42, RZ, 0xfc, !PT ;  /* 0x000000428dd97812 */ /* 0x000fe200078efcff */
[----:B------:R-:W-:Y:S02]  /*3aa0*/  IMAD.MOV R78, RZ, RZ, -R78 ;  /* 0x000000ffff4e7224 */ /* 0x000fe400078e0a4e */
[--C-:B------:R-:W-:Y:S02]  /*3ab0*/  @!P5 IMAD.IADD R76, R76, 0x1, -R137.reuse ;  /* 0x000000014c4cd824 */ /* 0x100fe400078e0a89 */
[--C-:B------:R-:W-:Y:S01]  /*3ac0*/  @!P1 IMAD.IADD R80, R80, 0x1, -R137.reuse ;  /* 0x0000000150509824 */ /* 0x100fe200078e0a89 */
[C---:B------:R-:W-:Y:S01]  /*3ad0*/  ISETP.GT.U32.AND P1, PT, R137.reuse, R211, PT ;  /* 0x000000d38900720c */ /* 0x040fe20003f24070 */
[C---:B------:R-:W-:Y:S01]  /*3ae0*/  IMAD R210, R137.reuse, R78, R210 ;  /* 0x0000004e89d27224 */ /* 0x040fe200078e02d2 */
[----:B------:R-:W-:Y:S02]  /*3af0*/  IABS R212, R217 ;  /* 0x000000d900d47213 */ /* 0x000fe40000000000 */
[----:B------:R-:W-:Y:S01]  /*3b00*/  ISETP.GT.U32.AND P5, PT, R137, R76, PT ;  /* 0x0000004c8900720c */ /* 0x000fe20003fa4070 */
[----:B------:R-:W-:-:S02]  /*3b10*/  @!P0 IMAD.IADD R94, R94, 0x1, -R137 ;  /* 0x000000015e5e8824 */ /* 0x000fc400078e0a89 */
[--C-:B------:R-:W-:Y:S01]  /*3b20*/  @!P6 IMAD.IADD R197, R197, 0x1, -R137.reuse ;  /* 0x00000001c5c5e824 */ /* 0x100fe200078e0a89 */
[----:B------:R-:W-:Y:S01]  /*3b30*/  ISETP.GT.U32.AND P6, PT, R137, R210, PT ;  /* 0x000000d28900720c */ /* 0x000fe20003fc4070 */
[----:B------:R-:W-:Y:S01]  /*3b40*/  IMAD.HI.U32 R66, R140, R212, RZ ;  /* 0x000000d48c427227 */ /* 0x000fe200078e00ff */
[C---:B------:R-:W-:Y:S02]  /*3b50*/  LOP3.LUT R213, R141.reuse, 0x48, RZ, 0xfc, !PT ;  /* 0x000000488dd57812 */ /* 0x040fe400078efcff */
[----:B------:R-:W-:Y:S01]  /*3b60*/  LOP3.LUT R215, R141, 0x4c, RZ, 0xfc, !PT ;  /* 0x0000004c8dd77812 */ /* 0x000fe200078efcff */
[----:B------:R-:W-:Y:S01]  /*3b70*/  IMAD.MOV R66, RZ, RZ, -R66 ;  /* 0x000000ffff427224 */ /* 0x000fe200078e0a42 */
[----:B------:R-:W-:Y:S01]  /*3b80*/  ISETP.GT.U32.AND P0, PT, R137, R94, PT ;  /* 0x0000005e8900720c */ /* 0x000fe20003f04070 */
[--C-:B------:R-:W-:Y:S01]  /*3b90*/  @!P1 IMAD.IADD R211, R211, 0x1, -R137.reuse ;  /* 0x00000001d3d39824 */ /* 0x100fe200078e0a89 */
[----:B------:R-:W-:Y:S02]  /*3ba0*/  IABS R209, R213 ;  /* 0x000000d500d17213 */ /* 0x000fe40000000000 */
[----:B------:R-:W-:Y:S01]  /*3bb0*/  IABS R202, R215 ;  /* 0x000000d700ca7213 */ /* 0x000fe20000000000 */
[----:B------:R-:W-:Y:S01]  /*3bc0*/  IMAD R212, R137, R66, R212 ;  /* 0x0000004289d47224 */ /* 0x000fe200078e02d4 */
[----:B------:R-:W-:Y:S01]  /*3bd0*/  LOP3.LUT R216, R141, 0x4e, RZ, 0xfc, !PT ;  /* 0x0000004e8dd87812 */ /* 0x000fe200078efcff */
[----:B------:R-:W-:Y:S01]  /*3be0*/  @!P5 IMAD.IADD R76, R76, 0x1, -R137 ;  /* 0x000000014c4cd824 */ /* 0x000fe200078e0a89 */
[C---:B------:R-:W-:Y:S01]  /*3bf0*/  ISETP.GT.U32.AND P5, PT, R137.reuse, R196, PT ;  /* 0x000000c48900720c */ /* 0x040fe20003fa4070 */
[----:B------:R-:W-:Y:S01]  /*3c00*/  IMAD.HI.U32 R66, R140, R209, RZ ;  /* 0x000000d18c427227 */ /* 0x000fe200078e00ff */
[----:B------:R-:W-:-:S03]  /*3c10*/  ISETP.GT.U32.AND P1, PT, R137, R211, PT ;  /* 0x000000d38900720c */ /* 0x000fc60003f24070 */
[----:B------:R-:W-:Y:S01]  /*3c20*/  IMAD.HI.U32 R78, R140, R202, RZ ;  /* 0x000000ca8c4e7227 */ /* 0x000fe200078e00ff */
[----:B------:R-:W-:-:S03]  /*3c30*/  IABS R201, R216 ;  /* 0x000000d800c97213 */ /* 0x000fc60000000000 */
[--C-:B------:R-:W-:Y:S02]  /*3c40*/  @!P6 IMAD.IADD R210, R210, 0x1, -R137.reuse ;  /* 0x00000001d2d2e824 */ /* 0x100fe400078e0a89 */
[----:B------:R-:W-:Y:S02]  /*3c50*/  IMAD.MOV R66, RZ, RZ, -R66 ;  /* 0x000000ffff427224 */ /* 0x000fe400078e0a42 */
[----:B------:R-:W-:Y:S01]  /*3c60*/  IMAD.MOV R78, RZ, RZ, -R78 ;  /* 0x000000ffff4e7224 */ /* 0x000fe200078e0a4e */
[C---:B------:R-:W-:Y:S01]  /*3c70*/  ISETP.GT.U32.AND P6, PT, R137.reuse, R210, PT ;  /* 0x000000d28900720c */ /* 0x040fe20003fc4070 */
[----:B------:R-:W-:Y:S01]  /*3c80*/  @!P0 IMAD.IADD R94, R94, 0x1, -R137 ;  /* 0x000000015e5e8824 */ /* 0x000fe200078e0a89 */
[C---:B------:R-:W-:Y:S01]  /*3c90*/  ISETP.GT.U32.AND P0, PT, R137.reuse, R82, PT ;  /* 0x000000528900720c */ /* 0x040fe20003f04070 */
[C---:B------:R-:W-:Y:S02]  /*3ca0*/  IMAD R209, R137.reuse, R66, R209 ;  /* 0x0000004289d17224 */ /* 0x040fe400078e02d1 */
[----:B------:R-:W-:-:S02]  /*3cb0*/  IMAD R202, R137, R78, R202 ;  /* 0x0000004e89ca7224 */ /* 0x000fc400078e02ca */
[----:B------:R-:W-:-:S04]  /*3cc0*/  IMAD.HI.U32 R66, R140, R201, RZ ;  /* 0x000000c98c427227 */ /* 0x000fc800078e00ff */
[----:B------:R-:W-:Y:S02]  /*3cd0*/  IMAD.MOV R66, RZ, RZ, -R66 ;  /* 0x000000ffff427224 */ /* 0x000fe400078e0a42 */
[--C-:B------:R-:W-:Y:S02]  /*3ce0*/  @!P5 IMAD.IADD R196, R196, 0x1, -R137.reuse ;  /* 0x00000001c4c4d824 */ /* 0x100fe400078e0a89 */
[----:B------:R-:W-:Y:S01]  /*3cf0*/  @!P1 IMAD.IADD R211, R211, 0x1, -R137 ;  /* 0x00000001d3d39824 */ /* 0x000fe200078e0a89 */
[C---:B------:R-:W-:Y:S01]  /*3d00*/  ISETP.GT.U32.AND P1, PT, R137.reuse, R202, PT ;  /* 0x000000ca8900720c */ /* 0x040fe20003f24070 */
[----:B------:R-:W-:Y:S01]  /*3d10*/  IMAD R201, R137, R66, R201 ;  /* 0x0000004289c97224 */ /* 0x000fe200078e02c9 */
[----:B------:R-:W-:Y:S02]  /*3d20*/  LOP3.LUT R214, R141, 0x4a, RZ, 0xfc, !PT ;  /* 0x0000004a8dd67812 */ /* 0x000fe400078efcff */
[C---:B------:R-:W-:Y:S01]  /*3d30*/  ISETP.GT.U32.AND P5, PT, R137.reuse, R196, PT ;  /* 0x000000c48900720c */ /* 0x040fe20003fa4070 */
[--C-:B------:R-:W-:Y:S01]  /*3d40*/  @!P0 IMAD.IADD R82, R82, 0x1, -R137.reuse ;  /* 0x0000000152528824 */ /* 0x100fe200078e0a89 */
[----:B------:R-:W-:Y:S01]  /*3d50*/  IABS R207, R214 ;  /* 0x000000d600cf7213 */ /* 0x000fe20000000000 */
[----:B------:R-:W-:Y:S01]  /*3d60*/  @!P6 IMAD.IADD R210, R210, 0x1, -R137 ;  /* 0x00000001d2d2e824 */ /* 0x000fe200078e0a89 */
[----:B------:R-:W-:-:S02]  /*3d70*/  ISETP.GT.U32.AND P6, PT, R137, R201, PT ;  /* 0x000000c98900720c */ /* 0x000fc40003fc4070 */
[C---:B------:R-:W-:Y:S02]  /*3d80*/  LOP3.LUT R208, R141.reuse, 0x50, RZ, 0xfc, !PT ;  /* 0x000000508dd07812 */ /* 0x040fe400078efcff */
[----:B------:R-:W-:Y:S01]  /*3d90*/  LOP3.LUT R205, R141, 0x54, RZ, 0xfc, !PT ;  /* 0x000000548dcd7812 */ /* 0x000fe200078efcff */
[----:B------:R-:W-:Y:S01]  /*3da0*/  IMAD.HI.U32 R67, R140, R207, RZ ;  /* 0x000000cf8c437227 */ /* 0x000fe200078e00ff */
[----:B------:R-:W-:Y:S02]  /*3db0*/  ISETP.GT.U32.AND P0, PT, R137, R82, PT ;  /* 0x000000528900720c */ /* 0x000fe40003f04070 */
[----:B------:R-:W-:Y:S01]  /*3dc0*/  IABS R200, R208 ;  /* 0x000000d000c87213 */ /* 0x000fe20000000000 */
[----:B------:R-:W-:Y:S01]  /*3dd0*/  @!P1 IMAD.IADD R202, R202, 0x1, -R137 ;  /* 0x00000001caca9824 */ /* 0x000fe200078e0a89 */
[----:B------:R-:W-:Y:S01]  /*3de0*/  IABS R191, R205 ;  /* 0x000000cd00bf7213 */ /* 0x000fe20000000000 */
[----:B------:R-:W-:Y:S01]  /*3df0*/  IMAD.MOV R86, RZ, RZ, -R67 ;  /* 0x000000ffff567224 */ /* 0x000fe200078e0a43 */
[----:B------:R-:W-:Y:S01]  /*3e00*/  LOP3.LUT R206, R141, 0x56, RZ, 0xfc, !PT ;  /* 0x000000568dce7812 */ /* 0x000fe200078efcff */
[----:B------:R-:W-:Y:S01]  /*3e10*/  @!P5 IMAD.IADD R196, R196, 0x1, -R137 ;  /* 0x00000001c4c4d824 */ /* 0x000fe200078e0a89 */
[C---:B------:R-:W-:Y:S01]  /*3e20*/  ISETP.GT.U32.AND P5, PT, R137.reuse, R209, PT ;  /* 0x000000d18900720c */ /* 0x040fe20003fa4070 */
[----:B------:R-:W-:Y:S01]  /*3e30*/  IMAD.HI.U32 R67, R140, R200, RZ ;  /* 0x000000c88c437227 */ /* 0x000fe200078e00ff */
[----:B------:R-:W-:-:S03]  /*3e40*/  ISETP.GT.U32.AND P1, PT, R137, R202, PT ;  /* 0x000000ca8900720c */ /* 0x000fc60003f24070 */
[----:B------:R-:W-:Y:S01]  /*3e50*/  IMAD.HI.U32 R66, R140, R191, RZ ;  /* 0x000000bf8c427227 */ /* 0x000fe200078e00ff */
[----:B------:R-:W-:-:S03]  /*3e60*/  IABS R190, R206 ;  /* 0x000000ce00be7213 */ /* 0x000fc60000000000 */
[----:B------:R-:W-:Y:S02]  /*3e70*/  @!P6 IMAD.IADD R201, R201, 0x1, -R137 ;  /* 0x00000001c9c9e824 */ /* 0x000fe400078e0a89 */
[----:B------:R-:W-:Y:S02]  /*3e80*/  IMAD.MOV R67, RZ, RZ, -R67 ;  /* 0x000000ffff437224 */ /* 0x000fe400078e0a43 */
[----:B------:R-:W-:Y:S01]  /*3e90*/  IMAD.MOV R66, RZ, RZ, -R66 ;  /* 0x000000ffff427224 */ /* 0x000fe200078e0a42 */
[C---:B------:R-:W-:Y:S01]  /*3ea0*/  ISETP.GT.U32.AND P6, PT, R137.reuse, R201, PT ;  /* 0x000000c98900720c */ /* 0x040fe20003fc4070 */
[----:B------:R-:W-:Y:S01]  /*3eb0*/  @!P0 IMAD.IADD R82, R82, 0x1, -R137 ;  /* 0x0000000152528824 */ /* 0x000fe200078e0a89 */
[C---:B------:R-:W-:Y:S01]  /*3ec0*/  ISETP.GT.U32.AND P0, PT, R137.reuse, R212, PT ;  /* 0x000000d48900720c */ /* 0x040fe20003f04070 */
[----:B------:R-:W-:Y:S02]  /*3ed0*/  IMAD R200, R137, R67, R200 ;  /* 0x0000004389c87224 */ /* 0x000fe400078e02c8 */
[----:B------:R-:W-:-:S04]  /*3ee0*/  IMAD.HI.U32 R67, R140, R190, RZ ;  /* 0x000000be8c437227 */ /* 0x000fc800078e00ff */
        /* <DEDUP_REMOVED lines=12> */
[C---:B------:R-:W-:Y:S01]  /*3fb0*/  IMAD.HI.U32 R78, R140.reuse, R195, RZ ;  /* 0x000000c38c4e7227 */ /* 0x040fe200078e00ff */
[C---:B------:R-:W-:Y:S02]  /*3fc0*/  LOP3.LUT R199, R141.reuse, 0x58, RZ, 0xfc, !PT ;  /* 0x000000588dc77812 */ /* 0x040fe400078efcff */
[----:B------:R-:W-:Y:S01]  /*3fd0*/  LOP3.LUT R193, R141, 0x5c, RZ, 0xfc, !PT ;  /* 0x0000005c8dc17812 */ /* 0x000fe200078efcff */
[----:B------:R-:W-:Y:S01]  /*3fe0*/  IMAD.MOV R78, RZ, RZ, -R78 ;  /* 0x000000ffff4e7224 */ /* 0x000fe200078e0a4e */
[----:B------:R-:W-:Y:S01]  /*3ff0*/  ISETP.GT.U32.AND P0, PT, R137, R212, PT ;  /* 0x000000d48900720c */ /* 0x000fe20003f04070 */
[----:B------:R-:W-:Y:S01]  /*4000*/  @!P1 IMAD.IADD R191, R191, 0x1, -R137 ;  /* 0x00000001bfbf9824 */ /* 0x000fe200078e0a89 */
        /* <DEDUP_REMOVED lines=10> */
[C---:B------:R-:W-:Y:S02]  /*40b0*/  IMAD R207, R137.reuse, R86, R207 ;  /* 0x0000005689cf7224 */ /* 0x040fe400078e02cf */
[----:B------:R-:W-:Y:S02]  /*40c0*/  @!P6 IMAD.IADD R190, R190, 0x1, -R137 ;  /* 0x00000001bebee824 */ /* 0x000fe400078e0a89 */
[----:B------:R-:W-:Y:S02]  /*40d0*/  IMAD.MOV R78, RZ, RZ, -R78 ;  /* 0x000000ffff4e7224 */ /* 0x000fe400078e0a4e */
[----:B------:R-:W-:Y:S01]  /*40e0*/  IMAD.MOV R67, RZ, RZ, -R67 ;  /* 0x000000ffff437224 */ /* 0x000fe200078e0a43 */
[C---:B------:R-:W-:Y:S01]  /*40f0*/  ISETP.GT.U32.AND P6, PT, R137.reuse, R190, PT ;  /* 0x000000be8900720c */ /* 0x040fe20003fc4070 */
[----:B------:R-:W-:Y:S01]  /*4100*/  @!P0 IMAD.IADD R212, R212, 0x1, -R137 ;  /* 0x00000001d4d48824 */ /* 0x000fe200078e0a89 */
[C---:B------:R-:W-:Y:S01]  /*4110*/  ISETP.GT.U32.AND P0, PT, R137.reuse, R207, PT ;  /* 0x000000cf8900720c */ /* 0x040fe20003f04070 */
[----:B------:R-:W-:-:S02]  /*4120*/  IMAD R189, R137, R78, R189 ;  /* 0x0000004e89bd7224 */ /* 0x000fc400078e02bd */
        /* <DEDUP_REMOVED lines=17> */
[C---:B------:R-:W-:Y:S01]  /*4240*/  ISETP.GT.U32.AND P0, PT, R137.reuse, R207, PT ;  /* 0x000000cf8900720c */ /* 0x040fe20003f04070 */
        /* <DEDUP_REMOVED lines=14> */
[----:B------:R-:W-:Y:S01]  /*4330*/  ISETP.GT.U32.AND P6, PT, R137, R182, PT ;  /* 0x000000b68900720c */ /* 0x000fe20003fc4070 */
        /* <DEDUP_REMOVED lines=11> */
[----:B------:R-:W-:Y:S01]  /*43f0*/  ISETP.GT.U32.AND P5, PT, R137, R189, PT ;  /* 0x000000bd8900720c */ /* 0x000fe20003fa4070 */
        /* <DEDUP_REMOVED lines=22> */
[----:B------:R-:W-:Y:S01]  /*4560*/  ISETP.GT.U32.AND P6, PT, R137, R99, PT ;  /* 0x000000638900720c */ /* 0x000fe20003fc4070 */
[----:B------:R-:W-:Y:S01]  /*4570*/  @!P0 IMAD.IADD R195, R195, 0x1, -R137 ;  /* 0x00000001c3c38824 */ /* 0x000fe200078e0a89 */
[C---:B------:R-:W-:Y:S01]  /*4580*/  ISETP.GT.U32.AND P0, PT, R137.reuse, R187, PT ;  /* 0x000000bb8900720c */ /* 0x040fe20003f04070 */
[----:B------:R-:W-:Y:S02]  /*4590*/  IMAD R134, R137, R67, R134 ;  /* 0x0000004389867224 */ /* 0x000fe400078e0286 */
[----:B------:R-:W-:-:S04]  /*45a0*/  IMAD.HI.U32 R67, R140, R101, RZ ;  /* 0x000000658c437227 */ /* 0x000fc800078e00ff */
[C---:B------:R-:W-:Y:S02]  /*45b0*/  IMAD R100, R137.reuse, R66, R100 ;  /* 0x0000004289647224 */ /* 0x040fe400078e0264 */
[----:B------:R-:W-:Y:S02]  /*45c0*/  IMAD R143, R137, R86, R143 ;  /* 0x00000056898f7224 */ /* 0x000fe400078e028f */
[----:B------:R-:W-:Y:S02]  /*45d0*/  IMAD.MOV R86, RZ, RZ, -R67 ;  /* 0x000000ffff567224 */ /* 0x000fe400078e0a43 */
[--C-:B------:R-:W-:Y:S02]  /*45e0*/  @!P5 IMAD.IADD R81, R81, 0x1, -R137.reuse ;  /* 0x000000015151d824 */ /* 0x100fe400078e0a89 */
[----:B------:R-:W-:Y:S01]  /*45f0*/  @!P1 IMAD.IADD R98, R98, 0x1, -R137 ;  /* 0x0000000162629824 */ /* 0x000fe200078e0a89 */
[C---:B------:R-:W-:Y:S01]  /*4600*/  ISETP.GT.U32.AND P1, PT, R137.reuse, R100, PT ;  /* 0x000000648900720c */ /* 0x040fe20003f24070 */
[C---:B------:R-:W-:Y:S01]  /*4610*/  IMAD R101, R137.reuse, R86, R101 ;  /* 0x0000005689657224 */ /* 0x040fe200078e0265 */
[----:B------:R-:W-:Y:S01]  /*4620*/  ISETP.GT.U32.AND P5, PT, R137, R81, PT ;  /* 0x000000518900720c */ /* 0x000fe20003fa4070 */
[----:B------:R-:W-:-:S02]  /*4630*/  @!P0 IMAD.IADD R187, R187, 0x1, -R137 ;  /* 0x00000001bbbb8824 */ /* 0x000fc400078e0a89 */
[--C-:B------:R-:W-:Y:S01]  /*4640*/  @!P6 IMAD.IADD R99, R99, 0x1, -R137.reuse ;  /* 0x000000016363e824 */ /* 0x100fe200078e0a89 */
[----:B------:R-:W-:Y:S02]  /*4650*/  ISETP.GT.U32.AND P6, PT, R137, R101, PT ;  /* 0x000000658900720c */ /* 0x000fe40003fc4070 */
[----:B------:R-:W-:Y:S02]  /*4660*/  LOP3.LUT R226, R141, 0x74, RZ, 0xfc, !PT ;  /* 0x000000748de27812 */ /* 0x000fe400078efcff */
[----:B------:R-:W-:Y:S02]  /*4670*/  ISETP.GT.U32.AND P0, PT, R137, R187, PT ;  /* 0x000000bb8900720c */ /* 0x000fe40003f04070 */
[----:B------:R-:W-:Y:S01]  /*4680*/  LOP3.LUT R135, R141, 0x6a, RZ, 0xfc, !PT ;  /* 0x0000006a8d877812 */ /* 0x000fe200078efcff */
[--C-:B------:R-:W-:Y:S01]  /*4690*/  @!P1 IMAD.IADD R100, R100, 0x1, -R137.reuse ;  /* 0x0000000164649824 */ /* 0x100fe200078e0a89 */
[----:B------:R-:W-:Y:S01]  /*46a0*/  IABS R102, R226 ;  /* 0x000000e200667213 */ /* 0x000fe20000000000 */
[----:B------:R-:W-:Y:S01]  /*46b0*/  @!P5 IMAD.IADD R81, R81, 0x1, -R137 ;  /* 0x000000015151d824 */ /* 0x000fe200078e0a89 */
[----:B------:R-:W-:-:S02]  /*46c0*/  IABS R139, R135 ;  /* 0x00000087008b7213 */ /* 0x000fc40000000000 */
[----:B------:R-:W-:Y:S01]  /*46d0*/  LOP3.LUT R227, R141, 0x76, RZ, 0xfc, !PT ;  /* 0x000000768de37812 */ /* 0x000fe200078efcff */
[C---:B------:R-:W-:Y:S01]  /*46e0*/  IMAD.HI.U32 R67, R140.reuse, R102, RZ ;  /* 0x000000668c437227 */ /* 0x040fe200078e00ff */
[C---:B------:R-:W-:Y:S02]  /*46f0*/  ISETP.GT.U32.AND P5, PT, R137.reuse, R134, PT ;  /* 0x000000868900720c */ /* 0x040fe40003fa4070 */
[----:B------:R-:W-:Y:S01]  /*4700*/  ISETP.GT.U32.AND P1, PT, R137, R100, PT ;  /* 0x000000648900720c */ /* 0x000fe20003f24070 */
[----:B------:R-:W-:Y:S01]  /*4710*/  @!P6 IMAD.IADD R101, R101, 0x1, -R137 ;  /* 0x000000016565e824 */ /* 0x000fe200078e0a89 */
[----:B------:R-:W-:Y:S01]  /*4720*/  IABS R103, R227 ;  /* 0x000000e300677213 */ /* 0x000fe20000000000 */
[----:B------:R-:W-:Y:S01]  /*4730*/  IMAD.HI.U32 R78, R140, R139, RZ ;  /* 0x0000008b8c4e7227 */ /* 0x000fe200078e00ff */
[----:B------:R-:W-:-:S03]  /*4740*/  LOP3.LUT R221, R141, 0x70, RZ, 0xfc, !PT ;  /* 0x000000708ddd7812 */ /* 0x000fc600078efcff */
[----:B------:R-:W-:Y:S01]  /*4750*/  IMAD.MOV R67, RZ, RZ, -R67 ;  /* 0x000000ffff437224 */ /* 0x000fe200078e0a43 */
[----:B------:R-:W-:Y:S01]  /*4760*/  ISETP.GT.U32.AND P6, PT, R137, R101, PT ;  /* 0x000000658900720c */ /* 0x000fe20003fc4070 */
[----:B------:R-:W-:Y:S01]  /*4770*/  @!P0 IMAD.IADD R187, R187, 0x1, -R137 ;  /* 0x00000001bbbb8824 */ /* 0x000fe200078e0a89 */
[----:B------:R-:W-:Y:S01]  /*4780*/  ISETP.GT.U32.AND P0, PT, R137, R143, PT ;  /* 0x0000008f8900720c */ /* 0x000fe20003f04070 */
[----:B------:R-:W-:Y:S01]  /*4790*/  IMAD.MOV R78, RZ, RZ, -R78 ;  /* 0x000000ffff4e7224 */ /* 0x000fe200078e0a4e */
[----:B------:R-:W-:Y:S01]  /*47a0*/  IABS R133, R221 ;  /* 0x000000dd00857213 */ /* 0x000fe20000000000 */
[----:B------:R-:W-:-:S04]  /*47b0*/  IMAD.HI.U32 R66, R140, R103, RZ ;  /* 0x000000678c427227 */ /* 0x000fc800078e00ff */
[----:B------:R-:W-:Y:S01]  /*47c0*/  IMAD R102, R137, R67, R102 ;  /* 0x0000004389667224 */ /* 0x000fe200078e0266 */
[----:B------:R-:W-:Y:S01]  /*47d0*/  LOP3.LUT R224, R141, 0x72, RZ, 0xfc, !PT ;  /* 0x000000728de07812 */ /* 0x000fe200078efcff */
[C---:B------:R-:W-:Y:S02]  /*47e0*/  IMAD R139, R137.reuse, R78, R139 ;  /* 0x0000004e898b7224 */ /* 0x040fe400078e028b */
[----:B------:R-:W-:Y:S02]  /*47f0*/  IMAD.MOV R66, RZ, RZ, -R66 ;  /* 0x000000ffff427224 */ /* 0x000fe400078e0a42 */
[--C-:B------:R-:W-:Y:S02]  /*4800*/  @!P5 IMAD.IADD R134, R134, 0x1, -R137.reuse ;  /* 0x000000018686d824 */ /* 0x100fe400078e0a89 */
[----:B------:R-:W-:Y:S01]  /*4810*/  @!P1 IMAD.IADD R100, R100, 0x1, -R137 ;  /* 0x0000000164649824 */ /* 0x000fe200078e0a89 */
[----:B------:R-:W-:Y:S01]  /*4820*/  ISETP.GT.U32.AND P1, PT, R137, R102, PT ;  /* 0x000000668900720c */ /* 0x000fe20003f24070 */
[----:B------:R-:W-:Y:S01]  /*4830*/  IMAD.HI.U32 R78, R140, R133, RZ ;  /* 0x000000858c4e7227 */ /* 0x000fe200078e00ff */
[----:B------:R-:W-:-:S02]  /*4840*/  IABS R138, R224 ;  /* 0x000000e0008a7213 */ /* 0x000fc40000000000 */
[C---:B------:R-:W-:Y:S01]  /*4850*/  ISETP.GT.U32.AND P5, PT, R137.reuse, R134, PT ;  /* 0x000000868900720c */ /* 0x040fe20003fa4070 */
[----:B------:R-:W-:Y:S02]  /*4860*/  IMAD R103, R137, R66, R103 ;  /* 0x0000004289677224 */ /* 0x000fe400078e0267 */
[----:B------:R-:W-:Y:S02]  /*4870*/  IMAD.MOV R78, RZ, RZ, -R78 ;  /* 0x000000ffff4e7224 */ /* 0x000fe400078e0a4e */
[--C-:B------:R-:W-:Y:S02]  /*4880*/  @!P0 IMAD.IADD R143, R143, 0x1, -R137.reuse ;  /* 0x000000018f8f8824 */ /* 0x100fe400078e0a89 */
[----:B------:R-:W-:Y:S01]  /*4890*/  @!P6 IMAD.IADD R101, R101, 0x1, -R137 ;  /* 0x000000016565e824 */ /* 0x000fe200078e0a89 */
[C---:B------:R-:W-:Y:S01]  /*48a0*/  ISETP.GT.U32.AND P6, PT, R137.reuse, R103, PT ;  /* 0x000000678900720c */ /* 0x040fe20003fc4070 */
[----:B------:R-:W-:Y:S01]  /*48b0*/  IMAD R133, R137, R78, R133 ;  /* 0x0000004e89857224 */ /* 0x000fe200078e0285 */
[C---:B------:R-:W-:Y:S01]  /*48c0*/  LOP3.LUT R228, R141.reuse, 0x78, RZ, 0xfc, !PT ;  /* 0x000000788de47812 */ /* 0x040fe200078efcff */
[----:B------:R-:W-:Y:S01]  /*48d0*/  IMAD.HI.U32 R78, R140, R138, RZ ;  /* 0x0000008a8c4e7227 */ /* 0x000fe200078e00ff */
[----:B------:R-:W-:-:S02]  /*48e0*/  LOP3.LUT R231, R141, 0x7c, RZ, 0xfc, !PT ;  /* 0x0000007c8de77812 */ /* 0x000fc400078efcff */
[C---:B------:R-:W-:Y:S01]  /*48f0*/  ISETP.GT.U32.AND P0, PT, R137.reuse, R143, PT ;  /* 0x0000008f8900720c */ /* 0x040fe20003f04070 */
[----:B------:R-:W-:Y:S01]  /*4900*/  IMAD.MOV R78, RZ, RZ, -R78 ;  /* 0x000000ffff4e7224 */ /* 0x000fe200078e0a4e */
[----:B------:R-:W-:Y:S01]  /*4910*/  IABS R104, R228 ;  /* 0x000000e400687213 */ /* 0x000fe20000000000 */
[--C-:B------:R-:W-:Y:S01]  /*4920*/  @!P1 IMAD.IADD R102, R102, 0x1, -R137.reuse ;  /* 0x0000000166669824 */ /* 0x100fe200078e0a89 */
        /* <DEDUP_REMOVED lines=17> */
[----:B------:R-:W-:Y:S01]  /*4a40*/  IMAD.HI.U32 R78, R140, R106, RZ ;  /* 0x0000006a8c4e7227 */ /* 0x000fe200078e00ff */
[----:B------:R-:W-:-:S03]  /*4a50*/  LOP3.LUT R229, R141, 0x7a, RZ, 0xfc, !PT ;  /* 0x0000007a8de57812 */ /* 0x000fc600078efcff */
        /* <DEDUP_REMOVED lines=8> */
[----:B------:R-:W-:Y:S01]  /*4ae0*/  @!P6 IMAD.IADD R103, R103, 0x1, -R137 ;  /* 0x000000016767e824 */ /* 0x000fe200078e0a89 */
[----:B------:R-:W-:Y:S01]  /*4af0*/  ISETP.GT.U32.AND P6, PT, R137, R106, PT ;  /* 0x0000006a8900720c */ /* 0x000fe20003fc4070 */
[C---:B------:R-:W-:Y:S01]  /*4b00*/  IMAD.HI.U32 R67, R140.reuse, R132, RZ ;  /* 0x000000848c437227 */ /* 0x040fe200078e00ff */
        /* <DEDUP_REMOVED lines=27> */
[----:B------:R-:W-:Y:S01]  /*4cc0*/  @!P1 IMAD.IADD R105, R105, 0x1, -R137 ;  /* 0x0000000169699824 */ /* 0x000fe200078e0a89 */
        /* <DEDUP_REMOVED lines=67> */
[----:B------:R-:W-:Y:S01]  /*5100*/  IMAD.HI.U32 R78, R140, R115, RZ ;  /* 0x000000738c4e7227 */ /* 0x000fe200078e00ff */
[----:B------:R-:W-:-:S03]  /*5110*/  LOP3.LUT R245, R141, 0x92, RZ, 0xfc, !PT ;  /* 0x000000928df57812 */ /* 0x000fc600078efcff */
[--C-:B------:R-:W-:Y:S02]  /*5120*/  @!P5 IMAD.IADD R95, R95, 0x1, -R137.reuse ;  /* 0x000000015f5fd824 */ /* 0x100fe400078e0a89 */
[----:B------:R-:W-:Y:S02]  /*5130*/  IMAD.MOV R78, RZ, RZ, -R78 ;  /* 0x000000ffff4e7224 */ /* 0x000fe400078e0a4e */
[----:B------:R-:W-:Y:S01]  /*5140*/  @!P1 IMAD.IADD R111, R111, 0x1, -R137 ;  /* 0x000000016f6f9824 */ /* 0x000fe200078e0a89 */
[C---:B------:R-:W-:Y:S01]  /*5150*/  ISETP.GT.U32.AND P1, PT, R137.reuse, R114, PT ;  /* 0x000000728900720c */ /* 0x040fe20003f24070 */
[C---:B------:R-:W-:Y:S01]  /*5160*/  IMAD R115, R137.reuse, R78, R115 ;  /* 0x0000004e89737224 */ /* 0x040fe200078e0273 */
[----:B------:R-:W-:Y:S02]  /*5170*/  IABS R113, R245 ;  /* 0x000000f500717213 */ /* 0x000fe40000000000 */
[----:B------:R-:W-:Y:S01]  /*5180*/  ISETP.GT.U32.AND P5, PT, R137, R95, PT ;  /* 0x0000005f8900720c */ /* 0x000fe20003fa4070 */
[----:B------:R-:W-:-:S02]  /*5190*/  @!P0 IMAD.IADD R107, R107, 0x1, -R137 ;  /* 0x000000016b6b8824 */ /* 0x000fc400078e0a89 */
[----:B------:R-:W-:Y:S01]  /*51a0*/  @!P6 IMAD.IADD R112, R112, 0x1, -R137 ;  /* 0x000000017070e824 */ /* 0x000fe200078e0a89 */
        /* <DEDUP_REMOVED lines=27> */
[----:B------:R-:W-:Y:S02]  /*5360*/  @!P5 IMAD.IADD R93, R93, 0x1, -R137 ;  /* 0x000000015d5dd824 */ /* 0x000fe400078e0a89 */
[----:B------:R-:W-:Y:S02]  /*5370*/  IMAD.MOV R67, RZ, RZ, -R67 ;  /* 0x000000ffff437224 */ /* 0x000fe400078e0a43 */
        /* <DEDUP_REMOVED lines=32> */
[----:B------:R-:W-:Y:S02]  /*5580*/  IMAD R120, R137, R67, R120 ;  /* 0x0000004389787224 */ /* 0x000fe400078e0278 */
[--C-:B------:R-:W-:Y:S02]  /*5590*/  @!P5 IMAD.IADD R92, R92, 0x1, -R137.reuse ;  /* 0x000000015c5cd824 */ /* 0x100fe400078e0a89 */
[----:B------:R-:W-:Y:S02]  /*55a0*/  IMAD.MOV R66, RZ, RZ, -R66 ;  /* 0x000000ffff427224 */ /* 0x000fe400078e0a42 */
        /* <DEDUP_REMOVED lines=9> */
[----:B------:R-:W-:Y:S01]  /*5640*/  IABS R90, R40 ;  /* 0x00000028005a7213 */ /* 0x000fe20000000000 */
[--C-:B------:R-:W-:Y:S01]  /*5650*/  @!P1 IMAD.IADD R120, R120, 0x1, -R137.reuse ;  /* 0x0000000178789824 */ /* 0x100fe200078e0a89 */
[----:B------:R-:W-:Y:S01]  /*5660*/  LOP3.LUT R39, R141, 0xaa, RZ, 0xfc, !PT ;  /* 0x000000aa8d277812 */ /* 0x000fe200078efcff */
[----:B------:R-:W-:Y:S01]  /*5670*/  @!P5 IMAD.IADD R92, R92, 0x1, -R137 ;  /* 0x000000015c5cd824 */ /* 0x000fe200078e0a89 */
[C---:B------:R-:W-:Y:S01]  /*5680*/  ISETP.GT.U32.AND P5, PT, R137.reuse, R91, PT ;  /* 0x0000005b8900720c */ /* 0x040fe20003fa4070 */
[----:B------:R-:W-:Y:S01]  /*5690*/  IMAD.HI.U32 R66, R140, R90, RZ ;  /* 0x0000005a8c427227 */ /* 0x000fe200078e00ff */
[----:B------:R-:W-:-:S02]  /*56a0*/  ISETP.GT.U32.AND P1, PT, R137, R120, PT ;  /* 0x000000788900720c */ /* 0x000fc40003f24070 */
[----:B------:R-:W-:Y:S01]  /*56b0*/  IABS R122, R39 ;  /* 0x00000027007a7213 */ /* 0x000fe20000000000 */
[--C-:B------:R-:W-:Y:S02]  /*56c0*/  @!P6 IMAD.IADD R121, R121, 0x1, -R137.reuse ;  /* 0x000000017979e824 */ /* 0x100fe400078e0a89 */
[----:B------:R-:W-:Y:S02]  /*56d0*/  IMAD.MOV R66, RZ, RZ, -R66 ;  /* 0x000000ffff427224 */ /* 0x000fe400078e0a42 */
[----:B------:R-:W-:Y:S01]  /*56e0*/  @!P0 IMAD.IADD R113, R113, 0x1, -R137 ;  /* 0x0000000171718824 */ /* 0x000fe200078e0a89 */
[C---:B------:R-:W-:Y:S01]  /*56f0*/  ISETP.GT.U32.AND P0, PT, R137.reuse, R116, PT ;  /* 0x000000748900720c */ /* 0x040fe20003f04070 */
[----:B------:R-:W-:Y:S01]  /*5700*/  IMAD.HI.U32 R67, R140, R122, RZ ;  /* 0x0000007a8c437227 */ /* 0x000fe200078e00ff */
[----:B------:R-:W-:-:S03]  /*5710*/  ISETP.GT.U32.AND P6, PT, R137, R121, PT ;  /* 0x000000798900720c */ /* 0x000fc60003fc4070 */
[----:B------:R-:W-:Y:S02]  /*5720*/  IMAD R90, R137, R66, R90 ;  /* 0x00000042895a7224 */ /* 0x000fe400078e025a */
[----:B------:R-:W-:Y:S02]  /*5730*/  @!P5 IMAD.IADD R91, R91, 0x1, -R137 ;  /* 0x000000015b5bd824 */ /* 0x000fe400078e0a89 */
[----:B------:R-:W-:Y:S02]  /*5740*/  IMAD.MOV R67, RZ, RZ, -R67 ;  /* 0x000000ffff437224 */ /* 0x000fe400078e0a43 */
[--C-:B------:R-:W-:Y:S01]  /*5750*/  @!P1 IMAD.IADD R120, R120, 0x1, -R137.reuse ;  /* 0x0000000178789824 */ /* 0x100fe200078e0a89 */
        /* <DEDUP_REMOVED lines=8> */
[----:B------:R-:W-:Y:S01]  /*57e0*/  LOP3.LUT R38, R141, 0xac, RZ, 0xfc, !PT ;  /* 0x000000ac8d267812 */ /* 0x000fe200078efcff */
[----:B------:R-:W-:Y:S01]  /*57f0*/  IMAD.HI.U32 R78, R140, R119, RZ ;  /* 0x000000778c4e7227 */ /* 0x000fe200078e00ff */
[----:B------:R-:W-:Y:S02]  /*5800*/  ISETP.GT.U32.AND P0, PT, R137, R116, PT ;  /* 0x000000748900720c */ /* 0x000fe40003f04070 */
[----:B------:R-:W-:Y:S01]  /*5810*/  IABS R123, R38 ;  /* 0x00000026007b7213 */ /* 0x000fe20000000000 */
[--C-:B------:R-:W-:Y:S01]  /*5820*/  @!P1 IMAD.IADD R90, R90, 0x1, -R137.reuse ;  /* 0x000000015a5a9824 */ /* 0x100fe200078e0a89 */
[----:B------:R-:W-:Y:S01]  /*5830*/  LOP3.LUT R37, R141, 0xae, RZ, 0xfc, !PT ;  /* 0x000000ae8d257812 */ /* 0x000fe200078efcff */
[----:B------:R-:W-:Y:S02]  /*5840*/  IMAD.MOV R78, RZ, RZ, -R78 ;  /* 0x000000ffff4e7224 */ /* 0x000fe400078e0a4e */
[----:B------:R-:W-:Y:S01]  /*5850*/  @!P5 IMAD.IADD R91, R91, 0x1, -R137 ;  /* 0x000000015b5bd824 */ /* 0x000fe200078e0a89 */
[----:B------:R-:W-:Y:S01]  /*5860*/  ISETP.GE.AND P5, PT, R75, RZ, PT ;  /* 0x000000ff4b00720c */ /* 0x000fe20003fa6270 */
[----:B------:R-:W-:Y:S01]  /*5870*/  IMAD.HI.U32 R75, R140, R123, RZ ;  /* 0x0000007b8c4b7227 */ /* 0x000fe200078e00ff */
[----:B------:R-:W-:-:S02]  /*5880*/  ISETP.GT.U32.AND P1, PT, R137, R90, PT ;  /* 0x0000005a8900720c */ /* 0x000fc40003f24070 */
[----:B------:R-:W-:Y:S01]  /*5890*/  IABS R124, R37 ;  /* 0x00000025007c7213 */ /* 0x000fe20000000000 */
[C---:B------:R-:W-:Y:S02]  /*58a0*/  IMAD R119, R137.reuse, R78, R119 ;  /* 0x0000004e89777224 */ /* 0x040fe400078e0277 */
[----:B------:R-:W-:Y:S02]  /*58b0*/  @!P6 IMAD.IADD R122, R122, 0x1, -R137 ;  /* 0x000000017a7ae824 */ /* 0x000fe400078e0a89 */
[----:B------:R-:W-:Y:S02]  /*58c0*/  IMAD.MOV R75, RZ, RZ, -R75 ;  /* 0x000000ffff4b7224 */ /* 0x000fe400078e0a4b */
[----:B------:R-:W-:Y:S01]  /*58d0*/  @!P0 IMAD.IADD R116, R116, 0x1, -R137 ;  /* 0x0000000174748824 */ /* 0x000fe200078e0a89 */
[C---:B------:R-:W-:Y:S01]  /*58e0*/  ISETP.GT.U32.AND P0, PT, R137.reuse, R119, PT ;  /* 0x000000778900720c */ /* 0x040fe20003f04070 */
[C---:B------:R-:W-:Y:S01]  /*58f0*/  IMAD R123, R137.reuse, R75, R123 ;  /* 0x0000004b897b7224 */ /* 0x040fe200078e027b */
[----:B------:R-:W-:Y:S01]  /*5900*/  ISETP.GT.U32.AND P6, PT, R137, R122, PT ;  /* 0x0000007a8900720c */ /* 0x000fe20003fc4070 */
[----:B------:R-:W-:-:S04]  /*5910*/  IMAD.HI.U32 R67, R140, R124, RZ ;  /* 0x0000007c8c437227 */ /* 0x000fc800078e00ff */
[----:B------:R-:W-:Y:S02]  /*5920*/  IMAD.MOV R67, RZ, RZ, -R67 ;  /* 0x000000ffff437224 */ /* 0x000fe400078e0a43 */
[--C-:B------:R-:W-:Y:S01]  /*5930*/  @!P1 IMAD.IADD R90, R90, 0x1, -R137.reuse ;  /* 0x000000015a5a9824 */ /* 0x100fe200078e0a89 */
[C---:B------:R-:W-:Y:S01]  /*5940*/  ISETP.GT.U32.AND P1, PT, R137.reuse, R123, PT ;  /* 0x0000007b8900720c */ /* 0x040fe20003f24070 */
[----:B------:R-:W-:Y:S02]  /*5950*/  IMAD R124, R137, R67, R124 ;  /* 0x00000043897c7224 */ /* 0x000fe400078e027c */
[--C-:B------:R-:W-:Y:S02]  /*5960*/  @!P0 IMAD.IADD R119, R119, 0x1, -R137.reuse ;  /* 0x0000000177778824 */ /* 0x100fe400078e0a89 */
[----:B------:R-:W-:Y:S01]  /*5970*/  @!P6 IMAD.IADD R122, R122, 0x1, -R137 ;  /* 0x000000017a7ae824 */ /* 0x000fe200078e0a89 */
[----:B------:R-:W-:Y:S02]  /*5980*/  ISETP.GT.U32.AND P6, PT, R137, R124, PT ;  /* 0x0000007c8900720c */ /* 0x000fe40003fc4070 */
[----:B------:R-:W-:-:S02]  /*5990*/  LOP3.LUT R36, R141, 0xb0, RZ, 0xfc, !PT ;  /* 0x000000b08d247812 */ /* 0x000fc400078efcff */
[----:B------:R-:W-:Y:S02]  /*59a0*/  ISETP.GT.U32.AND P0, PT, R137, R119, PT ;  /* 0x000000778900720c */ /* 0x000fe40003f04070 */
[----:B------:R-:W-:Y:S01]  /*59b0*/  IABS R89, R36 ;  /* 0x0000002400597213 */ /* 0x000fe20000000000 */
[----:B------:R-:W-:Y:S01]  /*59c0*/  @!P1 IMAD.IADD R123, R123, 0x1, -R137 ;  /* 0x000000017b7b9824 */ /* 0x000fe200078e0a89 */
[----:B------:R-:W-:-:S03]  /*59d0*/  LOP3.LUT R35, R141, 0xb2, RZ, 0xfc, !PT ;  /* 0x000000b28d237812 */ /* 0x000fc600078efcff */
[----:B------:R-:W-:Y:S01]  /*59e0*/  IMAD.HI.U32 R66, R140, R89, RZ ;  /* 0x000000598c427227 */ /* 0x000fe200078e00ff */
[----:B------:R-:W-:Y:S02]  /*59f0*/  ISETP.GT.U32.AND P1, PT, R137, R123, PT ;  /* 0x0000007b8900720c */ /* 0x000fe40003f24070 */
[----:B------:R-:W-:Y:S01]  /*5a00*/  IABS R128, R35 ;  /* 0x0000002300807213 */ /* 0x000fe20000000000 */
[--C-:B------:R-:W-:Y:S02]  /*5a10*/  @!P6 IMAD.IADD R124, R124, 0x1, -R137.reuse ;  /* 0x000000017c7ce824 */ /* 0x100fe400078e0a89 */
[----:B------:R-:W-:Y:S02]  /*5a20*/  IMAD.MOV R66, RZ, RZ, -R66 ;  /* 0x000000ffff427224 */ /* 0x000fe400078e0a42 */
[----:B------:R-:W-:Y:S01]  /*5a30*/  @!P0 IMAD.IADD R119, R119, 0x1, -R137 ;  /* 0x0000000177778824 */ /* 0x000fe200078e0a89 */
[----:B------:R-:W-:Y:S01]  /*5a40*/  ISETP.GE.AND P0, PT, R74, RZ, PT ;  /* 0x000000ff4a00720c */ /* 0x000fe20003f06270 */
[----:B------:R-:W-:Y:S01]  /*5a50*/  IMAD.HI.U32 R74, R140, R128, RZ ;  /* 0x000000808c4a7227 */ /* 0x000fe200078e00ff */
[----:B------:R-:W-:-:S03]  /*5a60*/  ISETP.GT.U32.AND P6, PT, R137, R124, PT ;  /* 0x0000007c8900720c */ /* 0x000fc60003fc4070 */
[----:B------:R-:W-:Y:S02]  /*5a70*/  IMAD R89, R137, R66, R89 ;  /* 0x0000004289597224 */ /* 0x000fe400078e0259 */
[----:B------:R-:W-:Y:S02]  /*5a80*/  IMAD.MOV R74, RZ, RZ, -R74 ;  /* 0x000000ffff4a7224 */ /* 0x000fe400078e0a4a */
[----:B------:R-:W-:Y:S01]  /*5a90*/  @!P1 IMAD.IADD R123, R123, 0x1, -R137 ;  /* 0x000000017b7b9824 */ /* 0x000fe200078e0a89 */
[C---:B------:R-:W-:Y:S01]  /*5aa0*/  ISETP.GT.U32.AND P1, PT, R137.reuse, R89, PT ;  /* 0x000000598900720c */ /* 0x040fe20003f24070 */
[----:B------:R-:W-:Y:S01]  /*5ab0*/  IMAD R128, R137, R74, R128 ;  /* 0x0000004a89807224 */ /* 0x000fe200078e0280 */
[----:B------:R-:W-:-:S03]  /*5ac0*/  LOP3.LUT R34, R141, 0xb4, RZ, 0xfc, !PT ;  /* 0x000000b48d227812 */ /* 0x000fc600078efcff */
[----:B------:R-:W-:Y:S01]  /*5ad0*/  @!P6 IMAD.IADD R124, R124, 0x1, -R137 ;  /* 0x000000017c7ce824 */ /* 0x000fe200078e0a89 */
[----:B------:R-:W-:Y:S02]  /*5ae0*/  ISETP.GT.U32.AND P6, PT, R137, R128, PT ;  /* 0x000000808900720c */ /* 0x000fe40003fc4070 */
[----:B------:R-:W-:-:S05]  /*5af0*/  IABS R129, R34 ;  /* 0x0000002200817213 */ /* 0x000fca0000000000 */
[----:B------:R-:W-:Y:S01]  /*5b00*/  @!P1 IMAD.IADD R89, R89, 0x1, -R137 ;  /* 0x0000000159599824 */ /* 0x000fe200078e0a89 */
[----:B------:R-:W-:Y:S01]  /*5b10*/  LOP3.LUT R33, R141, 0xb6, RZ, 0xfc, !PT ;  /* 0x000000b68d217812 */ /* 0x000fe200078efcff */
[----:B------:R-:W-:-:S03]  /*5b20*/  IMAD.HI.U32 R67, R140, R129, RZ ;  /* 0x000000818c437227 */ /* 0x000fc600078e00ff */
[----:B------:R-:W-:Y:S01]  /*5b30*/  ISETP.GT.U32.AND P1, PT, R137, R89, PT ;  /* 0x000000598900720c */ /* 0x000fe20003f24070 */
[----:B------:R-:W-:Y:S01]  /*5b40*/  @!P6 IMAD.IADD R128, R128, 0x1, -R137 ;  /* 0x000000018080e824 */ /* 0x000fe200078e0a89 */
[----:B------:R-:W-:Y:S01]  /*5b50*/  IABS R130, R33 ;  /* 0x0000002100827213 */ /* 0x000fe20000000000 */
[----:B------:R-:W-:-:S03]  /*5b60*/  IMAD.MOV R67, RZ, RZ, -R67 ;  /* 0x000000ffff437224 */ /* 0x000fc600078e0a43 */
[----:B------:R-:W-:Y:S01]  /*5b70*/  ISETP.GT.U32.AND P6, PT, R137, R128, PT ;  /* 0x000000808900720c */ /* 0x000fe20003fc4070 */
[----:B------:R-:W-:-:S04]  /*5b80*/  IMAD.HI.U32 R66, R140, R130, RZ ;  /* 0x000000828c427227 */ /* 0x000fc800078e00ff */
[----:B------:R-:W-:Y:S02]  /*5b90*/  IMAD R129, R137, R67, R129 ;  /* 0x0000004389817224 */ /* 0x000fe400078e0281 */
[----:B------:R-:W-:Y:S02]  /*5ba0*/  IMAD.MOV R66, RZ, RZ, -R66 ;  /* 0x000000ffff427224 */ /* 0x000fe400078e0a42 */
[--C-:B------:R-:W-:Y:S01]  /*5bb0*/  @!P1 IMAD.IADD R89, R89, 0x1, -R137.reuse ;  /* 0x0000000159599824 */ /* 0x100fe200078e0a89 */
[C---:B------:R-:W-:Y:S01]  /*5bc0*/  ISETP.GT.U32.AND P1, PT, R137.reuse, R129, PT ;  /* 0x000000818900720c */ /* 0x040fe20003f24070 */
[----:B------:R-:W-:Y:S02]  /*5bd0*/  IMAD R130, R137, R66, R130 ;  /* 0x0000004289827224 */ /* 0x000fe400078e0282 */
[----:B------:R-:W-:Y:S01]  /*5be0*/  @!P6 IMAD.IADD R128, R128, 0x1, -R137 ;  /* 0x000000018080e824 */ /* 0x000fe200078e0a89 */
[----:B------:R-:W-:Y:S02]  /*5bf0*/  LOP3.LUT R252, R141, 0xb8, RZ, 0xfc, !PT ;  /* 0x000000b88dfc7812 */ /* 0x000fe400078efcff */
[----:B------:R-:W-:-:S02]  /*5c00*/  ISETP.GT.U32.AND P6, PT, R137, R130, PT ;  /* 0x000000828900720c */ /* 0x000fc40003fc4070 */
[----:B------:R-:W-:-:S05]  /*5c10*/  IABS R88, R252 ;  /* 0x000000fc00587213 */ /* 0x000fca0000000000 */
[----:B------:R-:W-:Y:S01]  /*5c20*/  @!P1 IMAD.IADD R129, R129, 0x1, -R137 ;  /* 0x0000000181819824 */ /* 0x000fe200078e0a89 */
[----:B------:R-:W-:Y:S01]  /*5c30*/  LOP3.LUT R32, R141, 0xba, RZ, 0xfc, !PT ;  /* 0x000000ba8d207812 */ /* 0x000fe200078efcff */
[----:B------:R-:W-:-:S03]  /*5c40*/  IMAD.HI.U32 R66, R140, R88, RZ ;  /* 0x000000588c427227 */ /* 0x000fc600078e00ff */
[----:B------:R-:W-:Y:S01]  /*5c50*/  ISETP.GT.U32.AND P1, PT, R137, R129, PT ;  /* 0x000000818900720c */ /* 0x000fe20003f24070 */
[----:B------:R-:W-:Y:S01]  /*5c60*/  @!P6 IMAD.IADD R130, R130, 0x1, -R137 ;  /* 0x000000018282e824 */ /* 0x000fe200078e0a89 */
[----:B------:R-:W-:Y:S01]  /*5c70*/  IABS R131, R32 ;  /* 0x0000002000837213 */ /* 0x000fe20000000000 */
[----:B------:R-:W-:Y:S01]  /*5c80*/  IMAD.MOV R66, RZ, RZ, -R66 ;  /* 0x000000ffff427224 */ /* 0x000fe200078e0a42 */
[----:B------:R-:W-:Y:S02]  /*5c90*/  LOP3.LUT R30, R141, 0xbc, RZ, 0xfc, !PT ;  /* 0x000000bc8d1e7812 */ /* 0x000fe400078efcff */
[----:B------:R-:W-:Y:S01]  /*5ca0*/  ISETP.GT.U32.AND P6, PT, R137, R130, PT ;  /* 0x000000828900720c */ /* 0x000fe20003fc4070 */
[----:B------:R-:W-:Y:S01]  /*5cb0*/  IMAD.HI.U32 R67, R140, R131, RZ ;  /* 0x000000838c437227 */ /* 0x000fe200078e00ff */
[----:B------:R-:W-:-:S03]  /*5cc0*/  IABS R146, R30 ;  /* 0x0000001e00927213 */ /* 0x000fc60000000000 */
[----:B------:R-:W-:Y:S02]  /*5cd0*/  IMAD R88, R137, R66, R88 ;  /* 0x0000004289587224 */ /* 0x000fe400078e0258 */
[----:B------:R-:W-:Y:S02]  /*5ce0*/  IMAD.MOV R67, RZ, RZ, -R67 ;  /* 0x000000ffff437224 */ /* 0x000fe400078e0a43 */
[----:B------:R-:W-:Y:S01]  /*5cf0*/  @!P1 IMAD.IADD R129, R129, 0x1, -R137 ;  /* 0x0000000181819824 */ /* 0x000fe200078e0a89 */
[----:B------:R-:W-:Y:S01]  /*5d00*/  ISETP.GT.U32.AND P1, PT, R137, R88, PT ;  /* 0x000000588900720c */ /* 0x000fe20003f24070 */
[----:B------:R-:W-:Y:S01]  /*5d10*/  IMAD.HI.U32 R74, R140, R146, RZ ;  /* 0x000000928c4a7227 */ /* 0x000fe200078e00ff */
[----:B------:R-:W-:-:S03]  /*5d20*/  LOP3.LUT R31, R141, 0xc0, RZ, 0xfc, !PT ;  /* 0x000000c08d1f7812 */ /* 0x000fc600078efcff */
[----:B------:R-:W-:Y:S01]  /*5d30*/  IMAD R131, R137, R67, R131 ;  /* 0x0000004389837224 */ /* 0x000fe200078e0283 */
[----:B------:R-:W-:Y:S01]  /*5d40*/  LOP3.LUT R28, R141, 0xbe, RZ, 0xfc, !PT ;  /* 0x000000be8d1c7812 */ /* 0x000fe200078efcff */
[----:B------:R-:W-:Y:S01]  /*5d50*/  IMAD.MOV R74, RZ, RZ, -R74 ;  /* 0x000000ffff4a7224 */ /* 0x000fe200078e0a4a */
[----:B------:R-:W-:Y:S01]  /*5d60*/  IABS R78, R31 ;  /* 0x0000001f004e7213 */ /* 0x000fe20000000000 */
[--C-:B------:R-:W-:Y:S01]  /*5d70*/  @!P6 IMAD.IADD R130, R130, 0x1, -R137.reuse ;  /* 0x000000018282e824 */ /* 0x100fe200078e0a89 */
[C---:B------:R-:W-:Y:S01]  /*5d80*/  ISETP.GT.U32.AND P6, PT, R137.reuse, R131, PT ;  /* 0x000000838900720c */ /* 0x040fe20003fc4070 */
[C---:B------:R-:W-:Y:S01]  /*5d90*/  IMAD R146, R137.reuse, R74, R146 ;  /* 0x0000004a89927224 */ /* 0x040fe200078e0292 */
[----:B------:R-:W-:Y:S01]  /*5da0*/  IABS R147, R28 ;  /* 0x0000001c00937213 */ /* 0x000fe20000000000 */
[----:B------:R-:W-:Y:S02]  /*5db0*/  IMAD.MOV.U32 R74, RZ, RZ, R78 ;  /* 0x000000ffff4a7224 */ /* 0x000fe400078e004e */
[----:B------:R-:W-:Y:S01]  /*5dc0*/  @!P1 IMAD.IADD R88, R88, 0x1, -R137 ;  /* 0x0000000158589824 */ /* 0x000fe200078e0a89 */
[----:B------:R-:W-:Y:S01]  /*5dd0*/  ISETP.GT.U32.AND P1, PT, R137, R146, PT ;  /* 0x000000928900720c */ /* 0x000fe20003f24070 */
[----:B------:R-:W-:Y:S01]  /*5de0*/  IMAD.HI.U32 R75, R140, R147, RZ ;  /* 0x000000938c4b7227 */ /* 0x000fe200078e00ff */
[----:B------:R-:W-:-:S03]  /*5df0*/  LOP3.LUT R26, R141, 0xc2, RZ, 0xfc, !PT ;  /* 0x000000c28d1a7812 */ /* 0x000fc600078efcff */
[C---:B------:R-:W-:Y:S01]  /*5e00*/  IMAD.HI.U32 R66, R140.reuse, R74, RZ ;  /* 0x0000004a8c427227 */ /* 0x040fe200078e00ff */
[----:B------:R-:W-:Y:S02]  /*5e10*/  IABS R142, R26 ;  /* 0x0000001a008e7213 */ /* 0x000fe40000000000 */
[----:B------:R-:W-:Y:S01]  /*5e20*/  LOP3.LUT R248, R141, 0xc8, RZ, 0xfc, !PT ;  /* 0x000000c88df87812 */ /* 0x000fe200078efcff */
[----:B------:R-:W-:Y:S02]  /*5e30*/  IMAD.MOV R75, RZ, RZ, -R75 ;  /* 0x000000ffff4b7224 */ /* 0x000fe400078e0a4b */
[----:B------:R-:W-:Y:S02]  /*5e40*/  IMAD.MOV R66, RZ, RZ, -R66 ;  /* 0x000000ffff427224 */ /* 0x000fe400078e0a42 */
[----:B------:R-:W-:Y:S01]  /*5e50*/  @!P6 IMAD.IADD R131, R131, 0x1, -R137 ;  /* 0x000000018383e824 */ /* 0x000fe200078e0a89 */
[----:B------:R-:W-:Y:S01]  /*5e60*/  LOP3.LUT R251, R141, 0xd0, RZ, 0xfc, !PT ;  /* 0x000000d08dfb7812 */ /* 0x000fe200078efcff */
[C---:B------:R-:W-:Y:S01]  /*5e70*/  IMAD R147, R137.reuse, R75, R147 ;  /* 0x0000004b89937224 */ /* 0x040fe200078e0293 */
[----:B------:R-:W-:Y:S01]  /*5e80*/  IABS R75, R248 ;  /* 0x000000f8004b7213 */ /* 0x000fe20000000000 */
[C---:B------:R-:W-:Y:S01]  /*5e90*/  IMAD R74, R137.reuse, R66, R74 ;  /* 0x00000042894a7224 */ /* 0x040fe200078e024a */
[----:B------:R-:W-:Y:S01]  /*5ea0*/  ISETP.GT.U32.AND P6, PT, R137, R88, PT ;  /* 0x000000588900720c */ /* 0x000fe20003fc4070 */
[----:B------:R-:W-:Y:S01]  /*5eb0*/  IMAD.HI.U32 R66, R140, R142, RZ ;  /* 0x0000008e8c427227 */ /* 0x000fe200078e00ff */
[----:B------:R-:W-:-:S03]  /*5ec0*/  IABS R78, R251 ;  /* 0x000000fb004e7213 */ /* 0x000fc60000000000 */
[----:B------:R-:W-:Y:S01]  /*5ed0*/  @!P3 IMAD.MOV R71, RZ, RZ, -R71 ;  /* 0x000000ffff47b224 */ /* 0x000fe200078e0a47 */
[----:B------:R-:W-:Y:S01]  /*5ee0*/  ISETP.GT.U32.AND P3, PT, R137, R131, PT ;  /* 0x000000838900720c */ /* 0x000fe20003f64070 */
[----:B------:R-:W-:Y:S01]  /*5ef0*/  @!P1 IMAD.IADD R146, R146, 0x1, -R137 ;  /* 0x0000000192929824 */ /* 0x000fe200078e0a89 */
[----:B------:R-:W-:Y:S01]  /*5f00*/  LOP3.LUT R250, R141, 0xd8, RZ, 0xfc, !PT ;  /* 0x000000d88dfa7812 */ /* 0x000fe200078efcff */
[----:B------:R-:W-:Y:S02]  /*5f10*/  IMAD.MOV R66, RZ, RZ, -R66 ;  /* 0x000000ffff427224 */ /* 0x000fe400078e0a42 */
[----:B------:R-:W-:Y:S01]  /*5f20*/  IMAD.HI.U32 R67, R140, R75, RZ ;  /* 0x0000004b8c437227 */ /* 0x000fe200078e00ff */
[C---:B------:R-:W-:Y:S02]  /*5f30*/  ISETP.GT.U32.AND P1, PT, R137.reuse, R146, PT ;  /* 0x000000928900720c */ /* 0x040fe40003f24070 */
[----:B------:R-:W-:Y:S01]  /*5f40*/  IABS R79, R250 ;  /* 0x000000fa004f7213 */ /* 0x000fe20000000000 */
[----:B------:R-:W-:Y:S01]  /*5f50*/  IMAD R142, R137, R66, R142 ;  /* 0x00000042898e7224 */ /* 0x000fe200078e028e */
[----:B------:R-:W-:Y:S01]  /*5f60*/  LOP3.LUT R247, R141, 0xe0, RZ, 0xfc, !PT ;  /* 0x000000e08df77812 */ /* 0x000fe200078efcff */
[----:B------:R-:W-:-:S02]  /*5f70*/  IMAD.MOV R67, RZ, RZ, -R67 ;  /* 0x000000ffff437224 */ /* 0x000fc400078e0a43 */
[----:B------:R-:W-:Y:S01]  /*5f80*/  IMAD.HI.U32 R66, R140, R78, RZ ;  /* 0x0000004e8c427227 */ /* 0x000fe200078e00ff */
[----:B---3--:R0:W-:Y:S01]  /*5f90*/  STL [R1+0x190], R8 ;  /* 0x0001900801007387 */ /* 0x0081e20000100800 */
[----:B------:R-:W-:Y:S02]  /*5fa0*/  LOP3.LUT R29, R141, 0xe8, RZ, 0xfc, !PT ;  /* 0x000000e88d1d7812 */ /* 0x000fe400078efcff */
[C---:B------:R-:W-:Y:S02]  /*5fb0*/  IMAD R75, R137.reuse, R67, R75 ;  /* 0x00000043894b7224 */ /* 0x040fe400078e024b */
[----:B------:R-:W-:Y:S02]  /*5fc0*/  IMAD.MOV R66, RZ, RZ, -R66 ;  /* 0x000000ffff427224 */ /* 0x000fe400078e0a42 */
[----:B------:R-:W-:Y:S01]  /*5fd0*/  @!P6 IMAD.IADD R88, R88, 0x1, -R137 ;  /* 0x000000015858e824 */ /* 0x000fe200078e0a89 */
[----:B------:R-:W-:Y:S01]  /*5fe0*/  ISETP.GT.U32.AND P6, PT, R137, R147, PT ;  /* 0x000000938900720c */ /* 0x000fe20003fc4070 */
[----:B------:R-:W-:-:S04]  /*5ff0*/  IMAD.HI.U32 R67, R140, R79, RZ ;  /* 0x0000004f8c437227 */ /* 0x000fc800078e00ff */
[----:B0-----:R-:W-:Y:S01]  /*6000*/  IMAD.MOV.U32 R8, RZ, RZ, R83 ;  /* 0x000000ffff087224 */ /* 0x001fe200078e0053 */
[----:B------:R-:W-:Y:S01]  /*6010*/  IABS R83, R247 ;  /* 0x000000f700537213 */ /* 0x000fe20000000000 */
[----:B------:R-:W-:Y:S01]  /*6020*/  @!P3 IMAD.IADD R131, R131, 0x1, -R137 ;  /* 0x000000018383b824 */ /* 0x000fe200078e0a89 */
[C---:B------:R-:W-:Y:S01]  /*6030*/  ISETP.GT.U32.AND P3, PT, R137.reuse, R74, PT ;  /* 0x0000004a8900720c */ /* 0x040fe20003f64070 */
[----:B------:R-:W-:Y:S01]  /*6040*/  IMAD R78, R137, R66, R78 ;  /* 0x00000042894e7224 */ /* 0x000fe200078e024e */
[----:B------:R-:W-:Y:S01]  /*6050*/  IABS R86, R29 ;  /* 0x0000001d00567213 */ /* 0x000fe20000000000 */
[----:B------:R-:W-:Y:S02]  /*6060*/  IMAD.MOV R66, RZ, RZ, -R67 ;  /* 0x000000ffff427224 */ /* 0x000fe400078e0a43 */
[----:B------:R-:W-:Y:S01]  /*6070*/  IMAD.HI.U32 R67, R140, R83, RZ ;  /* 0x000000538c437227 */ /* 0x000fe200078e00ff */
[----:B------:R-:W-:-:S03]  /*6080*/  LOP3.LUT R249, R141, 0xf0, RZ, 0xfc, !PT ;  /* 0x000000f08df97812 */ /* 0x000fc600078efcff */
[----:B------:R-:W-:Y:S01]  /*6090*/  @!P1 IMAD.IADD R146, R146, 0x1, -R137 ;  /* 0x0000000192929824 */ /* 0x000fe200078e0a89 */
[C---:B------:R-:W-:Y:S01]  /*60a0*/  ISETP.GT.U32.AND P1, PT, R137.reuse, R75, PT ;  /* 0x0000004b8900720c */ /* 0x040fe20003f24070 */
[----:B------:R-:W-:Y:S02]  /*60b0*/  IMAD R79, R137, R66, R79 ;  /* 0x00000042894f7224 */ /* 0x000fe400078e024f */
[----:B------:R-:W-:Y:S02]  /*60c0*/  IMAD.MOV R66, RZ, RZ, -R67 ;  /* 0x000000ffff427224 */ /* 0x000fe400078e0a43 */
[----:B------:R-:W-:Y:S01]  /*60d0*/  IMAD.HI.U32 R67, R140, R86, RZ ;  /* 0x000000568c437227 */ /* 0x000fe200078e00ff */
[----:B------:R-:W-:-:S03]  /*60e0*/  IABS R87, R249 ;  /* 0x000000f900577213 */ /* 0x000fc60000000000 */
[----:B------:R-:W-:Y:S02]  /*60f0*/  IMAD R83, R137, R66, R83 ;  /* 0x0000004289537224 */ /* 0x000fe400078e0253 */
[----:B------:R-:W-:Y:S02]  /*6100*/  @!P6 IMAD.IADD R147, R147, 0x1, -R137 ;  /* 0x000000019393e824 */ /* 0x000fe400078e0a89 */
[----:B------:R-:W-:Y:S02]  /*6110*/  IMAD.MOV R66, RZ, RZ, -R67 ;  /* 0x000000ffff427224 */ /* 0x000fe400078e0a43 */
[----:B------:R-:W-:Y:S01]  /*6120*/  @!P3 IMAD.IADD R74, R74, 0x1, -R137 ;  /* 0x000000014a4ab824 */ /* 0x000fe200078e0a89 */
[C---:B------:R-:W-:Y:S01]  /*6130*/  ISETP.GT.U32.AND P6, PT, R137.reuse, R78, PT ;  /* 0x0000004e8900720c */ /* 0x040fe20003fc4070 */
[----:B------:R-:W-:Y:S01]  /*6140*/  @!P4 IMAD.MOV R185, RZ, RZ, -R185 ;  /* 0x000000ffffb9c224 */ /* 0x000fe200078e0ab9 */
[C---:B------:R-:W-:Y:S01]  /*6150*/  ISETP.GT.U32.AND P4, PT, R137.reuse, R147, PT ;  /* 0x000000938900720c */ /* 0x040fe20003f84070 */
[C---:B------:R-:W-:Y:S01]  /*6160*/  IMAD R86, R137.reuse, R66, R86 ;  /* 0x0000004289567224 */ /* 0x040fe200078e0256 */
[----:B------:R-:W-:Y:S01]  /*6170*/  ISETP.GT.U32.AND P3, PT, R137, R74, PT ;  /* 0x0000004a8900720c */ /* 0x000fe20003f64070 */
[----:B------:R-:W-:Y:S01]  /*6180*/  IMAD.HI.U32 R66, R140, R87, RZ ;  /* 0x000000578c427227 */ /* 0x000fe200078e00ff */
[----:B------:R-:W-:-:S03]  /*6190*/  LOP3.LUT R246, R141, 0xf8, RZ, 0xfc, !PT ;  /* 0x000000f88df67812 */ /* 0x000fc600078efcff */
[----:B------:R-:W-:Y:S02]  /*61a0*/  IMAD.MOV.U32 R24, RZ, RZ, R68 ;  /* 0x000000ffff187224 */ /* 0x000fe400078e0044 */
[----:B------:R-:W-:Y:S01]  /*61b0*/  @!P1 IMAD.IADD R75, R75, 0x1, -R137 ;  /* 0x000000014b4b9824 */ /* 0x000fe200078e0a89 */
[C---:B------:R-:W-:Y:S01]  /*61c0*/  ISETP.GT.U32.AND P1, PT, R137.reuse, R142, PT ;  /* 0x0000008e8900720c */ /* 0x040fe20003f24070 */
[----:B------:R-:W-:Y:S02]  /*61d0*/  IMAD.MOV R66, RZ, RZ, -R66 ;  /* 0x000000ffff427224 */ /* 0x000fe400078e0a42 */
[----:B------:R-:W-:Y:S01]  /*61e0*/  @!P5 IMAD.MOV R24, RZ, RZ, -R24 ;  /* 0x000000ffff18d224 */ /* 0x000fe200078e0a18 */
[C---:B------:R-:W-:Y:S01]  /*61f0*/  ISETP.GT.U32.AND P5, PT, R137.reuse, R75, PT ;  /* 0x0000004b8900720c */ /* 0x040fe20003fa4070 */
[----:B------:R-:W-:Y:S01]  /*6200*/  IMAD R87, R137, R66, R87 ;  /* 0x0000004289577224 */ /* 0x000fe200078e0257 */
[----:B------:R-:W-:Y:S01]  /*6210*/  IABS R66, R246 ;  /* 0x000000f600427213 */ /* 0x000fe20000000000 */
[----:B------:R-:W-:-:S02]  /*6220*/  @!P6 IMAD.IADD R78, R78, 0x1, -R137 ;  /* 0x000000014e4ee824 */ /* 0x000fc400078e0a89 */
[----:B------:R-:W-:Y:S01]  /*6230*/  @!P4 IMAD.IADD R147, R147, 0x1, -R137 ;  /* 0x000000019393c824 */ /* 0x000fe200078e0a89 */
[C---:B------:R-:W-:Y:S01]  /*6240*/  ISETP.GT.U32.AND P4, PT, R137.reuse, R79, PT ;  /* 0x0000004f8900720c */ /* 0x040fe20003f84070 */
[----:B------:R-:W-:Y:S01]  /*6250*/  IMAD.HI.U32 R67, R140, R66, RZ ;  /* 0x000000428c437227 */ /* 0x000fe200078e00ff */
[----:B------:R-:W-:-:S03]  /*6260*/  ISETP.GT.U32.AND P6, PT, R137, R78, PT ;  /* 0x0000004e8900720c */ /* 0x000fc60003fc4070 */
[--C-:B------:R-:W-:Y:S01]  /*6270*/  @!P3 IMAD.IADD R74, R74, 0x1, -R137.reuse ;  /* 0x000000014a4ab824 */ /* 0x100fe200078e0a89 */
[C---:B------:R-:W-:Y:S01]  /*6280*/  ISETP.GT.U32.AND P3, PT, R137.reuse, R83, PT ;  /* 0x000000538900720c */ /* 0x040fe20003f64070 */
[----:B------:R-:W-:Y:S01]  /*6290*/  @!P1 IMAD.IADD R142, R142, 0x1, -R137 ;  /* 0x000000018e8e9824 */ /* 0x000fe200078e0a89 */
[----:B------:R-:W-:Y:S01]  /*62a0*/  ISETP.GT.U32.AND P1, PT, R137, R86, PT ;  /* 0x000000568900720c */ /* 0x000fe20003f24070 */
[----:B------:R-:W-:Y:S02]  /*62b0*/  IMAD.MOV R67, RZ, RZ, -R67 ;  /* 0x000000ffff437224 */ /* 0x000fe400078e0a43 */
[--C-:B------:R-:W-:Y:S01]  /*62c0*/  @!P5 IMAD.IADD R75, R75, 0x1, -R137.reuse ;  /* 0x000000014b4bd824 */ /* 0x100fe200078e0a89 */
[C---:B------:R-:W-:Y:S01]  /*62d0*/  ISETP.GT.U32.AND P5, PT, R137.reuse, R87, PT ;  /* 0x000000578900720c */ /* 0x040fe20003fa4070 */
[----:B------:R-:W-:Y:S02]  /*62e0*/  IMAD R68, R137, R67, R66 ;  /* 0x0000004389447224 */ /* 0x000fe400078e0242 */
[----:B------:R-:W-:-:S02]  /*62f0*/  @!P4 IMAD.IADD R79, R79, 0x1, -R137 ;  /* 0x000000014f4fc824 */ /* 0x000fc400078e0a89 */
[----:B------:R-:W-:Y:S01]  /*6300*/  IMAD.MOV.U32 R23, RZ, RZ, R179 ;  /* 0x000000ffff177224 */ /* 0x000fe200078e00b3 */
[----:B------:R-:W-:Y:S01]  /*6310*/  ISETP.GT.U32.AND P4, PT, R137, R68, PT ;  /* 0x000000448900720c */ /* 0x000fe20003f84070 */
[--C-:B------:R-:W-:Y:S02]  /*6320*/  @!P3 IMAD.IADD R83, R83, 0x1, -R137.reuse ;  /* 0x000000015353b824 */ /* 0x100fe400078e0a89 */
[--C-:B------:R-:W-:Y:S01]  /*6330*/  @!P6 IMAD.IADD R78, R78, 0x1, -R137.reuse ;  /* 0x000000014e4ee824 */ /* 0x100fe200078e0a89 */
[----:B------:R-:W-:Y:S01]  /*6340*/  ISETP.GE.AND P6, PT, R181, RZ, PT ;  /* 0x000000ffb500720c */ /* 0x000fe20003fc6270 */
[----:B------:R-:W-:Y:S02]  /*6350*/  @!P1 IMAD.IADD R86, R86, 0x1, -R137 ;  /* 0x0000000156569824 */ /* 0x000fe400078e0a89 */
[----:B------:R-:W-:Y:S01]  /*6360*/  @!P0 IMAD.MOV R23, RZ, RZ, -R23 ;  /* 0x000000ffff178224 */ /* 0x000fe200078e0a17 */
[----:B------:R-:W-:Y:S01]  /*6370*/  ISETP.GT.U32.AND P0, PT, R137, R83, PT ;  /* 0x000000538900720c */ /* 0x000fe20003f04070 */
[--C-:B------:R-:W-:Y:S01]  /*6380*/  @!P5 IMAD.IADD R87, R87, 0x1, -R137.reuse ;  /* 0x000000015757d824 */ /* 0x100fe200078e0a89 */
[C---:B------:R-:W-:Y:S01]  /*6390*/  ISETP.GT.U32.AND P5, PT, R137.reuse, R86, PT ;  /* 0x000000568900720c */ /* 0x040fe20003fa4070 */
[----:B------:R-:W-:Y:S01]  /*63a0*/  IMAD.MOV.U32 R66, RZ, RZ, R178 ;  /* 0x000000ffff427224 */ /* 0x000fe200078e00b2 */
[----:B------:R-:W-:Y:S01]  /*63b0*/  ISETP.GE.AND P3, PT, R180, RZ, PT ;  /* 0x000000ffb400720c */ /* 0x000fe20003f66270 */
[----:B------:R-:W-:Y:S01]  /*63c0*/  @!P4 IMAD.IADD R68, R68, 0x1, -R137 ;  /* 0x000000014444c824 */ /* 0x000fe200078e0a89 */
[----:B------:R-:W-:-:S03]  /*63d0*/  ISETP.GT.U32.AND P4, PT, R137, R87, PT ;  /* 0x000000578900720c */ /* 0x000fc60003f84070 */
[----:B------:R-:W-:Y:S01]  /*63e0*/  @!P6 IMAD.MOV R66, RZ, RZ, -R66 ;  /* 0x000000ffff42e224 */ /* 0x000fe200078e0a42 */
[----:B------:R-:W-:-:S03]  /*63f0*/  ISETP.GT.U32.AND P6, PT, R137, R68, PT ;  /* 0x000000448900720c */ /* 0x000fc60003fc4070 */
[--C-:B------:R-:W-:Y:S01]  /*6400*/  @!P0 IMAD.IADD R83, R83, 0x1, -R137.reuse ;  /* 0x0000000153538824 */ /* 0x100fe200078e0a89 */
[----:B------:R-:W-:Y:S01]  /*6410*/  ISETP.GE.AND P0, PT, R176, RZ, PT ;  /* 0x000000ffb000720c */ /* 0x000fe20003f06270 */
[----:B------:R-:W-:Y:S01]  /*6420*/  @!P5 IMAD.IADD R86, R86, 0x1, -R137 ;  /* 0x000000015656d824 */ /* 0x000fe200078e0a89 */
[----:B------:R-:W-:Y:S02]  /*6430*/  LOP3.LUT R27, R25, 0x7f, RZ, 0xc0, !PT ;  /* 0x0000007f191b7812 */ /* 0x000fe400078ec0ff */
[----:B------:R-:W-:Y:S01]  /*6440*/  ISETP.GE.AND P5, PT, R175, RZ, PT ;  /* 0x000000ffaf00720c */ /* 0x000fe20003fa6270 */
[----:B------:R-:W-:Y:S02]  /*6450*/  IMAD.MOV.U32 R175, RZ, RZ, R126 ;  /* 0x000000ffffaf7224 */ /* 0x000fe400078e007e */
[----:B------:R-:W-:Y:S02]  /*6460*/  IMAD R67, R27, UR13, RZ ;  /* 0x0000000d1b437c24 */ /* 0x000fe4000f8e02ff */
[----:B------:R-:W-:Y:S01]  /*6470*/  @!P3 IMAD.MOV R175, RZ, RZ, -R175 ;  /* 0x000000ffffafb224 */ /* 0x000fe200078e0aaf */
[----:B------:R-:W-:Y:S01]  /*6480*/  ISETP.GE.AND P3, PT, R174, RZ, PT ;  /* 0x000000ffae00720c */ /* 0x000fe20003f66270 */
[----:B------:R-:W-:-:S02]  /*6490*/  IMAD.MOV.U32 R21, RZ, RZ, R172 ;  /* 0x000000ffff157224 */ /* 0x000fc400078e00ac */
[--C-:B------:R-:W-:Y:S01]  /*64a0*/  @!P4 IMAD.IADD R87, R87, 0x1, -R137.reuse ;  /* 0x000000015757c824 */ /* 0x100fe200078e0a89 */
[----:B------:R-:W-:Y:S01]  /*64b0*/  ISETP.GE.AND P4, PT, R127, RZ, PT ;  /* 0x000000ff7f00720c */ /* 0x000fe20003f86270 */
[----:B------:R-:W-:Y:S01]  /*64c0*/  @!P6 IMAD.IADD R68, R68, 0x1, -R137 ;  /* 0x000000014444e824 */ /* 0x000fe200078e0a89 */
[----:B------:R-:W-:Y:S01]  /*64d0*/  IADD3 R127, P6, PT, R67, UR18, RZ ;  /* 0x00000012437f7c10 */ /* 0x000fe2000ffde0ff */
[----:B------:R-:W-:Y:S01]  /*64e0*/  @!P0 IMAD.MOV R21, RZ, RZ, -R21 ;  /* 0x000000ffff158224 */ /* 0x000fe200078e0a15 */
[----:B------:R-:W-:Y:S01]  /*64f0*/  ISETP.GE.AND P0, PT, R169, RZ, PT ;  /* 0x000000ffa900720c */ /* 0x000fe20003f06270 */
[----:B------:R-:W-:Y:S01]  /*6500*/  IMAD.MOV.U32 R20, RZ, RZ, R164 ;  /* 0x000000ffff147224 */ /* 0x000fe200078e00a4 */
[----:B------:R-:W-:Y:S01]  /*6510*/  LEA.HI.X.SX32 R126, R67, UR19, 0x1, P6 ;  /* 0x00000013437e7c11 */ /* 0x000fe2000b0f0eff */
[----:B------:R-:W-:Y:S02]  /*6520*/  IMAD.MOV.U32 R67, RZ, RZ, R171 ;  /* 0x000000ffff437224 */ /* 0x000fe400078e00ab */
[----:B------:R-:W-:Y:S01]  /*6530*/  @!P3 IMAD.MOV R20, RZ, RZ, -R20 ;  /* 0x000000ffff14b224 */ /* 0x000fe200078e0a14 */
[----:B------:R-:W-:Y:S01]  /*6540*/  ISETP.GE.AND P3, PT, R166, RZ, PT ;  /* 0x000000ffa600720c */ /* 0x000fe20003f66270 */
[----:B------:R-:W-:Y:S01]  /*6550*/  @!P5 IMAD.MOV R67, RZ, RZ, -R67 ;  /* 0x000000ffff43d224 */ /* 0x000fe200078e0a43 */
[----:B------:R-:W-:Y:S01]  /*6560*/  ISETP.GE.AND P5, PT, R167, RZ, PT ;  /* 0x000000ffa700720c */ /* 0x000fe20003fa6270 */
[----:B------:R-:W-:-:S04]  /*6570*/  IMAD.MOV.U32 R16, RZ, RZ, R156 ;  /* 0x000000ffff107224 */ /* 0x000fc800078e009c */
[----:B------:R-:W-:Y:S01]  /*6580*/  @!P0 IMAD.MOV R70, RZ, RZ, -R70 ;  /* 0x000000ffff468224 */ /* 0x000fe200078e0a46 */
[----:B------:R-:W-:Y:S01]  /*6590*/  ISETP.GE.AND P0, PT, R160, RZ, PT ;  /* 0x000000ffa000720c */ /* 0x000fe20003f06270 */
[----:B------:R-:W-:-:S04]  /*65a0*/  IMAD.MOV.U32 R160, RZ, RZ, R152 ;  /* 0x000000ffffa07224 */ /* 0x000fc800078e0098 */
[----:B------:R-:W-:Y:S01]  /*65b0*/  @!P3 IMAD.MOV R16, RZ, RZ, -R16 ;  /* 0x000000ffff10b224 */ /* 0x000fe200078e0a10 */
[----:B------:R-:W-:Y:S01]  /*65c0*/  ISETP.GE.AND P3, PT, R155, RZ, PT ;  /* 0x000000ff9b00720c */ /* 0x000fe20003f66270 */
[----:B------:R-:W-:Y:S01]  /*65d0*/  @!P5 IMAD.MOV R162, RZ, RZ, -R162 ;  /* 0x000000ffffa2d224 */ /* 0x000fe200078e0aa2 */
[----:B------:R-:W-:Y:S02]  /*65e0*/  ISETP.GE.AND P5, PT, R158, RZ, PT ;  /* 0x000000ff9e00720c */ /* 0x000fe40003fa6270 */
[----:B------:R-:W-:-:S03]  /*65f0*/  ISETP.GT.U32.AND P1, PT, R137, R79, PT ;  /* 0x0000004f8900720c */ /* 0x000fc60003f24070 */
[----:B------:R-:W-:Y:S01]  /*6600*/  @!P0 IMAD.MOV R160, RZ, RZ, -R160 ;  /* 0x000000ffffa08224 */ /* 0x000fe200078e0aa0 */
[----:B------:R-:W-:Y:S01]  /*6610*/  ISETP.GE.AND P0, PT, R154, RZ, PT ;  /* 0x000000ff9a00720c */ /* 0x000fe20003f06270 */
[----:B------:R-:W-:Y:S02]  /*6620*/  IMAD.MOV.U32 R15, RZ, RZ, R151 ;  /* 0x000000ffff0f7224 */ /* 0x000fe400078e0097 */
[----:B------:R-:W-:Y:S02]  /*6630*/  IMAD.MOV.U32 R180, RZ, RZ, R77 ;  /* 0x000000ffffb47224 */ /* 0x000fe400078e004d */
[----:B------:R-:W-:Y:S01]  /*6640*/  @!P3 IMAD.MOV R72, RZ, RZ, -R72 ;  /* 0x000000ffff48b224 */ /* 0x000fe200078e0a48 */
[----:B------:R-:W-:Y:S01]  /*6650*/  ISETP.GE.AND P3, PT, R233, RZ, PT ;  /* 0x000000ffe900720c */ /* 0x000fe20003f66270 */
[----:B------:R-:W-:Y:S01]  /*6660*/  @!P5 IMAD.MOV R15, RZ, RZ, -R15 ;  /* 0x000000ffff0fd224 */ /* 0x000fe200078e0a0f */
[----:B------:R-:W-:Y:S01]  /*6670*/  ISETP.GE.AND P5, PT, R230, RZ, PT ;  /* 0x000000ffe600720c */ /* 0x000fe20003fa6270 */
[----:B------:R-:W-:Y:S01]  /*6680*/  @!P1 IMAD.IADD R79, R79, 0x1, -R137 ;  /* 0x000000014f4f9824 */ /* 0x000fe200078e0a89 */
[----:B------:R-:W-:-:S03]  /*6690*/  ISETP.GE.AND P1, PT, R177, RZ, PT ;  /* 0x000000ffb100720c */ /* 0x000fc60003f26270 */
        /* <DEDUP_REMOVED lines=8> */
[----:B------:R-:W-:Y:S01]  /*6720*/  @!P3 IMAD.MOV R158, RZ, RZ, -R158 ;  /* 0x000000ffff9eb224 */ /* 0x000fe200078e0a9e */
[----:B------:R-:W-:Y:S01]  /*6730*/  ISETP.GE.AND P3, PT, R145, RZ, PT ;  /* 0x000000ff9100720c */ /* 0x000fe20003f66270 */
[----:B------:R-:W-:-:S02]  /*6740*/  IMAD.MOV.U32 R22, RZ, RZ, R173 ;  /* 0x000000ffff167224 */ /* 0x000fc400078e00ad */
[----:B------:R-:W-:Y:S02]  /*6750*/  IMAD.MOV.U32 R177, RZ, RZ, R84 ;  /* 0x000000ffffb17224 */ /* 0x000fe400078e0054 */
[----:B------:R-:W-:Y:S01]  /*6760*/  @!P1 IMAD.MOV R22, RZ, RZ, -R22 ;  /* 0x000000ffff169224 */ /* 0x000fe200078e0a16 */
[----:B------:R-:W-:Y:S01]  /*6770*/  ISETP.GE.AND P1, PT, R170, RZ, PT ;  /* 0x000000ffaa00720c */ /* 0x000fe20003f26270 */
        /* <DEDUP_REMOVED lines=19> */
[----:B------:R-:W-:Y:S01]  /*68b0*/  @!P3 IMAD.MOV R210, RZ, RZ, -R210 ;  /* 0x000000ffffd2b224 */ /* 0x000fe200078e0ad2 */
[----:B------:R-:W-:Y:S01]  /*68c0*/  ISETP.GE.AND P3, PT, R208, RZ, PT ;  /* 0x000000ffd000720c */ /* 0x000fe20003f66270 */
[----:B------:R-:W-:-:S02]  /*68d0*/  IMAD.MOV.U32 R94, RZ, RZ, R207 ;  /* 0x000000ffff5e7224 */ /* 0x000fc400078e00cf */
[----:B------:R-:W-:-:S04]  /*68e0*/  IMAD.MOV.U32 R178, RZ, RZ, R85 ;  /* 0x000000ffffb27224 */ /* 0x000fc800078e0055 */
        /* <DEDUP_REMOVED lines=20> */
[----:B------:R-:W-:-:S02]  /*6a30*/  IMAD.MOV.U32 R149, RZ, RZ, R187 ;  /* 0x000000ffff957224 */ /* 0x000fc400078e00bb */
[----:B------:R-:W-:Y:S01]  /*6a40*/  @!P4 IMAD.MOV R77, RZ, RZ, -R77 ;  /* 0x000000ffff4dc224 */ /* 0x000fe200078e0a4d */
[----:B------:R-:W-:Y:S01]  /*6a50*/  ISETP.GE.AND P4, PT, R97, RZ, PT ;  /* 0x000000ff6100720c */ /* 0x000fe20003f86270 */
[----:B------:R-:W-:Y:S01]  /*6a60*/  @!P5 IMAD.MOV R169, RZ, RZ, -R169 ;  /* 0x000000ffffa9d224 */ /* 0x000fe200078e0aa9 */
[----:B------:R-:W-:Y:S01]  /*6a70*/  ISETP.GE.AND P5, PT, R188, RZ, PT ;  /* 0x000000ffbc00720c */ /* 0x000fe20003fa6270 */
[----:B------:R-:W-:Y:S01]  /*6a80*/  @!P3 IMAD.MOV R149, RZ, RZ, -R149 ;  /* 0x000000ffff95b224 */ /* 0x000fe200078e0a95 */
[----:B------:R-:W-:Y:S01]  /*6a90*/  ISETP.GE.AND P3, PT, R183, RZ, PT ;  /* 0x000000ffb700720c */ /* 0x000fe20003f66270 */
[----:B------:R-:W-:Y:S02]  /*6aa0*/  IMAD.MOV.U32 R97, RZ, RZ, R182 ;  /* 0x000000ffff617224 */ /* 0x000fe400078e00b6 */
[----:B------:R-:W-:Y:S01]  /*6ab0*/  @!P1 IMAD.MOV R178, RZ, RZ, -R178 ;  /* 0x000000ffffb29224 */ /* 0x000fe200078e0ab2 */
[----:B------:R-:W-:Y:S01]  /*6ac0*/  ISETP.GE.AND P1, PT, R203, RZ, PT ;  /* 0x000000ffcb00720c */ /* 0x000fe20003f26270 */
[----:B------:R-:W-:Y:S01]  /*6ad0*/  @!P0 IMAD.MOV R97, RZ, RZ, -R97 ;  /* 0x000000ffff618224 */ /* 0x000fe200078e0a61 */
[----:B------:R-:W-:Y:S01]  /*6ae0*/  ISETP.GE.AND P0, PT, R136, RZ, PT ;  /* 0x000000ff8800720c */ /* 0x000fe20003f06270 */
[----:B------:R-:W-:-:S02]  /*6af0*/  IMAD.MOV.U32 R174, RZ, RZ, R197 ;  /* 0x000000ffffae7224 */ /* 0x000fc400078e00c5 */
[----:B------:R-:W-:Y:S02]  /*6b00*/  @!P4 IMAD.MOV R157, RZ, RZ, -R157 ;  /* 0x000000ffff9dc224 */ /* 0x000fe400078e0a9d */
[----:B------:R-:W-:Y:S01]  /*6b10*/  @!P5 IMAD.MOV R81, RZ, RZ, -R81 ;  /* 0x000000ffff51d224 */ /* 0x000fe200078e0a51 */
[----:B------:R-:W-:Y:S01]  /*6b20*/  ISETP.GE.AND P5, PT, R135, RZ, PT ;  /* 0x000000ff8700720c */ /* 0x000fe20003fa6270 */
[----:B------:R-:W-:Y:S01]  /*6b30*/  @!P3 IMAD.MOV R98, RZ, RZ, -R98 ;  /* 0x000000ffff62b224 */ /* 0x000fe200078e0a62 */
[----:B------:R-:W-:Y:S01]  /*6b40*/  ISETP.GE.AND P3, PT, R222, RZ, PT ;  /* 0x000000ffde00720c */ /* 0x000fe20003f66270 */
[----:B------:R-:W-:Y:S01]  /*6b50*/  IMAD.MOV.U32 R135, RZ, RZ, R134 ;  /* 0x000000ffff877224 */ /* 0x000fe200078e0086 */
[----:B------:R-:W-:Y:S01]  /*6b60*/  ISETP.GE.AND P4, PT, R218, RZ, PT ;  /* 0x000000ffda00720c */ /* 0x000fe20003f86270 */
[----:B------:R-:W-:Y:S01]  /*6b70*/  @!P1 IMAD.MOV R174, RZ, RZ, -R174 ;  /* 0x000000ffffae9224 */ /* 0x000fe200078e0aae */
[----:B------:R-:W-:Y:S01]  /*6b80*/  ISETP.GE.AND P1, PT, R213, RZ, PT ;  /* 0x000000ffd500720c */ /* 0x000fe20003f26270 */
[----:B------:R-:W-:Y:S01]  /*6b90*/  @!P0 IMAD.MOV R135, RZ, RZ, -R135 ;  /* 0x000000ffff878224 */ /* 0x000fe200078e0a87 */
[----:B------:R-:W-:Y:S01]  /*6ba0*/  ISETP.GE.AND P0, PT, R224, RZ, PT ;  /* 0x000000ffe000720c */ /* 0x000fe20003f06270 */
[----:B------:R-:W-:-:S06]  /*6bb0*/  IMAD.MOV.U32 R80, RZ, RZ, R209 ;  /* 0x000000ffff507224 */ /* 0x000fcc00078e00d1 */
        /* <DEDUP_REMOVED lines=33> */
[----:B------:R-:W-:-:S02]  /*6dd0*/  ISETP.GE.AND P0, PT, R244, RZ, PT ;  /* 0x000000fff400720c */ /* 0x000fc40003f06270 */
[----:B------:R-:W-:-:S03]  /*6de0*/  LOP3.LUT R181, R141, 0x96, RZ, 0xfc, !PT ;  /* 0x000000968db57812 */ /* 0x000fc600078efcff */
[----:B------:R-:W-:Y:S01]  /*6df0*/  @!P3 IMAD.MOV R111, RZ, RZ, -R111 ;  /* 0x000000ffff6fb224 */ /* 0x000fe200078e0a6f */
[----:B------:R-:W-:Y:S01]  /*6e00*/  ISETP.GE.AND P3, PT, R181, RZ, PT ;  /* 0x000000ffb500720c */ /* 0x000fe20003f66270 */
[----:B------:R-:W-:Y:S01]  /*6e10*/  @!P4 IMAD.MOV R143, RZ, RZ, -R143 ;  /* 0x000000ffff8fc224 */ /* 0x000fe200078e0a8f */
[----:B------:R-:W-:Y:S02]  /*6e20*/  ISETP.GE.AND P4, PT, R220, RZ, PT ;  /* 0x000000ffdc00720c */ /* 0x000fe40003f86270 */
[----:B------:R-:W-:Y:S01]  /*6e30*/  LOP3.LUT R181, R141, 0x9a, RZ, 0xfc, !PT ;  /* 0x0000009a8db57812 */ /* 0x000fe200078efcff */
[----:B------:R-:W-:Y:S01]  /*6e40*/  @!P5 IMAD.MOV R95, RZ, RZ, -R95 ;  /* 0x000000ffff5fd224 */ /* 0x000fe200078e0a5f */
[----:B------:R-:W-:Y:S01]  /*6e50*/  ISETP.GE.AND P5, PT, R245, RZ, PT ;  /* 0x000000fff500720c */ /* 0x000fe20003fa6270 */
[----:B------:R-:W-:Y:S01]  /*6e60*/  @!P1 IMAD.MOV R99, RZ, RZ, -R99 ;  /* 0x000000ffff639224 */ /* 0x000fe200078e0a63 */
[----:B------:R-:W-:Y:S01]  /*6e70*/  ISETP.GE.AND P1, PT, R221, RZ, PT ;  /* 0x000000ffdd00720c */ /* 0x000fe20003f26270 */
[----:B------:R-:W-:Y:S01]  /*6e80*/  @!P0 IMAD.MOV R93, RZ, RZ, -R93 ;  /* 0x000000ffff5d8224 */ /* 0x000fe200078e0a5d */
[----:B------:R-:W-:Y:S01]  /*6e90*/  ISETP.GE.AND P0, PT, R181, RZ, PT ;  /* 0x000000ffb500720c */ /* 0x000fe20003f06270 */
[----:B------:R-:W-:-:S02]  /*6ea0*/  IMAD.MOV.U32 R134, RZ, RZ, R133 ;  /* 0x000000ffff867224 */ /* 0x000fc400078e0085 */
[----:B------:R-:W-:Y:S01]  /*6eb0*/  @!P3 IMAD.MOV R115, RZ, RZ, -R115 ;  /* 0x000000ffff73b224 */ /* 0x000fe200078e0a73 */
[----:B------:R-:W-:Y:S01]  /*6ec0*/  ISETP.GE.AND P3, PT, R44, RZ, PT ;  /* 0x000000ff2c00720c */ /* 0x000fe20003f66270 */
[----:B------:R-:W-:Y:S01]  /*6ed0*/  @!P4 IMAD.MOV R100, RZ, RZ, -R100 ;  /* 0x000000ffff64c224 */ /* 0x000fe200078e0a64 */
[----:B------:R-:W-:-:S03]  /*6ee0*/  ISETP.GE.AND P4, PT, R227, RZ, PT ;  /* 0x000000ffe300720c */ /* 0x000fc60003f86270 */
        /* <DEDUP_REMOVED lines=16> */
[----:B------:R-:W-:-:S03]  /*6ff0*/  ISETP.GE.AND P0, PT, R37, RZ, PT ;  /* 0x000000ff2500720c */ /* 0x000fc60003f06270 */
        /* <DEDUP_REMOVED lines=15> */
[----:B------:R-:W-:Y:S01]  /*70f0*/  IMAD.MOV.U32 R152, RZ, RZ, R89 ;  /* 0x000000ffff987224 */ /* 0x000fe200078e0059 */
[----:B------:R-:W-:Y:S01]  /*7100*/  LOP3.LUT R173, R141, 0x98, RZ, 0xfc, !PT ;  /* 0x000000988dad7812 */ /* 0x000fe200078efcff */
        /* <DEDUP_REMOVED lines=8> */
[----:B------:R-:W-:Y:S02]  /*7190*/  IMAD.MOV.U32 R151, RZ, RZ, R79 ;  /* 0x000000ffff977224 */ /* 0x000fe400078e004f */
        /* <DEDUP_REMOVED lines=8> */
[----:B------:R-:W-:Y:S01]  /*7220*/  IMAD.MOV.U32 R89, RZ, RZ, R83 ;  /* 0x000000ffff597224 */ /* 0x000fe200078e0053 */
[----:B------:R-:W-:Y:S02]  /*7230*/  LOP3.LUT R163, R141, 0xc4, RZ, 0xfc, !PT ;  /* 0x000000c48da37812 */ /* 0x000fe400078efcff */
[----:B------:R-:W-:Y:S01]  /*7240*/  LOP3.LUT R136, RZ, R65, RZ, 0x33, !PT ;  /* 0x00000041ff887212 */ /* 0x000fe200078e33ff */
[----:B------:R-:W-:Y:S01]  /*7250*/  @!P3 IMAD.MOV R86, RZ, RZ, -R86 ;  /* 0x000000ffff56b224 */ /* 0x000fe200078e0a56 */
[----:B------:R-:W-:Y:S01]  /*7260*/  ISETP.NE.AND P3, PT, R65, RZ, PT ;  /* 0x000000ff4100720c */ /* 0x000fe20003f65270 */
[----:B------:R-:W-:Y:S01]  /*7270*/  IMAD.MOV.U32 R156, RZ, RZ, R74 ;  /* 0x000000ffff9c7224 */ /* 0x000fe200078e004a */
[----:B------:R-:W-:Y:S01]  /*7280*/  IABS R145, R163 ;  /* 0x000000a300917213 */ /* 0x000fe20000000000 */
[----:B------:R-:W-:Y:S01]  /*7290*/  @!P5 IMAD.MOV R89, RZ, RZ, -R89 ;  /* 0x000000ffff59d224 */ /* 0x000fe200078e0a59 */
[----:B------:R-:W-:Y:S01]  /*72a0*/  SEL R74, R136, R69, !P3 ;  /* 0x00000045884a7207 */ /* 0x000fe20005800000 */
[----:B------:R-:W-:Y:S01]  /*72b0*/  @!P1 IMAD.MOV R119, RZ, RZ, -R119 ;  /* 0x000000ffff779224 */ /* 0x000fe200078e0a77 */
[----:B------:R-:W-:Y:S01]  /*72c0*/  ISETP.GE.AND P5, PT, R246, RZ, PT ;  /* 0x000000fff600720c */ /* 0x000fe20003fa6270 */
[----:B------:R-:W-:Y:S01]  /*72d0*/  @!P0 IMAD.MOV R87, RZ, RZ, -R87 ;  /* 0x000000ffff578224 */ /* 0x000fe200078e0a57 */
[----:B------:R-:W-:-:S02]  /*72e0*/  LOP3.LUT R161, R141, 0xc6, RZ, 0xfc, !PT ;  /* 0x000000c68da17812 */ /* 0x000fc400078efcff */
[----:B------:R-:W-:Y:S02]  /*72f0*/  ISETP.GE.AND P1, PT, R38, RZ, PT ;  /* 0x000000ff2600720c */ /* 0x000fe40003f26270 */
[----:B------:R-:W-:Y:S01]  /*7300*/  PLOP3.LUT P0, PT, PT, PT, UP1, 0x80, 0x8 ;  /* 0x000000000008781c */ /* 0x000fe20003f0f018 */
[----:B------:R-:W-:Y:S01]  /*7310*/  IMAD.MOV.U32 R88, RZ, RZ, R68 ;  /* 0x000000ffff587224 */ /* 0x000fe200078e0044 */
[----:B------:R-:W-:Y:S01]  /*7320*/  IABS R144, R161 ;  /* 0x000000a100907213 */ /* 0x000fe20000000000 */
[----:B------:R-:W-:Y:S01]  /*7330*/  IMAD.HI.U32 R65, R140, R145, RZ ;  /* 0x000000918c417227 */ /* 0x000fe200078e00ff */
[----:B------:R-:W-:-:S03]  /*7340*/  ISETP.LT.AND P0, PT, R27, UR22, P0 ;  /* 0x000000161b007c0c */ /* 0x000fc60008701270 */
[----:B------:R-:W-:Y:S01]  /*7350*/  IMAD R68, R74, UR7, RZ ;  /* 0x000000074a447c24 */ /* 0x000fe2000f8e02ff */
[----:B------:R-:W-:Y:S01]  /*7360*/  SEL R74, R136, R71, !P3 ;  /* 0x00000047884a7207 */ /* 0x000fe20005800000 */
[----:B------:R-:W-:Y:S02]  /*7370*/  IMAD.MOV.U32 R153, RZ, RZ, R78 ;  /* 0x000000ffff997224 */ /* 0x000fe400078e004e */
[----:B------:R-:W-:Y:S01]  /*7380*/  IMAD.MOV R78, RZ, RZ, -R65 ;  /* 0x000000ffff4e7224 */ /* 0x000fe200078e0a41 */
[----:B------:R-:W-:Y:S01]  /*7390*/  IADD3 R65, P6, PT, R68, R127, RZ ;  /* 0x0000007f44417210 */ /* 0x000fe20007fde0ff */
[----:B------:R-:W-:Y:S01]  /*73a0*/  IMAD.HI.U32 R69, R140, R144, RZ ;  /* 0x000000908c457227 */ /* 0x000fe200078e00ff */
[----:B------:R-:W-:-:S03]  /*73b0*/  SEL R71, R136, R66, !P3 ;  /* 0x0000004288477207 */ /* 0x000fc60005800000 */
[----:B------:R-:W-:Y:S01]  /*73c0*/  IMAD R74, R74, UR7, RZ ;  /* 0x000000074a4a7c24 */ /* 0x000fe2000f8e02ff */
[-C--:B------:R-:W-:Y:S01]  /*73d0*/  LEA.HI.X.SX32 R66, R68, R126.reuse, 0x1, P6 ;  /* 0x0000007e44427211 */ /* 0x080fe200030f0eff */
[----:B------:R-:W-:Y:S01]  /*73e0*/  @!P5 IMAD.MOV R88, RZ, RZ, -R88 ;  /* 0x000000ffff58d224 */ /* 0x000fe200078e0a58 */
[----:B------:R-:W-:Y:S01]  /*73f0*/  ISETP.GE.AND P5, PT, R26, RZ, PT ;  /* 0x000000ff1a00720c */ /* 0x000fe20003fa6270 */
[----:B------:R-:W-:Y:S01]  /*7400*/  IMAD.MOV R69, RZ, RZ, -R69 ;  /* 0x000000ffff457224 */ /* 0x000fe200078e0a45 */
[----:B------:R-:W-:Y:S01]  /*7410*/  IADD3 R26, P6, PT, R74, R127, RZ ;  /* 0x0000007f4a1a7210 */ /* 0x000fe20007fde0ff */
[----:B------:R-:W-:Y:S01]  /*7420*/  @!P1 IMAD.MOV R123, RZ, RZ, -R123 ;  /* 0x000000ffff7b9224 */ /* 0x000fe200078e0a7b */
[----:B------:R-:W-:Y:S01]  /*7430*/  ISETP.GE.AND P1, PT, R33, RZ, PT ;  /* 0x000000ff2100720c */ /* 0x000fe20003f26270 */
[----:B------:R-:W-:Y:S01]  /*7440*/  IMAD R71, R71, UR7, RZ ;  /* 0x0000000747477c24 */ /* 0x000fe2000f8e02ff */
[----:B------:R-:W-:Y:S01]  /*7450*/  PRMT R59, RZ, 0x7610, R59 ;  /* 0x00007610ff3b7816 */ /* 0x000fe2000000003b */
[----:B------:R-:W-:Y:S01]  /*7460*/  IMAD R144, R137, R69, R144 ;  /* 0x0000004589907224 */ /* 0x000fe200078e0290 */
[----:B------:R-:W-:Y:S01]  /*7470*/  SEL R75, R136, R67, !P3 ;  /* 0x00000043884b7207 */ /* 0x000fe20005800000 */
[----:B------:R-:W-:Y:S01]  /*7480*/  @P0 IMAD.MOV.U32 R68, RZ, RZ, R65 ;  /* 0x000000ffff440224 */ /* 0x000fe200078e0041 */
[----:B------:R-:W-:Y:S01]  /*7490*/  LEA.HI.X.SX32 R27, R74, R126, 0x1, P6 ;  /* 0x0000007e4a1b7211 */ /* 0x000fe200030f0eff */
[----:B------:R-:W-:Y:S01]  /*74a0*/  @P0 IMAD.MOV.U32 R69, RZ, RZ, R66 ;  /* 0x000000ffff450224 */ /* 0x000fe200078e0042 */
[----:B------:R-:W-:-:S02]  /*74b0*/  IADD3 R67, P6, PT, R71, R127, RZ ;  /* 0x0000007f47437210 */ /* 0x000fc40007fde0ff */
[----:B------:R-:W-:Y:S02]  /*74c0*/  PRMT R18, RZ, 0x7610, R18 ;  /* 0x00007610ff127816 */ /* 0x000fe40000000012 */
[----:B------:R0:W3:Y:S01]  /*74d0*/  @P0 LDG.E.U8 R59, desc[UR20][R68.64] ;  /* 0x00000014443b0981 */ /* 0x0000e2000c1e1100 */
[----:B------:R-:W-:Y:S01]  /*74e0*/  SEL R74, R136, R70, !P3 ;  /* 0x00000046884a7207 */ /* 0x000fe20005800000 */
[----:B------:R-:W-:Y:S02]  /*74f0*/  @P0 IMAD.MOV.U32 R70, RZ, RZ, R26 ;  /* 0x000000ffff460224 */ /* 0x000fe400078e001a */
[----:B------:R-:W-:Y:S01]  /*7500*/  @!P1 IMAD.MOV R130, RZ, RZ, -R130 ;  /* 0x000000ffff829224 */ /* 0x000fe200078e0a82 */
[----:B------:R-:W-:Y:S01]  /*7510*/  ISETP.GE.AND P1, PT, R251, RZ, PT ;  /* 0x000000fffb00720c */ /* 0x000fe20003f26270 */
[----:B------:R-:W-:Y:S01]  /*7520*/  IMAD R75, R75, UR7, RZ ;  /* 0x000000074b4b7c24 */ /* 0x000fe2000f8e02ff */
[----:B0-----:R-:W-:Y:S01]  /*7530*/  LEA.HI.X.SX32 R68, R71, R126, 0x1, P6 ;  /* 0x0000007e47447211 */ /* 0x001fe200030f0eff */
[----:B------:R-:W-:Y:S01]  /*7540*/  @P0 IMAD.MOV.U32 R71, RZ, RZ, R27 ;  /* 0x000000ffff470224 */ /* 0x000fe200078e001b */
[----:B------:R-:W-:Y:S01]  /*7550*/  PRMT R251, RZ, 0x7610, R251 ;  /* 0x00007610fffb7816 */ /* 0x000fe200000000fb */
[----:B------:R-:W-:-:S03]  /*7560*/  IMAD R74, R74, UR7, RZ ;  /* 0x000000074a4a7c24 */ /* 0x000fc6000f8e02ff */
[----:B------:R0:W4:Y:S01]  /*7570*/  @P0 LDG.E.U8 R18, desc[UR20][R70.64] ;  /* 0x0000001446120981 */ /* 0x000122000c1e1100 */
[----:B------:R-:W-:Y:S01]  /*7580*/  IADD3 R69, P6, PT, R75, R127, RZ ;  /* 0x0000007f4b457210 */ /* 0x000fe20007fde0ff */
[----:B0-----:R-:W-:Y:S02]  /*7590*/  @P0 IMAD.MOV.U32 R70, RZ, RZ, R67 ;  /* 0x000000ffff460224 */ /* 0x001fe400078e0043 */
[----:B------:R-:W-:-:S05]  /*75a0*/  @P0 IMAD.MOV.U32 R71, RZ, RZ, R68 ;  /* 0x000000ffff470224 */ /* 0x000fca00078e0044 */
[----:B------:R0:W2:Y:S01]  /*75b0*/  @P0 LDG.E.U8 R251, desc[UR20][R70.64] ;  /* 0x0000001446fb0981 */ /* 0x0000a2000c1e1100 */
[----:B------:R-:W-:Y:S01]  /*75c0*/  IMAD R145, R137, R78, R145 ;  /* 0x0000004e89917224 */ /* 0x000fe200078e0291 */
[C---:B------:R-:W-:Y:S02]  /*75d0*/  SEL R79, R136.reuse, R73, !P3 ;  /* 0x00000049884f7207 */ /* 0x040fe40005800000 */
[----:B------:R-:W-:Y:S02]  /*75e0*/  SEL R78, R136, R72, !P3 ;  /* 0x00000048884e7207 */ /* 0x000fe40005800000 */
[-C--:B0-----:R-:W-:Y:S02]  /*75f0*/  LEA.HI.X.SX32 R70, R75, R126.reuse, 0x1, P6 ;  /* 0x0000007e4b467211 */ /* 0x081fe400030f0eff */
[C---:B------:R-:W-:Y:S02]  /*7600*/  IADD3 R71, P6, PT, R74.reuse, R127, RZ ;  /* 0x0000007f4a477210 */ /* 0x040fe40007fde0ff */
[----:B------:R-:W-:Y:S01]  /*7610*/  PRMT R60, RZ, 0x7610, R60 ;  /* 0x00007610ff3c7816 */ /* 0x000fe2000000003c */
[----:B------:R-:W-:Y:S01]  /*7620*/  @P0 IMAD.MOV.U32 R75, RZ, RZ, R70 ;  /* 0x000000ffff4b0224 */ /* 0x000fe200078e0046 */
[----:B------:R-:W-:Y:S01]  /*7630*/  LEA.HI.X.SX32 R72, R74, R126, 0x1, P6 ;  /* 0x0000007e4a487211 */ /* 0x000fe200030f0eff */
[----:B------:R-:W-:-:S02]  /*7640*/  @P0 IMAD.MOV.U32 R74, RZ, RZ, R69 ;  /* 0x000000ffff4a0224 */ /* 0x000fc400078e0045 */
[----:B------:R-:W-:Y:S01]  /*7650*/  IMAD R79, R79, UR7, RZ ;  /* 0x000000074f4f7c24 */ /* 0x000fe2000f8e02ff */
[----:B------:R-:W-:Y:S02]  /*7660*/  PRMT R249, RZ, 0x7610, R249 ;  /* 0x00007610fff97816 */ /* 0x000fe400000000f9 */
[----:B------:R0:W2:Y:S01]  /*7670*/  @P0 LDG.E.U8 R60, desc[UR20][R74.64] ;  /* 0x000000144a3c0981 */ /* 0x0000a2000c1e1100 */
[----:B------:R-:W-:Y:S01]  /*7680*/  IMAD R78, R78, UR7, RZ ;  /* 0x000000074e4e7c24 */ /* 0x000fe2000f8e02ff */
[----:B------:R-:W-:Y:S01]  /*7690*/  IADD3 R73, P6, PT, R79, R127, RZ ;  /* 0x0000007f4f497210 */ /* 0x000fe20007fde0ff */
[----:B0-----:R-:W-:Y:S02]  /*76a0*/  @P0 IMAD.MOV.U32 R74, RZ, RZ, R71 ;  /* 0x000000ffff4a0224 */ /* 0x001fe400078e0047 */
[----:B------:R-:W-:-:S05]  /*76b0*/  @P0 IMAD.MOV.U32 R75, RZ, RZ, R72 ;  /* 0x000000ffff4b0224 */ /* 0x000fca00078e0048 */
[----:B------:R0:W2:Y:S01]  /*76c0*/  @P0 LDG.E.U8 R249, desc[UR20][R74.64] ;  /* 0x000000144af90981 */ /* 0x0000a2000c1e1100 */
[C---:B------:R-:W-:Y:S02]  /*76d0*/  SEL R132, R136.reuse, R77, !P3 ;  /* 0x0000004d88847207 */ /* 0x040fe40005800000 */
[----:B------:R-:W-:Y:S02]  /*76e0*/  SEL R83, R136, R76, !P3 ;  /* 0x0000004c88537207 */ /* 0x000fe40005800000 */
[----:B------:R-:W-:Y:S02]  /*76f0*/  PRMT R57, RZ, 0x7610, R57 ;  /* 0x00007610ff397816 */ /* 0x000fe40000000039 */
[----:B0-----:R-:W-:Y:S02]  /*7700*/  LEA.HI.X.SX32 R74, R79, R126, 0x1, P6 ;  /* 0x0000007e4f4a7211 */ /* 0x001fe400030f0eff */
[----:B------:R-:W-:-:S03]  /*7710*/  IADD3 R75, P6, PT, R78, R127, RZ ;  /* 0x0000007f4e4b7210 */ /* 0x000fc60007fde0ff */
[----:B------:R-:W-:Y:S01]  /*7720*/  @P0 IMAD.MOV.U32 R79, RZ, RZ, R74 ;  /* 0x000000ffff4f0224 */ /* 0x000fe200078e004a */
[----:B------:R-:W-:Y:S01]  /*7730*/  LEA.HI.X.SX32 R76, R78, R126, 0x1, P6 ;  /* 0x0000007e4e4c7211 */ /* 0x000fe200030f0eff */
[----:B------:R-:W-:Y:S02]  /*7740*/  @P0 IMAD.MOV.U32 R78, RZ, RZ, R73 ;  /* 0x000000ffff4e0224 */ /* 0x000fe400078e0049 */
[----:B------:R-:W-:Y:S01]  /*7750*/  IMAD R132, R132, UR7, RZ ;  /* 0x0000000784847c24 */ /* 0x000fe2000f8e02ff */
[----:B------:R-:W-:Y:S02]  /*7760*/  PRMT R244, RZ, 0x7610, R244 ;  /* 0x00007610fff47816 */ /* 0x000fe400000000f4 */
[----:B------:R0:W2:Y:S01]  /*7770*/  @P0 LDG.E.U8 R57, desc[UR20][R78.64] ;  /* 0x000000144e390981 */ /* 0x0000a2000c1e1100 */
[----:B------:R-:W-:Y:S01]  /*7780*/  IMAD R83, R83, UR7, RZ ;  /* 0x0000000753537c24 */ /* 0x000fe2000f8e02ff */
[----:B------:R-:W-:Y:S02]  /*7790*/  IADD3 R77, P6, PT, R132, R127, RZ ;  /* 0x0000007f844d7210 */ /* 0x000fe40007fde0ff */
[----:B------:R-:W-:Y:S01]  /*77a0*/  SEL R82, R136, R82, !P3 ;  /* 0x0000005288527207 */ /* 0x000fe20005800000 */
[----:B0-----:R-:W-:-:S02]  /*77b0*/  @P0 IMAD.MOV.U32 R78, RZ, RZ, R75 ;  /* 0x000000ffff4e0224 */ /* 0x001fc400078e004b */
[----:B------:R-:W-:-:S05]  /*77c0*/  @P0 IMAD.MOV.U32 R79, RZ, RZ, R76 ;  /* 0x000000ffff4f0224 */ /* 0x000fca00078e004c */
[----:B------:R0:W2:Y:S01]  /*77d0*/  @P0 LDG.E.U8 R244, desc[UR20][R78.64] ;  /* 0x000000144ef40981 */ /* 0x0000a2000c1e1100 */
[----:B------:R-:W-:Y:S02]  /*77e0*/  SEL R181, R136, R80, !P3 ;  /* 0x0000005088b57207 */ /* 0x000fe40005800000 */
[----:B------:R-:W-:Y:S02]  /*77f0*/  PRMT R58, RZ, 0x7610, R58 ;  /* 0x00007610ff3a7816 */ /* 0x000fe4000000003a */
[-C--:B0-----:R-:W-:Y:S02]  /*7800*/  LEA.HI.X.SX32 R78, R132, R126.reuse, 0x1, P6 ;  /* 0x0000007e844e7211 */ /* 0x081fe400030f0eff */
[CC--:B------:R-:W-:Y:S01]  /*7810*/  IADD3 R79, P6, PT, R83.reuse, R127.reuse, RZ ;  /* 0x0000007f534f7210 */ /* 0x0c0fe20007fde0ff */
[----:B------:R-:W-:Y:S02]  /*7820*/  IMAD R132, R82, UR7, RZ ;  /* 0x0000000752847c24 */ /* 0x000fe4000f8e02ff */
[----:B------:R-:W-:Y:S01]  /*7830*/  @P0 IMAD.MOV.U32 R82, RZ, RZ, R77 ;  /* 0x000000ffff520224 */ /* 0x000fe200078e004d */
[----:B------:R-:W-:Y:S01]  /*7840*/  LEA.HI.X.SX32 R80, R83, R126, 0x1, P6 ;  /* 0x0000007e53507211 */ /* 0x000fe200030f0eff */
[----:B------:R-:W-:Y:S01]  /*7850*/  @P0 IMAD.MOV.U32 R83, RZ, RZ, R78 ;  /* 0x000000ffff530224 */ /* 0x000fe200078e004e */
[----:B------:R-:W-:Y:S01]  /*7860*/  IADD3 R133, P6, PT, R132, R127, RZ ;  /* 0x0000007f84857210 */ /* 0x000fe20007fde0ff */
[----:B------:R-:W-:Y:S01]  /*7870*/  IMAD R181, R181, UR7, RZ ;  /* 0x00000007b5b57c24 */ /* 0x000fe2000f8e02ff */
[----:B------:R-:W-:-:S02]  /*7880*/  PRMT R243, RZ, 0x7610, R243 ;  /* 0x00007610fff37816 */ /* 0x000fc400000000f3 */
[----:B------:R0:W2:Y:S01]  /*7890*/  @P0 LDG.E.U8 R58, desc[UR20][R82.64] ;  /* 0x00000014523a0981 */ /* 0x0000a2000c1e1100 */
[----:B------:R-:W-:Y:S02]  /*78a0*/  SEL R189, R136, R85, !P3 ;  /* 0x0000005588bd7207 */ /* 0x000fe40005800000 */
[----:B------:R-:W-:Y:S02]  /*78b0*/  LEA.HI.X.SX32 R132, R132, R126, 0x1, P6 ;  /* 0x0000007e84847211 */ /* 0x000fe400030f0eff */
[----:B------:R-:W-:Y:S01]  /*78c0*/  IADD3 R182, P6, PT, R181, R127, RZ ;  /* 0x0000007fb5b67210 */ /* 0x000fe20007fde0ff */
[----:B------:R-:W-:Y:S02]  /*78d0*/  IMAD R189, R189, UR7, RZ ;  /* 0x00000007bdbd7c24 */ /* 0x000fe4000f8e02ff */
[----:B0-----:R-:W-:Y:S02]  /*78e0*/  @P0 IMAD.MOV.U32 R82, RZ, RZ, R79 ;  /* 0x000000ffff520224 */ /* 0x001fe400078e004f */
[----:B------:R-:W-:Y:S01]  /*78f0*/  @P0 IMAD.MOV.U32 R83, RZ, RZ, R80 ;  /* 0x000000ffff530224 */ /* 0x000fe200078e0050 */
[----:B------:R-:W-:-:S02]  /*7900*/  PRMT R55, RZ, 0x7610, R55 ;  /* 0x00007610ff377816 */ /* 0x000fc40000000037 */
[C---:B------:R-:W-:Y:S02]  /*7910*/  SEL R197, R136.reuse, R84, !P3 ;  /* 0x0000005488c57207 */ /* 0x040fe40005800000 */
[----:B------:R0:W2:Y:S01]  /*7920*/  @P0 LDG.E.U8 R243, desc[UR20][R82.64] ;  /* 0x0000001452f30981 */ /* 0x0000a2000c1e1100 */
[----:B------:R-:W-:Y:S02]  /*7930*/  LEA.HI.X.SX32 R181, R181, R126, 0x1, P6 ;  /* 0x0000007eb5b57211 */ /* 0x000fe400030f0eff */
[----:B------:R-:W-:Y:S01]  /*7940*/  IADD3 R190, P6, PT, R189, R127, RZ ;  /* 0x0000007fbdbe7210 */ /* 0x000fe20007fde0ff */
[----:B------:R-:W-:Y:S01]  /*7950*/  IMAD R197, R197, UR7, RZ ;  /* 0x00000007c5c57c24 */ /* 0x000fe2000f8e02ff */
[----:B------:R-:W-:Y:S01]  /*7960*/  PRMT R242, RZ, 0x7610, R242 ;  /* 0x00007610fff27816 */ /* 0x000fe200000000f2 */
[----:B0-----:R-:W-:Y:S02]  /*7970*/  @P0 IMAD.MOV.U32 R82, RZ, RZ, R133 ;  /* 0x000000ffff520224 */ /* 0x001fe400078e0085 */
[----:B------:R-:W-:Y:S01]  /*7980*/  @P0 IMAD.MOV.U32 R83, RZ, RZ, R132 ;  /* 0x000000ffff530224 */ /* 0x000fe200078e0084 */
[----:B------:R-:W-:-:S02]  /*7990*/  SEL R205, R136, R81, !P3 ;  /* 0x0000005188cd7207 */ /* 0x000fc40005800000 */
[-C--:B------:R-:W-:Y:S02]  /*79a0*/  LEA.HI.X.SX32 R189, R189, R126.reuse, 0x1, P6 ;  /* 0x0000007ebdbd7211 */ /* 0x080fe400030f0eff */
[----:B------:R0:W2:Y:S01]  /*79b0*/  @P0 LDG.E.U8 R55, desc[UR20][R82.64] ;  /* 0x0000001452370981 */ /* 0x0000a2000c1e1100 */
[----:B------:R-:W-:Y:S01]  /*79c0*/  IADD3 R198, P6, PT, R197, R127, RZ ;  /* 0x0000007fc5c67210 */ /* 0x000fe20007fde0ff */
[----:B------:R-:W-:Y:S01]  /*79d0*/  IMAD R205, R205, UR7, RZ ;  /* 0x00000007cdcd7c24 */ /* 0x000fe2000f8e02ff */
[----:B------:R-:W-:Y:S02]  /*79e0*/  PRMT R56, RZ, 0x7610, R56 ;  /* 0x00007610ff387816 */ /* 0x000fe40000000038 */
[----:B------:R-:W-:Y:S01]  /*79f0*/  SEL R213, R136, R135, !P3 ;  /* 0x0000008788d57207 */ /* 0x000fe20005800000 */
[----:B0-----:R-:W-:Y:S02]  /*7a00*/  @P0 IMAD.MOV.U32 R82, RZ, RZ, R182 ;  /* 0x000000ffff520224 */ /* 0x001fe400078e00b6 */
[----:B------:R-:W-:Y:S01]  /*7a10*/  @P0 IMAD.MOV.U32 R83, RZ, RZ, R181 ;  /* 0x000000ffff530224 */ /* 0x000fe200078e00b5 */
[----:B------:R-:W-:-:S04]  /*7a20*/  LEA.HI.X.SX32 R197, R197, R126, 0x1, P6 ;  /* 0x0000007ec5c57211 */ /* 0x000fc800030f0eff */
[----:B------:R0:W2:Y:S01]  /*7a30*/  @P0 LDG.E.U8 R242, desc[UR20][R82.64] ;  /* 0x0000001452f20981 */ /* 0x0000a2000c1e1100 */
[----:B------:R-:W-:Y:S01]  /*7a40*/  IADD3 R206, P6, PT, R205, R127, RZ ;  /* 0x0000007fcdce7210 */ /* 0x000fe20007fde0ff */
[----:B------:R-:W-:Y:S01]  /*7a50*/  @!P4 IMAD.MOV R114, RZ, RZ, -R114 ;  /* 0x000000ffff72c224 */ /* 0x000fe200078e0a72 */
[----:B------:R-:W-:Y:S01]  /*7a60*/  ISETP.GE.AND P4, PT, R45, RZ, PT ;  /* 0x000000ff2d00720c */ /* 0x000fe20003f86270 */
[----:B------:R-:W-:Y:S01]  /*7a70*/  IMAD R213, R213, UR7, RZ ;  /* 0x00000007d5d57c24 */ /* 0x000fe2000f8e02ff */
[----:B------:R-:W-:Y:S01]  /*7a80*/  PRMT R241, RZ, 0x7610, R241 ;  /* 0x00007610fff17816 */ /* 0x000fe200000000f1 */
[----:B0-----:R-:W-:Y:S02]  /*7a90*/  @P0 IMAD.MOV.U32 R82, RZ, RZ, R190 ;  /* 0x000000ffff520224 */ /* 0x001fe400078e00be */
[----:B------:R-:W-:Y:S01]  /*7aa0*/  @P0 IMAD.MOV.U32 R83, RZ, RZ, R189 ;  /* 0x000000ffff530224 */ /* 0x000fe200078e00bd */
[----:B------:R-:W-:Y:S02]  /*7ab0*/  SEL R221, R136, R134, !P3 ;  /* 0x0000008688dd7207 */ /* 0x000fe40005800000 */
[----:B------:R-:W-:-:S02]  /*7ac0*/  LEA.HI.X.SX32 R205, R205, R126, 0x1, P6 ;  /* 0x0000007ecdcd7211 */ /* 0x000fc400030f0eff */
        /* <DEDUP_REMOVED lines=10> */
[----:B------:R-:W-:Y:S01]  /*7b70*/  IMAD R229, R229, UR7, RZ ;  /* 0x00000007e5e57c24 */ /* 0x000fe2000f8e02ff */
[----:B------:R-:W-:Y:S01]  /*7b80*/  PRMT R234, RZ, 0x7610, R234 ;  /* 0x00007610ffea7816 */ /* 0x000fe200000000ea */
[----:B------:R-:W-:Y:S01]  /*7b90*/  @!P4 IMAD.MOV R118, RZ, RZ, -R118 ;  /* 0x000000ffff76c224 */ /* 0x000fe200078e0a76 */
[----:B------:R-:W-:Y:S01]  /*7ba0*/  SEL R237, R136, R125, !P3 ;  /* 0x0000007d88ed7207 */ /* 0x000fe20005800000 */
[----:B0-----:R-:W-:Y:S02]  /*7bb0*/  @P0 IMAD.MOV.U32 R82, RZ, RZ, R206 ;  /* 0x000000ffff520224 */ /* 0x001fe400078e00ce */
[----:B------:R-:W-:Y:S01]  /*7bc0*/  @P0 IMAD.MOV.U32 R83, RZ, RZ, R205 ;  /* 0x000000ffff530224 */ /* 0x000fe200078e00cd */
[----:B------:R-:W-:Y:S02]  /*7bd0*/  ISETP.GE.AND P4, PT, R40, RZ, PT ;  /* 0x000000ff2800720c */ /* 0x000fe40003f86270 */
        /* <DEDUP_REMOVED lines=12> */
[----:B------:R-:W-:Y:S02]  /*7ca0*/  PRMT R233, RZ, 0x7610, R233 ;  /* 0x00007610ffe97816 */ /* 0x000fe400000000e9 */
[----:B------:R-:W-:Y:S01]  /*7cb0*/  SEL R84, R136, R93, !P3 ;  /* 0x0000005d88547207 */ /* 0x000fe20005800000 */
[----:B0-----:R-:W-:Y:S02]  /*7cc0*/  @P0 IMAD.MOV.U32 R82, RZ, RZ, R222 ;  /* 0x000000ffff520224 */ /* 0x001fe400078e00de */
[----:B------:R-:W-:Y:S01]  /*7cd0*/  @P0 IMAD.MOV.U32 R83, RZ, RZ, R221 ;  /* 0x000000ffff530224 */ /* 0x000fe200078e00dd */
[----:B------:R-:W-:Y:S01]  /*7ce0*/  LEA.HI.X.SX32 R237, R237, R126, 0x1, P6 ;  /* 0x0000007eeded7211 */ /* 0x000fe200030f0eff */
[----:B------:R-:W-:-:S03]  /*7cf0*/  @!P4 IMAD.MOV R90, RZ, RZ, -R90 ;  /* 0x000000ffff5ac224 */ /* 0x000fc600078e0a5a */
[----:B------:R0:W2:Y:S01]  /*7d00*/  @P0 LDG.E.U8 R54, desc[UR20][R82.64] ;  /* 0x0000001452360981 */ /* 0x0000a2000c1e1100 */
[----:B------:R-:W-:Y:S01]  /*7d10*/  ISETP.GE.AND P4, PT, R35, RZ, PT ;  /* 0x000000ff2300720c */ /* 0x000fe20003f86270 */
[----:B------:R-:W-:Y:S01]  /*7d20*/  IMAD R84, R84, UR7, RZ ;  /* 0x0000000754547c24 */ /* 0x000fe2000f8e02ff */
[C---:B------:R-:W-:Y:S02]  /*7d30*/  IADD3 R246, P6, PT, R245.reuse, R127, RZ ;  /* 0x0000007ff5f67210 */ /* 0x040fe40007fde0ff */
[----:B------:R-:W-:Y:S01]  /*7d40*/  PRMT R51, RZ, 0x7610, R51 ;  /* 0x00007610ff337816 */ /* 0x000fe20000000033 */
[----:B0-----:R-:W-:Y:S02]  /*7d50*/  @P0 IMAD.MOV.U32 R82, RZ, RZ, R230 ;  /* 0x000000ffff520224 */ /* 0x001fe400078e00e6 */
[----:B------:R-:W-:Y:S01]  /*7d60*/  @P0 IMAD.MOV.U32 R83, RZ, RZ, R229 ;  /* 0x000000ffff530224 */ /* 0x000fe200078e00e5 */
[----:B------:R-:W-:Y:S01]  /*7d70*/  SEL R81, R136, R92, !P3 ;  /* 0x0000005c88517207 */ /* 0x000fe20005800000 */
[----:B------:R-:W-:Y:S01]  /*7d80*/  @!P1 IMAD.MOV R153, RZ, RZ, -R153 ;  /* 0x000000ffff999224 */ /* 0x000fe200078e0a99 */
[----:B------:R-:W-:-:S02]  /*7d90*/  LEA.HI.X.SX32 R245, R245, R126, 0x1, P6 ;  /* 0x0000007ef5f57211 */ /* 0x000fc400030f0eff */
[----:B------:R0:W2:Y:S01]  /*7da0*/  @P0 LDG.E.U8 R233, desc[UR20][R82.64] ;  /* 0x0000001452e90981 */ /* 0x0000a2000c1e1100 */
[----:B------:R-:W-:Y:S01]  /*7db0*/  ISETP.GE.AND P1, PT, R28, RZ, PT ;  /* 0x000000ff1c00720c */ /* 0x000fe20003f26270 */
[----:B------:R-:W-:Y:S01]  /*7dc0*/  IMAD R81, R81, UR7, RZ ;  /* 0x0000000751517c24 */ /* 0x000fe2000f8e02ff */
[----:B------:R-:W-:Y:S02]  /*7dd0*/  IADD3 R28, P6, PT, R84, R127, RZ ;  /* 0x0000007f541c7210 */ /* 0x000fe40007fde0ff */
[----:B------:R-:W-:Y:S01]  /*7de0*/  PRMT R228, RZ, 0x7610, R228 ;  /* 0x00007610ffe47816 */ /* 0x000fe200000000e4 */
[----:B0-----:R-:W-:Y:S02]  /*7df0*/  @P0 IMAD.MOV.U32 R82, RZ, RZ, R238 ;  /* 0x000000ffff520224 */ /* 0x001fe400078e00ee */
[----:B------:R-:W-:Y:S01]  /*7e00*/  @P0 IMAD.MOV.U32 R83, RZ, RZ, R237 ;  /* 0x000000ffff530224 */ /* 0x000fe200078e00ed */
[----:B------:R-:W-:Y:S01]  /*7e10*/  SEL R91, R136, R91, !P3 ;  /* 0x0000005b885b7207 */ /* 0x000fe20005800000 */
[----:B------:R0:W-:Y:S01]  /*7e20*/  STL [R1+0x1bc], R26 ;  /* 0x0001bc1a01007387 */ /* 0x0001e20000100800 */
[----:B------:R-:W-:-:S03]  /*7e30*/  LEA.HI.X.SX32 R29, R84, R126, 0x1, P6 ;  /* 0x0000007e541d7211 */ /* 0x000fc600030f0eff */
[----:B------:R1:W2:Y:S01]  /*7e40*/  @P0 LDG.E.U8 R51, desc[UR20][R82.64] ;  /* 0x0000001452330981 */ /* 0x0002a2000c1e1100 */
[----:B------:R-:W-:Y:S01]  /*7e50*/  @!P4 IMAD.MOV R128, RZ, RZ, -R128 ;  /* 0x000000ffff80c224 */ /* 0x000fe200078e0a80 */
[----:B------:R-:W-:Y:S01]  /*7e60*/  ISETP.GE.AND P4, PT, R31, RZ, PT ;  /* 0x000000ff1f00720c */ /* 0x000fe20003f86270 */
[----:B------:R-:W-:Y:S01]  /*7e70*/  IMAD R84, R91, UR7, RZ ;  /* 0x000000075b547c24 */ /* 0x000fe2000f8e02ff */
[----:B------:R-:W-:Y:S02]  /*7e80*/  PRMT R52, RZ, 0x7610, R52 ;  /* 0x00007610ff347816 */ /* 0x000fe40000000034 */
[----:B0-----:R-:W-:Y:S01]  /*7e90*/  IADD3 R26, P6, PT, R81, R127, RZ ;  /* 0x0000007f511a7210 */ /* 0x001fe20007fde0ff */
[----:B-1----:R-:W-:Y:S02]  /*7ea0*/  @P0 IMAD.MOV.U32 R82, RZ, RZ, R246 ;  /* 0x000000ffff520224 */ /* 0x002fe400078e00f6 */
[----:B------:R-:W-:Y:S01]  /*7eb0*/  @P0 IMAD.MOV.U32 R83, RZ, RZ, R245 ;  /* 0x000000ffff530224 */ /* 0x000fe200078e00f5 */
[----:B------:R-:W-:Y:S01]  /*7ec0*/  SEL R90, R136, R90, !P3 ;  /* 0x0000005a885a7207 */ /* 0x000fe20005800000 */
[----:B------:R0:W-:Y:S04]  /*7ed0*/  STL [R1+0x1b8], R27 ;  /* 0x0001b81b01007387 */ /* 0x0001e80000100800 */
[----:B------:R1:W2:Y:S01]  /*7ee0*/  @P0 LDG.E.U8 R228, desc[UR20][R82.64] ;  /* 0x0000001452e40981 */ /* 0x0002a2000c1e1100 */
[----:B------:R-:W-:-:S03]  /*7ef0*/  PRMT R226, RZ, 0x7610, R226 ;  /* 0x00007610ffe27816 */ /* 0x000fc600000000e2 */
[----:B------:R3:W-:Y:S01]  /*7f00*/  STL [R1+0x4], R28 ;  /* 0x0000041c01007387 */ /* 0x0007e20000100800 */
[----:B0-----:R-:W-:Y:S01]  /*7f10*/  LEA.HI.X.SX32 R27, R81, R126, 0x1, P6 ;  /* 0x0000007e511b7211 */ /* 0x001fe200030f0eff */
[----:B-1----:R-:W-:Y:S02]  /*7f20*/  @P0 IMAD.MOV.U32 R82, RZ, RZ, R28 ;  /* 0x000000ffff520224 */ /* 0x002fe400078e001c */
[----:B------:R-:W-:Y:S01]  /*7f30*/  @P0 IMAD.MOV.U32 R83, RZ, RZ, R29 ;  /* 0x000000ffff530224 */ /* 0x000fe200078e001d */
[----:B---3--:R-:W-:Y:S01]  /*7f40*/  IADD3 R28, P6, PT, R84, R127, RZ ;  /* 0x0000007f541c7210 */ /* 0x008fe20007fde0ff */
[----:B------:R-:W-:Y:S01]  /*7f50*/  IMAD R81, R90, UR7, RZ ;  /* 0x000000075a517c24 */ /* 0x000fe2000f8e02ff */
[----:B------:R-:W-:Y:S02]  /*7f60*/  SEL R152, R136, R152, !P3 ;  /* 0x0000009888987207 */ /* 0x000fe40005800000 */
[----:B------:R0:W3:Y:S04]  /*7f70*/  @P0 LDG.E.U8 R52, desc[UR20][R82.64] ;  /* 0x0000001452340981 */ /* 0x0000e8000c1e1100 */
[----:B------:R1:W-:Y:S01]  /*7f80*/  STL [R1], R29 ;  /* 0x0000001d01007387 */ /* 0x0003e20000100800 */
[----:B------:R-:W-:-:S03]  /*7f90*/  PRMT R49, RZ, 0x7610, R49 ;  /* 0x00007610ff317816 */ /* 0x000fc60000000031 */
[----:B------:R4:W-:Y:S01]  /*7fa0*/  STL [R1+0x24], R26 ;  /* 0x0000241a01007387 */ /* 0x0009e20000100800 */
[----:B0-----:R-:W-:Y:S02]  /*7fb0*/  @P0 IMAD.MOV.U32 R82, RZ, RZ, R26 ;  /* 0x000000ffff520224 */ /* 0x001fe400078e001a */
[----:B------:R-:W-:Y:S01]  /*7fc0*/  @P0 IMAD.MOV.U32 R83, RZ, RZ, R27 ;  /* 0x000000ffff530224 */ /* 0x000fe200078e001b */
[----:B-1----:R-:W-:Y:S01]  /*7fd0*/  LEA.HI.X.SX32 R29, R84, R126, 0x1, P6 ;  /* 0x0000007e541d7211 */ /* 0x002fe200030f0eff */
[----:B------:R-:W-:Y:S01]  /*7fe0*/  IMAD R84, R152, UR7, RZ ;  /* 0x0000000798547c24 */ /* 0x000fe2000f8e02ff */
[----:B------:R-:W-:Y:S02]  /*7ff0*/  SEL R155, R136, R155, !P3 ;  /* 0x0000009b889b7207 */ /* 0x000fe40005800000 */
[----:B------:R0:W2:Y:S01]  /*8000*/  @P0 LDG.E.U8 R226, desc[UR20][R82.64] ;  /* 0x0000001452e20981 */ /* 0x0000a2000c1e1100 */
[----:B----4-:R-:W-:Y:S01]  /*8010*/  IADD3 R26, P6, PT, R81, R127, RZ ;  /* 0x0000007f511a7210 */ /* 0x010fe20007fde0ff */
[----:B------:R-:W-:-:S02]  /*8020*/  @!P4 IMAD.MOV R156, RZ, RZ, -R156 ;  /* 0x000000ffff9cc224 */ /* 0x000fc400078e0a9c */
[----:B------:R1:W-:Y:S01]  /*8030*/  STL [R1+0x20], R27 ;  /* 0x0000201b01007387 */ /* 0x0003e20000100800 */
        /* <DEDUP_REMOVED lines=8> */
[----:B----4-:R-:W-:-:S03]  /*80c0*/  IADD3 R28, P6, PT, R84, R127, RZ ;  /* 0x0000007f541c7210 */ /* 0x010fc60007fde0ff */
        /* <DEDUP_REMOVED lines=77> */
[----:B------:R0:W-:Y:S01]  /*85a0*/  STL [R1+0x148], R29 ;  /* 0x0001481d01007387 */ /* 0x0001e20000100800 */
[----:B----4-:R-:W-:-:S03]  /*85b0*/  IADD3 R28, P6, PT, R84, R127, RZ ;  /* 0x0000007f541c7210 */ /* 0x010fc60007fde0ff */
[----:B------:R1:W4:Y:S01]  /*85c0*/  @P0 LDG.E.U8 R252, desc[UR20][R82.64] ;  /* 0x0000001452fc0981 */ /* 0x000322000c1e1100 */
[----:B------:R-:W-:-:S03]  /*85d0*/  SEL R85, R136, R185, !P3 ;  /* 0x000000b988557207 */ /* 0x000fc60005800000 */
[----:B------:R1:W-:Y:S01]  /*85e0*/  STL [R1+0x16c], R26 ;  /* 0x00016c1a01007387 */ /* 0x0003e20000100800 */
[----:B0-----:R-:W-:Y:S01]  /*85f0*/  LEA.HI.X.SX32 R29, R84, R126, 0x1, P6 ;  /* 0x0000007e541d7211 */ /* 0x001fe200030f0eff */
[----:B-1----:R-:W-:Y:S02]  /*8600*/  @P0 IMAD.MOV.U32 R82, RZ, RZ, R26 ;  /* 0x000000ffff520224 */ /* 0x002fe400078e001a */
[----:B------:R-:W-:Y:S01]  /*8610*/  @P0 IMAD.MOV.U32 R83, RZ, RZ, R27 ;  /* 0x000000ffff530224 */ /* 0x000fe200078e001b */
[----:B------:R-:W-:Y:S01]  /*8620*/  IADD3 R26, P6, PT, R81, R127, RZ ;  /* 0x0000007f511a7210 */ /* 0x000fe20007fde0ff */
[----:B------:R0:W-:Y:S01]  /*8630*/  STL [R1+0x168], R27 ;  /* 0x0001681b01007387 */ /* 0x0001e20000100800 */
[----:B------:R-:W-:-:S03]  /*8640*/  PRMT R250, RZ, 0x7610, R250 ;  /* 0x00007610fffa7816 */ /* 0x000fc600000000fa */
[----:B------:R1:W2:Y:S01]  /*8650*/  @P0 LDG.E.U8 R218, desc[UR20][R82.64] ;  /* 0x0000001452da0981 */ /* 0x0002a2000c1e1100 */
[----:B------:R-:W-:Y:S01]  /*8660*/  IMAD R85, R85, UR7, RZ ;  /* 0x0000000755557c24 */ /* 0x000fe2000f8e02ff */
[----:B------:R-:W-:Y:S02]  /*8670*/  SEL R84, R136, R175, !P3 ;  /* 0x000000af88547207 */ /* 0x000fe40005800000 */
[----:B0-----:R-:W-:Y:S01]  /*8680*/  LEA.HI.X.SX32 R27, R81, R126, 0x1, P6 ;  /* 0x0000007e511b7211 */ /* 0x001fe200030f0eff */
[----:B-1----:R-:W-:Y:S02]  /*8690*/  @P0 IMAD.MOV.U32 R82, RZ, RZ, R28 ;  /* 0x000000ffff520224 */ /* 0x002fe400078e001c */
[----:B------:R-:W-:Y:S01]  /*86a0*/  @P0 IMAD.MOV.U32 R83, RZ, RZ, R29 ;  /* 0x000000ffff530224 */ /* 0x000fe200078e001d */
[----:B------:R-:W-:-:S04]  /*86b0*/  PRMT R219, RZ, 0x7610, R219 ;  /* 0x00007610ffdb7816 */ /* 0x000fc800000000db */
[----:B------:R0:W2:Y:S01]  /*86c0*/  @P0 LDG.E.U8 R250, desc[UR20][R82.64] ;  /* 0x0000001452fa0981 */ /* 0x0000a2000c1e1100 */
[----:B------:R-:W-:Y:S01]  /*86d0*/  IADD3 R81, P6, PT, R85, R127, RZ ;  /* 0x0000007f55517210 */ /* 0x000fe20007fde0ff */
[----:B------:R-:W-:Y:S02]  /*86e0*/  IMAD R84, R84, UR7, RZ ;  /* 0x0000000754547c24 */ /* 0x000fe4000f8e02ff */
[----:B0-----:R-:W-:Y:S02]  /*86f0*/  @P0 IMAD.MOV.U32 R82, RZ, RZ, R26 ;  /* 0x000000ffff520224 */ /* 0x001fe400078e001a */
[----:B------:R-:W-:Y:S01]  /*8700*/  @P0 IMAD.MOV.U32 R83, RZ, RZ, R27 ;  /* 0x000000ffff530224 */ /* 0x000fe200078e001b */
[----:B------:R-:W-:-:S04]  /*8710*/  SEL R88, R136, R165, !P3 ;  /* 0x000000a588587207 */ /* 0x000fc80005800000 */
[----:B------:R0:W2:Y:S01]  /*8720*/  @P0 LDG.E.U8 R219, desc[UR20][R82.64] ;  /* 0x0000001452db0981 */ /* 0x0000a2000c1e1100 */
[----:B------:R-:W-:Y:S01]  /*8730*/  PRMT R236, RZ, 0x7610, R236 ;  /* 0x00007610ffec7816 */ /* 0x000fe200000000ec */
[----:B------:R-:W-:Y:S01]  /*8740*/  @P0 IMAD.MOV.U32 R86, RZ, RZ, R81 ;  /* 0x000000ffff560224 */ /* 0x000fe200078e0051 */
[----:B0-----:R-:W-:Y:S02]  /*8750*/  LEA.HI.X.SX32 R82, R85, R126, 0x1, P6 ;  /* 0x0000007e55527211 */ /* 0x001fe400030f0eff */
[----:B------:R-:W-:-:S03]  /*8760*/  IADD3 R83, P6, PT, R84, R127, RZ ;  /* 0x0000007f54537210 */ /* 0x000fc60007fde0ff */
[----:B------:R-:W-:Y:S01]  /*8770*/  @P0 IMAD.MOV.U32 R87, RZ, RZ, R82 ;  /* 0x000000ffff570224 */ /* 0x000fe200078e0052 */
[----:B------:R-:W-:Y:S01]  /*8780*/  LEA.HI.X.SX32 R84, R84, R126, 0x1, P6 ;  /* 0x0000007e54547211 */ /* 0x000fe200030f0eff */
[----:B------:R-:W-:Y:S01]  /*8790*/  IMAD R88, R88, UR7, RZ ;  /* 0x0000000758587c24 */ /* 0x000fe2000f8e02ff */
[----:B------:R-:W-:Y:S02]  /*87a0*/  PRMT R235, RZ, 0x7610, R235 ;  /* 0x00007610ffeb7816 */ /* 0x000fe400000000eb */
[----:B------:R0:W2:Y:S01]  /*87b0*/  @P0 LDG.E.U8 R236, desc[UR20][R86.64] ;  /* 0x0000001456ec0981 */ /* 0x0000a2000c1e1100 */
[----:B------:R-:W-:Y:S02]  /*87c0*/  SEL R91, R136, R162, !P3 ;  /* 0x000000a2885b7207 */ /* 0x000fe40005800000 */
[----:B------:R-:W-:Y:S01]  /*87d0*/  IADD3 R85, P6, PT, R88, R127, RZ ;  /* 0x0000007f58557210 */ /* 0x000fe20007fde0ff */
[----:B0-----:R-:W-:Y:S02]  /*87e0*/  @P0 IMAD.MOV.U32 R86, RZ, RZ, R83 ;  /* 0x000000ffff560224 */ /* 0x001fe400078e0053 */
[----:B------:R-:W-:Y:S01]  /*87f0*/  @P0 IMAD.MOV.U32 R87, RZ, RZ, R84 ;  /* 0x000000ffff570224 */ /* 0x000fe200078e0054 */
[----:B------:R-:W-:Y:S01]  /*8800*/  SEL R90, R136, R160, !P3 ;  /* 0x000000a0885a7207 */ /* 0x000fe20005800000 */
[----:B------:R-:W-:-:S03]  /*8810*/  IMAD R91, R91, UR7, RZ ;  /* 0x000000075b5b7c24 */ /* 0x000fc6000f8e02ff */
[----:B------:R0:W2:Y:S01]  /*8820*/  @P0 LDG.E.U8 R235, desc[UR20][R86.64] ;  /* 0x0000001456eb0981 */ /* 0x0000a2000c1e1100 */
[----:B------:R-:W-:Y:S01]  /*8830*/  PRMT R227, RZ, 0x7610, R227 ;  /* 0x00007610ffe37816 */ /* 0x000fe200000000e3 */
[----:B------:R-:W-:Y:S01]  /*8840*/  IMAD R90, R90, UR7, RZ ;  /* 0x000000075a5a7c24 */ /* 0x000fe2000f8e02ff */
[----:B0-----:R-:W-:Y:S01]  /*8850*/  LEA.HI.X.SX32 R86, R88, R126, 0x1, P6 ;  /* 0x0000007e58567211 */ /* 0x001fe200030f0eff */
[----:B------:R-:W-:Y:S01]  /*8860*/  @P0 IMAD.MOV.U32 R88, RZ, RZ, R85 ;  /* 0x000000ffff580224 */ /* 0x000fe200078e0055 */
[----:B------:R-:W-:-:S03]  /*8870*/  IADD3 R87, P6, PT, R91, R127, RZ ;  /* 0x0000007f5b577210 */ /* 0x000fc60007fde0ff */
[----:B------:R-:W-:Y:S01]  /*8880*/  @P0 IMAD.MOV.U32 R89, RZ, RZ, R86 ;  /* 0x000000ffff590224 */ /* 0x000fe200078e0056 */
[----:B------:R-:W-:-:S04]  /*8890*/  SEL R134, R136, R159, !P3 ;  /* 0x0000009f88867207 */ /* 0x000fc80005800000 */
[----:B------:R0:W2:Y:S01]  /*88a0*/  @P0 LDG.E.U8 R227, desc[UR20][R88.64] ;  /* 0x0000001458e30981 */ /* 0x0000a2000c1e1100 */
[----:B------:R-:W-:Y:S01]  /*88b0*/  SEL R125, R136, R158, !P3 ;  /* 0x0000009e887d7207 */ /* 0x000fe20005800000 */
[----:B------:R-:W-:Y:S01]  /*88c0*/  IMAD R134, R134, UR7, RZ ;  /* 0x0000000786867c24 */ /* 0x000fe2000f8e02ff */
[----:B------:R-:W-:Y:S01]  /*88d0*/  PRMT R188, RZ, 0x7610, R188 ;  /* 0x00007610ffbc7816 */ /* 0x000fe200000000bc */
[----:B------:R-:W-:Y:S01]  /*88e0*/  @P0 IMAD.MOV.U32 R92, RZ, RZ, R87 ;  /* 0x000000ffff5c0224 */ /* 0x000fe200078e0057 */
[-C--:B0-----:R-:W-:Y:S02]  /*88f0*/  LEA.HI.X.SX32 R88, R91, R126.reuse, 0x1, P6 ;  /* 0x0000007e5b587211 */ /* 0x081fe400030f0eff */
[C---:B------:R-:W-:Y:S01]  /*8900*/  IADD3 R89, P6, PT, R90.reuse, R127, RZ ;  /* 0x0000007f5a597210 */ /* 0x040fe20007fde0ff */
[----:B------:R-:W-:Y:S02]  /*8910*/  IMAD R125, R125, UR7, RZ ;  /* 0x000000077d7d7c24 */ /* 0x000fe4000f8e02ff */
[----:B------:R-:W-:Y:S01]  /*8920*/  @P0 IMAD.MOV.U32 R93, RZ, RZ, R88 ;  /* 0x000000ffff5d0224 */ /* 0x000fe200078e0058 */
[----:B------:R-:W-:-:S02]  /*8930*/  LEA.HI.X.SX32 R90, R90, R126, 0x1, P6 ;  /* 0x0000007e5a5a7211 */ /* 0x000fc400030f0eff */
[----:B------:R-:W-:Y:S02]  /*8940*/  SEL R95, R136, R157, !P3 ;  /* 0x0000009d885f7207 */ /* 0x000fe40005800000 */
[----:B------:R-:W-:Y:S01]  /*8950*/  IADD3 R91, P6, PT, R134, R127, RZ ;  /* 0x0000007f865b7210 */ /* 0x000fe20007fde0ff */
[----:B------:R0:W2:Y:S01]  /*8960*/  @P0 LDG.E.U8 R188, desc[UR20][R92.64] ;  /* 0x000000145cbc0981 */ /* 0x0000a2000c1e1100 */
[C---:B------:R-:W-:Y:S01]  /*8970*/  SEL R152, R136.reuse, R212, !P3 ;  /* 0x000000d488987207 */ /* 0x040fe20005800000 */
[----:B------:R-:W-:Y:S01]  /*8980*/  IMAD R95, R95, UR7, RZ ;  /* 0x000000075f5f7c24 */ /* 0x000fe2000f8e02ff */
[----:B------:R-:W-:Y:S01]  /*8990*/  PRMT R203, RZ, 0x7610, R203 ;  /* 0x00007610ffcb7816 */ /* 0x000fe200000000cb */
[----:B------:R-:W-:Y:S01]  /*89a0*/  @P0 IMAD.MOV.U32 R135, RZ, RZ, R90 ;  /* 0x000000ffff870224 */ /* 0x000fe200078e005a */
[----:B------:R-:W-:Y:S02]  /*89b0*/  SEL R183, R136, R94, !P3 ;  /* 0x0000005e88b77207 */ /* 0x000fe40005800000 */
[----:B0-----:R-:W-:-:S02]  /*89c0*/  LEA.HI.X.SX32 R92, R134, R126, 0x1, P6 ;  /* 0x0000007e865c7211 */ /* 0x001fc400030f0eff */
[CC--:B------:R-:W-:Y:S01]  /*89d0*/  IADD3 R93, P6, PT, R125.reuse, R127.reuse, RZ ;  /* 0x0000007f7d5d7210 */ /* 0x0c0fe20007fde0ff */
[----:B------:R-:W-:Y:S02]  /*89e0*/  @P0 IMAD.MOV.U32 R134, RZ, RZ, R89 ;  /* 0x000000ffff860224 */ /* 0x000fe400078e0059 */
[----:B------:R-:W-:Y:S01]  /*89f0*/  IMAD R152, R152, UR7, RZ ;  /* 0x0000000798987c24 */ /* 0x000fe2000f8e02ff */
[-C--:B------:R-:W-:Y:S02]  /*8a00*/  LEA.HI.X.SX32 R94, R125, R126.reuse, 0x1, P6 ;  /* 0x0000007e7d5e7211 */ /* 0x080fe400030f0eff */
[----:B------:R-:W-:Y:S01]  /*8a10*/  IADD3 R125, P6, PT, R95, R127, RZ ;  /* 0x0000007f5f7d7210 */ /* 0x000fe20007fde0ff */
[----:B------:R0:W2:Y:S01]  /*8a20*/  @P0 LDG.E.U8 R203, desc[UR20][R134.64] ;  /* 0x0000001486cb0981 */ /* 0x0000a2000c1e1100 */
[----:B------:R-:W-:Y:S02]  /*8a30*/  IMAD R183, R183, UR7, RZ ;  /* 0x00000007b7b77c24 */ /* 0x000fe4000f8e02ff */
[----:B------:R-:W-:Y:S01]  /*8a40*/  LEA.HI.X.SX32 R95, R95, R126, 0x1, P6 ;  /* 0x0000007e5f5f7211 */ /* 0x000fe200030f0eff */
[----:B------:R-:W-:Y:S01]  /*8a50*/  @P0 IMAD.MOV.U32 R150, RZ, RZ, R91 ;  /* 0x000000ffff960224 */ /* 0x000fe200078e005b */
[----:B------:R-:W-:-:S02]  /*8a60*/  PRMT R187, RZ, 0x7610, R187 ;  /* 0x00007610ffbb7816 */ /* 0x000fc400000000bb */
[----:B0-----:R-:W-:Y:S01]  /*8a70*/  IADD3 R135, P6, PT, R152, R127, RZ ;  /* 0x0000007f98877210 */ /* 0x001fe20007fde0ff */
[----:B------:R-:W-:-:S03]  /*8a80*/  @P0 IMAD.MOV.U32 R151, RZ, RZ, R92 ;  /* 0x000000ffff970224 */ /* 0x000fc600078e005c */
[-C--:B------:R-:W-:Y:S02]  /*8a90*/  LEA.HI.X.SX32 R134, R152, R126.reuse, 0x1, P6 ;  /* 0x0000007e98867211 */ /* 0x080fe400030f0eff */
[C---:B------:R-:W-:Y:S01]  /*8aa0*/  IADD3 R184, P6, PT, R183.reuse, R127, RZ ;  /* 0x0000007fb7b87210 */ /* 0x040fe20007fde0ff */
[----:B------:R0:W2:Y:S01]  /*8ab0*/  @P0 LDG.E.U8 R187, desc[UR20][R150.64] ;  /* 0x0000001496bb0981 */ /* 0x0000a2000c1e1100 */
[----:B------:R-:W-:Y:S02]  /*8ac0*/  PRMT R220, RZ, 0x7610, R220 ;  /* 0x00007610ffdc7816 */ /* 0x000fe400000000dc */
[----:B------:R-:W-:Y:S02]  /*8ad0*/  LEA.HI.X.SX32 R183, R183, R126, 0x1, P6 ;  /* 0x0000007eb7b77211 */ /* 0x000fe400030f0eff */
[----:B------:R-:W-:Y:S02]  /*8ae0*/  ISETP.GT.U32.AND P6, PT, R137, R145, PT ;  /* 0x000000918900720c */ /* 0x000fe40003fc4070 */
[----:B------:R-:W-:-:S02]  /*8af0*/  SEL R199, R136, R149, !P3 ;  /* 0x0000009588c77207 */ /* 0x000fc40005800000 */
[----:B------:R-:W-:Y:S01]  /*8b00*/  ISETP.GE.AND P4, PT, R30, RZ, PT ;  /* 0x000000ff1e00720c */ /* 0x000fe20003f86270 */
[----:B0-----:R-:W-:Y:S02]  /*8b10*/  @P0 IMAD.MOV.U32 R150, RZ, RZ, R93 ;  /* 0x000000ffff960224 */ /* 0x001fe400078e005d */
[----:B------:R-:W-:Y:S01]  /*8b20*/  @P0 IMAD.MOV.U32 R151, RZ, RZ, R94 ;  /* 0x000000ffff970224 */ /* 0x000fe200078e005e */
[----:B------:R-:W-:Y:S01]  /*8b30*/  SEL R191, R136, R148, !P3 ;  /* 0x0000009488bf7207 */ /* 0x000fe20005800000 */
[----:B------:R-:W-:Y:S01]  /*8b40*/  IMAD.MOV.U32 R149, RZ, RZ, R147 ;  /* 0x000000ffff957224 */ /* 0x000fe200078e0093 */
[----:B------:R-:W-:Y:S01]  /*8b50*/  PRMT R195, RZ, 0x7610, R195 ;  /* 0x00007610ffc37816 */ /* 0x000fe200000000c3 */
[----:B------:R-:W-:Y:S01]  /*8b60*/  IMAD R199, R199, UR7, RZ ;  /* 0x00000007c7c77c24 */ /* 0x000fe2000f8e02ff */
[----:B------:R0:W2:Y:S01]  /*8b70*/  @P0 LDG.E.U8 R220, desc[UR20][R150.64] ;  /* 0x0000001496dc0981 */ /* 0x0000a2000c1e1100 */
[----:B------:R-:W-:Y:S02]  /*8b80*/  IMAD R191, R191, UR7, RZ ;  /* 0x00000007bfbf7c24 */ /* 0x000fe4000f8e02ff */
[----:B------:R-:W-:Y:S01]  /*8b90*/  @!P1 IMAD.MOV R149, RZ, RZ, -R149 ;  /* 0x000000ffff959224 */ /* 0x000fe200078e0a95 */
[----:B------:R-:W-:Y:S01]  /*8ba0*/  IADD3 R200, P1, PT, R199, R127, RZ ;  /* 0x0000007fc7c87210 */ /* 0x000fe20007f3e0ff */
[----:B------:R-:W-:-:S02]  /*8bb0*/  IMAD.MOV.U32 R148, RZ, RZ, R146 ;  /* 0x000000ffff947224 */ /* 0x000fc400078e0092 */
[----:B0-----:R-:W-:Y:S02]  /*8bc0*/  @P0 IMAD.MOV.U32 R150, RZ, RZ, R125 ;  /* 0x000000ffff960224 */ /* 0x001fe400078e007d */
[----:B------:R-:W-:Y:S01]  /*8bd0*/  @P0 IMAD.MOV.U32 R151, RZ, RZ, R95 ;  /* 0x000000ffff970224 */ /* 0x000fe200078e005f */
[----:B------:R-:W-:Y:S01]  /*8be0*/  PRMT R212, RZ, 0x7610, R212 ;  /* 0x00007610ffd47816 */ /* 0x000fe200000000d4 */
[----:B------:R-:W-:Y:S01]  /*8bf0*/  @!P6 IMAD.IADD R145, R145, 0x1, -R137 ;  /* 0x000000019191e824 */ /* 0x000fe200078e0a89 */
[----:B------:R-:W-:Y:S02]  /*8c00*/  IADD3 R192, P6, PT, R191, R127, RZ ;  /* 0x0000007fbfc07210 */ /* 0x000fe40007fde0ff */
[----:B------:R0:W2:Y:S01]  /*8c10*/  @P0 LDG.E.U8 R195, desc[UR20][R150.64] ;  /* 0x0000001496c30981 */ /* 0x0000a2000c1e1100 */
[----:B------:R-:W-:Y:S01]  /*8c20*/  @!P4 IMAD.MOV R148, RZ, RZ, -R148 ;  /* 0x000000ffff94c224 */ /* 0x000fe200078e0a94 */
[----:B------:R-:W-:Y:S02]  /*8c30*/  LEA.HI.X.SX32 R199, R199, R126, 0x1, P1 ;  /* 0x0000007ec7c77211 */ /* 0x000fe400008f0eff */
[----:B------:R-:W-:-:S02]  /*8c40*/  ISETP.GT.U32.AND P4, PT, R137, R142, PT ;  /* 0x0000008e8900720c */ /* 0x000fc40003f84070 */
[----:B------:R-:W-:Y:S01]  /*8c50*/  ISETP.GT.U32.AND P1, PT, R137, R144, PT ;  /* 0x000000908900720c */ /* 0x000fe20003f24070 */
[----:B0-----:R-:W-:Y:S02]  /*8c60*/  @P0 IMAD.MOV.U32 R150, RZ, RZ, R135 ;  /* 0x000000ffff960224 */ /* 0x001fe400078e0087 */
[----:B------:R-:W-:Y:S01]  /*8c70*/  @P0 IMAD.MOV.U32 R151, RZ, RZ, R134 ;  /* 0x000000ffff970224 */ /* 0x000fe200078e0086 */
[----:B------:R-:W-:Y:S02]  /*8c80*/  LEA.HI.X.SX32 R191, R191, R126, 0x1, P6 ;  /* 0x0000007ebfbf7211 */ /* 0x000fe400030f0eff */
[----:B------:R-:W-:Y:S02]  /*8c90*/  PRMT R196, RZ, 0x7610, R196 ;  /* 0x00007610ffc47816 */ /* 0x000fe400000000c4 */
[----:B------:R0:W2:Y:S01]  /*8ca0*/  @P0 LDG.E.U8 R212, desc[UR20][R150.64] ;  /* 0x0000001496d40981 */ /* 0x0000a2000c1e1100 */
[----:B------:R-:W-:Y:S01]  /*8cb0*/  PRMT R204, RZ, 0x7610, R204 ;  /* 0x00007610ffcc7816 */ /* 0x000fe200000000cc */
[----:B------:R-:W-:-:S02]  /*8cc0*/  @P0 IMAD.MOV.U32 R146, RZ, RZ, R192 ;  /* 0x000000ffff920224 */ /* 0x000fc400078e00c0 */
[----:B------:R-:W-:Y:S01]  /*8cd0*/  @P0 IMAD.MOV.U32 R147, RZ, RZ, R191 ;  /* 0x000000ffff930224 */ /* 0x000fe200078e00bf */
[----:B------:R-:W-:Y:S01]  /*8ce0*/  PRMT R175, RZ, 0x7610, R175 ;  /* 0x00007610ffaf7816 */ /* 0x000fe200000000af */
[--C-:B------:R-:W-:Y:S02]  /*8cf0*/  @!P4 IMAD.IADD R142, R142, 0x1, -R137.reuse ;  /* 0x000000018e8ec824 */ /* 0x100fe400078e0a89 */
[----:B------:R-:W-:Y:S01]  /*8d00*/  @!P1 IMAD.IADD R144, R144, 0x1, -R137 ;  /* 0x0000000190909824 */ /* 0x000fe200078e0a89 */
[----:B------:R1:W2:Y:S01]  /*8d10*/  @P0 LDG.E.U8 R204, desc[UR20][R146.64] ;  /* 0x0000001492cc0981 */ /* 0x0002a2000c1e1100 */
[----:B0-----:R-:W-:Y:S02]  /*8d20*/  @P0 IMAD.MOV.U32 R150, RZ, RZ, R184 ;  /* 0x000000ffff960224 */ /* 0x001fe400078e00b8 */
[----:B------:R-:W-:-:S05]  /*8d30*/  @P0 IMAD.MOV.U32 R151, RZ, RZ, R183 ;  /* 0x000000ffff970224 */ /* 0x000fca00078e00b7 */
[----:B------:R0:W2:Y:S01]  /*8d40*/  @P0 LDG.E.U8 R196, desc[UR20][R150.64] ;  /* 0x0000001496c40981 */ /* 0x0000a2000c1e1100 */
[----:B-1----:R-:W-:Y:S02]  /*8d50*/  @P0 IMAD.MOV.U32 R146, RZ, RZ, R200 ;  /* 0x000000ffff920224 */ /* 0x002fe400078e00c8 */
[----:B------:R-:W-:Y:S02]  /*8d60*/  @P0 IMAD.MOV.U32 R147, RZ, RZ, R199 ;  /* 0x000000ffff930224 */ /* 0x000fe400078e00c7 */
[----:B------:R-:W-:Y:S01]  /*8d70*/  @!P5 IMAD.MOV R142, RZ, RZ, -R142 ;  /* 0x000000ffff8ed224 */ /* 0x000fe200078e0a8e */
[----:B0-----:R-:W-:Y:S02]  /*8d80*/  LOP3.LUT R150, R141, 0xca, RZ, 0xfc, !PT ;  /* 0x000000ca8d967812 */ /* 0x001fe400078efcff */
[----:B------:R0:W2:Y:S02]  /*8d90*/  @P0 LDG.E.U8 R175, desc[UR20][R146.64] ;  /* 0x0000001492af0981 */ /* 0x0000a4000c1e1100 */
[----:B------:R-:W-:-:S02]  /*8da0*/  IABS R159, R150 ;  /* 0x00000096009f7213 */ /* 0x000fc40000000000 */
[----:B------:R-:W-:-:S03]  /*8db0*/  ISETP.GT.U32.AND P5, PT, R137, R144, PT ;  /* 0x000000908900720c */ /* 0x000fc60003fa4070 */
[----:B0-----:R-:W-:-:S04]  /*8dc0*/  IMAD.HI.U32 R147, R140, R159, RZ ;  /* 0x0000009f8c937227 */ /* 0x001fc800078e00ff */
[----:B------:R-:W-:-:S04]  /*8dd0*/  IMAD.MOV R147, RZ, RZ, -R147 ;  /* 0x000000ffff937224 */ /* 0x000fc800078e0a93 */
[----:B------:R-:W-:Y:S02]  /*8de0*/  IMAD R159, R137, R147, R159 ;  /* 0x00000093899f7224 */ /* 0x000fe400078e029f */
[----:B------:R-:W-:-:S03]  /*8df0*/  @!P5 IMAD.IADD R144, R144, 0x1, -R137 ;  /* 0x000000019090d824 */ /* 0x000fc600078e0a89 */
[----:B------:R-:W-:Y:S02]  /*8e00*/  ISETP.GT.U32.AND P5, PT, R137, R159, PT ;  /* 0x0000009f8900720c */ /* 0x000fe40003fa4070 */
[----:B------:R-:W-:Y:S02]  /*8e10*/  LOP3.LUT R146, R141, 0xcc, RZ, 0xfc, !PT ;  /* 0x000000cc8d927812 */ /* 0x000fe400078efcff */
[----:B------:R-:W-:Y:S02]  /*8e20*/  ISETP.GE.AND P1, PT, R150, RZ, PT ;  /* 0x000000ff9600720c */ /* 0x000fe40003f26270 */
[----:B------:R-:W-:-:S07]  /*8e30*/  IABS R150, R146 ;  /* 0x0000009200967213 */ /* 0x000fce0000000000 */
[----:B------:R-:W-:Y:S01]  /*8e40*/  @!P5 IMAD.IADD R159, R159, 0x1, -R137 ;  /* 0x000000019f9fd824 */ /* 0x000fe200078e0a89 */
[----:B------:R-:W-:Y:S01]  /*8e50*/  ISETP.GT.U32.AND P6, PT, R137, R145, PT ;  /* 0x000000918900720c */ /* 0x000fe20003fc4070 */
[----:B------:R-:W-:-:S03]  /*8e60*/  IMAD.HI.U32 R151, R140, R150, RZ ;  /* 0x000000968c977227 */ /* 0x000fc600078e00ff */
[----:B------:R-:W-:Y:S01]  /*8e70*/  ISETP.GT.U32.AND P5, PT, R137, R159, PT ;  /* 0x0000009f8900720c */ /* 0x000fe20003fa4070 */
[----:B------:R-:W-:Y:S01]  /*8e80*/  IMAD.MOV R151, RZ, RZ, -R151 ;  /* 0x000000ffff977224 */ /* 0x000fe200078e0a97 */
[----:B------:R-:W-:-:S03]  /*8e90*/  ISETP.GE.AND P4, PT, R163, RZ, PT ;  /* 0x000000ffa300720c */ /* 0x000fc60003f86270 */
[----:B------:R-:W-:-:S04]  /*8ea0*/  IMAD R150, R137, R151, R150 ;  /* 0x0000009789967224 */ /* 0x000fc800078e0296 */
[----:B------:R-:W-:-:S04]  /*8eb0*/  @!P6 IMAD.IADD R145, R145, 0x1, -R137 ;  /* 0x000000019191e824 */ /* 0x000fc800078e0a89 */
[----:B------:R-:W-:Y:S01]  /*8ec0*/  @!P5 IMAD.IADD R159, R159, 0x1, -R137 ;  /* 0x000000019f9fd824 */ /* 0x000fe200078e0a89 */
[----:B------:R-:W-:Y:S01]  /*8ed0*/  ISETP.GT.U32.AND P5, PT, R137, R150, PT ;  /* 0x000000968900720c */ /* 0x000fe20003fa4070 */
[----:B------:R-:W-:Y:S01]  /*8ee0*/  @!P4 IMAD.MOV R145, RZ, RZ, -R145 ;  /* 0x000000ffff91c224 */ /* 0x000fe200078e0a91 */
[----:B------:R-:W-:Y:S02]  /*8ef0*/  ISETP.GE.AND P6, PT, R161, RZ, PT ;  /* 0x000000ffa100720c */ /* 0x000fe40003fc6270 */
[----:B------:R-:W-:Y:S02]  /*8f00*/  ISETP.GE.AND P4, PT, R146, RZ, PT ;  /* 0x000000ff9200720c */ /* 0x000fe40003f86270 */
[C---:B------:R-:W-:Y:S02]  /*8f10*/  LOP3.LUT R146, R141.reuse, 0xce, RZ, 0xfc, !PT ;  /* 0x000000ce8d927812 */ /* 0x040fe400078efcff */
[----:B------:R-:W-:Y:S02]  /*8f20*/  LOP3.LUT R151, R141, 0xd2, RZ, 0xfc, !PT ;  /* 0x000000d28d977812 */ /* 0x000fe400078efcff */
[----:B------:R-:W-:Y:S01]  /*8f30*/  IABS R147, R146 ;  /* 0x0000009200937213 */ /* 0x000fe20000000000 */
[----:B------:R-:W-:Y:S01]  /*8f40*/  IMAD.MOV.U32 R154, RZ, RZ, R144 ;  /* 0x000000ffff9a7224 */ /* 0x000fe200078e0090 */
[----:B------:R-:W-:Y:S01]  /*8f50*/  IABS R158, R151 ;  /* 0x00000097009e7213 */ /* 0x000fe20000000000 */
[----:B------:R-:W-:-:S02]  /*8f60*/  @!P5 IMAD.IADD R150, R150, 0x1, -R137 ;  /* 0x000000019696d824 */ /* 0x000fc400078e0a89 */
[----:B------:R-:W-:-:S03]  /*8f70*/  IMAD.HI.U32 R144, R140, R147, RZ ;  /* 0x000000938c907227 */ /* 0x000fc600078e00ff */
[----:B------:R-:W-:Y:S01]  /*8f80*/  ISETP.GT.U32.AND P5, PT, R137, R150, PT ;  /* 0x000000968900720c */ /* 0x000fe20003fa4070 */
[----:B------:R-:W-:Y:S01]  /*8f90*/  @!P6 IMAD.MOV R154, RZ, RZ, -R154 ;  /* 0x000000ffff9ae224 */ /* 0x000fe200078e0a9a */
[----:B------:R-:W-:Y:S01]  /*8fa0*/  ISETP.GE.AND P6, PT, R146, RZ, PT ;  /* 0x000000ff9200720c */ /* 0x000fe20003fc6270 */
[----:B------:R-:W-:Y:S02]  /*8fb0*/  IMAD.MOV R144, RZ, RZ, -R144 ;  /* 0x000000ffff907224 */ /* 0x000fe400078e0a90 */
[----:B------:R-:W-:-:S04]  /*8fc0*/  IMAD.HI.U32 R146, R140, R158, RZ ;  /* 0x0000009e8c927227 */ /* 0x000fc800078e00ff */
[----:B------:R-:W-:Y:S01]  /*8fd0*/  IMAD R153, R137, R144, R147 ;  /* 0x0000009089997224 */ /* 0x000fe200078e0293 */
[----:B------:R-:W-:Y:S01]  /*8fe0*/  LOP3.LUT R144, R141, 0xd4, RZ, 0xfc, !PT ;  /* 0x000000d48d907812 */ /* 0x000fe200078efcff */
[----:B------:R-:W-:-:S03]  /*8ff0*/  IMAD.MOV R146, RZ, RZ, -R146 ;  /* 0x000000ffff927224 */ /* 0x000fc600078e0a92 */
[----:B------:R-:W-:Y:S01]  /*9000*/  IABS R147, R144 ;  /* 0x0000009000937213 */ /* 0x000fe20000000000 */
[C---:B------:R-:W-:Y:S02]  /*9010*/  IMAD R158, R137.reuse, R146, R158 ;  /* 0x00000092899e7224 */ /* 0x040fe400078e029e */
[----:B------:R-:W-:Y:S01]  /*9020*/  @!P1 IMAD.MOV R159, RZ, RZ, -R159 ;  /* 0x000000ffff9f9224 */ /* 0x000fe200078e0a9f */
[C---:B------:R-:W-:Y:S01]  /*9030*/  ISETP.GT.U32.AND P1, PT, R137.reuse, R153, PT ;  /* 0x000000998900720c */ /* 0x040fe20003f24070 */
[----:B------:R-:W-:Y:S01]  /*9040*/  @!P5 IMAD.IADD R150, R150, 0x1, -R137 ;  /* 0x000000019696d824 */ /* 0x000fe200078e0a89 */
[----:B------:R-:W-:Y:S01]  /*9050*/  ISETP.GT.U32.AND P5, PT, R137, R158, PT ;  /* 0x0000009e8900720c */ /* 0x000fe20003fa4070 */
[----:B------:R-:W-:-:S04]  /*9060*/  IMAD.HI.U32 R146, R140, R147, RZ ;  /* 0x000000938c927227 */ /* 0x000fc800078e00ff */
[----:B------:R-:W-:-:S04]  /*9070*/  IMAD.MOV R146, RZ, RZ, -R146 ;  /* 0x000000ffff927224 */ /* 0x000fc800078e0a92 */
[----:B------:R-:W-:Y:S01]  /*9080*/  IMAD R147, R137, R146, R147 ;  /* 0x0000009289937224 */ /* 0x000fe200078e0293 */
[----:B------:R-:W-:Y:S01]  /*9090*/  LOP3.LUT R146, R141, 0xd6, RZ, 0xfc, !PT ;  /* 0x000000d68d927812 */ /* 0x000fe200078efcff */
[--C-:B------:R-:W-:Y:S02]  /*90a0*/  @!P1 IMAD.IADD R153, R153, 0x1, -R137.reuse ;  /* 0x0000000199999824 */ /* 0x100fe400078e0a89 */
[----:B------:R-:W-:Y:S01]  /*90b0*/  @!P5 IMAD.IADD R158, R158, 0x1, -R137 ;  /* 0x000000019e9ed824 */ /* 0x000fe200078e0a89 */
[----:B------:R-:W-:Y:S01]  /*90c0*/  IABS R156, R146 ;  /* 0x00000092009c7213 */ /* 0x000fe20000000000 */
[----:B------:R-:W-:Y:S01]  /*90d0*/  @!P4 IMAD.MOV R150, RZ, RZ, -R150 ;  /* 0x000000ffff96c224 */ /* 0x000fe200078e0a96 */
[----:B------:R-:W-:Y:S02]  /*90e0*/  ISETP.GT.U32.AND P1, PT, R137, R153, PT ;  /* 0x000000998900720c */ /* 0x000fe40003f24070 */
[----:B------:R-:W-:Y:S01]  /*90f0*/  ISETP.GE.AND P4, PT, R151, RZ, PT ;  /* 0x000000ff9700720c */ /* 0x000fe20003f86270 */
[----:B------:R-:W-:Y:S01]  /*9100*/  IMAD.HI.U32 R151, R140, R156, RZ ;  /* 0x0000009c8c977227 */ /* 0x000fe200078e00ff */
[----:B------:R-:W-:-:S03]  /*9110*/  ISETP.GT.U32.AND P5, PT, R137, R158, PT ;  /* 0x0000009e8900720c */ /* 0x000fc60003fa4070 */
[----:B------:R-:W-:-:S04]  /*9120*/  IMAD.MOV R151, RZ, RZ, -R151 ;  /* 0x000000ffff977224 */ /* 0x000fc800078e0a97 */
[----:B------:R-:W-:Y:S02]  /*9130*/  IMAD R156, R137, R151, R156 ;  /* 0x00000097899c7224 */ /* 0x000fe400078e029c */
[----:B------:R-:W-:Y:S01]  /*9140*/  @!P1 IMAD.IADD R153, R153, 0x1, -R137 ;  /* 0x0000000199999824 */ /* 0x000fe200078e0a89 */
[----:B------:R-:W-:-:S03]  /*9150*/  ISETP.GT.U32.AND P1, PT, R137, R147, PT ;  /* 0x000000938900720c */ /* 0x000fc60003f24070 */
[----:B------:R-:W-:Y:S01]  /*9160*/  @!P5 IMAD.IADD R158, R158, 0x1, -R137 ;  /* 0x000000019e9ed824 */ /* 0x000fe200078e0a89 */
[----:B------:R-:W-:Y:S01]  /*9170*/  ISETP.GT.U32.AND P5, PT, R137, R156, PT ;  /* 0x0000009c8900720c */ /* 0x000fe20003fa4070 */
[----:B------:R-:W-:Y:S01]  /*9180*/  @!P6 IMAD.MOV R153, RZ, RZ, -R153 ;  /* 0x000000ffff99e224 */ /* 0x000fe200078e0a99 */
[----:B------:R-:W-:Y:S02]  /*9190*/  ISETP.GE.AND P6, PT, R144, RZ, PT ;  /* 0x000000ff9000720c */ /* 0x000fe40003fc6270 */
[----:B------:R-:W-:-:S05]  /*91a0*/  LOP3.LUT R144, R141, 0xda, RZ, 0xfc, !PT ;  /* 0x000000da8d907812 */ /* 0x000fca00078efcff */
[----:B------:R-:W-:Y:S01]  /*91b0*/  @!P1 IMAD.IADD R147, R147, 0x1, -R137 ;  /* 0x0000000193939824 */ /* 0x000fe200078e0a89 */
[----:B------:R-:W-:-:S03]  /*91c0*/  IABS R161, R144 ;  /* 0x0000009000a17213 */ /* 0x000fc60000000000 */
[----:B------:R-:W-:Y:S01]  /*91d0*/  @!P5 IMAD.IADD R156, R156, 0x1, -R137 ;  /* 0x000000019c9cd824 */ /* 0x000fe200078e0a89 */
[C---:B------:R-:W-:Y:S01]  /*91e0*/  ISETP.GT.U32.AND P1, PT, R137.reuse, R147, PT ;  /* 0x000000938900720c */ /* 0x040fe20003f24070 */
[----:B------:R-:W-:Y:S01]  /*91f0*/  @!P4 IMAD.MOV R158, RZ, RZ, -R158 ;  /* 0x000000ffff9ec224 */ /* 0x000fe200078e0a9e */
[----:B------:R-:W-:Y:S01]  /*9200*/  ISETP.GE.AND P4, PT, R146, RZ, PT ;  /* 0x000000ff9200720c */ /* 0x000fe20003f86270 */
[----:B------:R-:W-:Y:S01]  /*9210*/  IMAD.HI.U32 R146, R140, R161, RZ ;  /* 0x000000a18c927227 */ /* 0x000fe200078e00ff */
[----:B------:R-:W-:-:S03]  /*9220*/  ISETP.GT.U32.AND P5, PT, R137, R156, PT ;  /* 0x0000009c8900720c */ /* 0x000fc60003fa4070 */
[----:B------:R-:W-:-:S04]  /*9230*/  IMAD.MOV R146, RZ, RZ, -R146 ;  /* 0x000000ffff927224 */ /* 0x000fc800078e0a92 */
[----:B------:R-:W-:Y:S02]  /*9240*/  IMAD R161, R137, R146, R161 ;  /* 0x0000009289a17224 */ /* 0x000fe400078e02a1 */
[--C-:B------:R-:W-:Y:S01]  /*9250*/  @!P1 IMAD.IADD R147, R147, 0x1, -R137.reuse ;  /* 0x0000000193939824 */ /* 0x100fe200078e0a89 */
[----:B------:R-:W-:Y:S02]  /*9260*/  ISETP.GE.AND P1, PT, R144, RZ, PT ;  /* 0x000000ff9000720c */ /* 0x000fe40003f26270 */
[----:B------:R-:W-:Y:S01]  /*9270*/  LOP3.LUT R144, R141, 0xdc, RZ, 0xfc, !PT ;  /* 0x000000dc8d907812 */ /* 0x000fe200078efcff */
[----:B------:R-:W-:Y:S01]  /*9280*/  @!P5 IMAD.IADD R156, R156, 0x1, -R137 ;  /* 0x000000019c9cd824 */ /* 0x000fe200078e0a89 */
[----:B------:R-:W-:Y:S02]  /*9290*/  ISETP.GT.U32.AND P5, PT, R137, R161, PT ;  /* 0x000000a18900720c */ /* 0x000fe40003fa4070 */
[----:B------:R-:W-:Y:S01]  /*92a0*/  IABS R152, R144 ;  /* 0x0000009000987213 */ /* 0x000fe20000000000 */
[----:B------:R-:W-:Y:S01]  /*92b0*/  @!P6 IMAD.MOV R147, RZ, RZ, -R147 ;  /* 0x000000ffff93e224 */ /* 0x000fe200078e0a93 */
[----:B------:R-:W-:-:S03]  /*92c0*/  ISETP.GE.AND P6, PT, R144, RZ, PT ;  /* 0x000000ff9000720c */ /* 0x000fc60003fc6270 */
[----:B------:R-:W-:Y:S01]  /*92d0*/  IMAD.HI.U32 R144, R140, R152, RZ ;  /* 0x000000988c907227 */ /* 0x000fe200078e00ff */
[----:B------:R-:W-:-:S03]  /*92e0*/  LOP3.LUT R151, R141, 0xde, RZ, 0xfc, !PT ;  /* 0x000000de8d977812 */ /* 0x000fc600078efcff */
[----:B------:R-:W-:Y:S02]  /*92f0*/  IMAD.MOV R144, RZ, RZ, -R144 ;  /* 0x000000ffff907224 */ /* 0x000fe400078e0a90 */
[----:B------:R-:W-:Y:S01]  /*9300*/  @!P5 IMAD.IADD R161, R161, 0x1, -R137 ;  /* 0x00000001a1a1d824 */ /* 0x000fe200078e0a89 */
[----:B------:R-:W-:Y:S01]  /*9310*/  IABS R155, R151 ;  /* 0x00000097009b7213 */ /* 0x000fe20000000000 */
[----:B------:R-:W-:-:S03]  /*9320*/  IMAD R152, R137, R144, R152 ;  /* 0x0000009089987224 */ /* 0x000fc600078e0298 */
[C---:B------:R-:W-:Y:S01]  /*9330*/  ISETP.GT.U32.AND P5, PT, R137.reuse, R161, PT ;  /* 0x000000a18900720c */ /* 0x040fe20003fa4070 */
[----:B------:R-:W-:Y:S01]  /*9340*/  @!P4 IMAD.MOV R156, RZ, RZ, -R156 ;  /* 0x000000ffff9cc224 */ /* 0x000fe200078e0a9c */
[----:B------:R-:W-:Y:S01]  /*9350*/  ISETP.GT.U32.AND P4, PT, R137, R152, PT ;  /* 0x000000988900720c */ /* 0x000fe20003f84070 */
[----:B------:R-:W-:-:S04]  /*9360*/  IMAD.HI.U32 R157, R140, R155, RZ ;  /* 0x0000009b8c9d7227 */ /* 0x000fc800078e00ff */
[----:B------:R-:W-:Y:S01]  /*9370*/  IMAD.MOV R157, RZ, RZ, -R157 ;  /* 0x000000ffff9d7224 */ /* 0x000fe200078e0a9d */
[----:B------:R-:W-:-:S03]  /*9380*/  LOP3.LUT R146, R141, 0xe2, RZ, 0xfc, !PT ;  /* 0x000000e28d927812 */ /* 0x000fc600078efcff */
[----:B------:R-:W-:Y:S02]  /*9390*/  IMAD R155, R137, R157, R155 ;  /* 0x0000009d899b7224 */ /* 0x000fe400078e029b */
[--C-:B------:R-:W-:Y:S01]  /*93a0*/  @!P5 IMAD.IADD R161, R161, 0x1, -R137.reuse ;  /* 0x00000001a1a1d824 */ /* 0x100fe200078e0a89 */
[----:B------:R-:W-:Y:S01]  /*93b0*/  IABS R160, R146 ;  /* 0x0000009200a07213 */ /* 0x000fe20000000000 */
[----:B------:R-:W-:Y:S02]  /*93c0*/  @!P4 IMAD.IADD R152, R152, 0x1, -R137 ;  /* 0x000000019898c824 */ /* 0x000fe400078e0a89 */
[----:B------:R-:W-:Y:S01]  /*93d0*/  @!P1 IMAD.MOV R161, RZ, RZ, -R161 ;  /* 0x000000ffffa19224 */ /* 0x000fe200078e0aa1 */
[C---:B------:R-:W-:Y:S01]  /*93e0*/  ISETP.GT.U32.AND P1, PT, R137.reuse, R155, PT ;  /* 0x0000009b8900720c */ /* 0x040fe20003f24070 */
[----:B------:R-:W-:Y:S01]  /*93f0*/  IMAD.HI.U32 R144, R140, R160, RZ ;  /* 0x000000a08c907227 */ /* 0x000fe200078e00ff */
[----:B------:R-:W-:Y:S02]  /*9400*/  ISETP.GT.U32.AND P4, PT, R137, R152, PT ;  /* 0x000000988900720c */ /* 0x000fe40003f84070 */
[----:B------:R-:W-:Y:S01]  /*9410*/  LOP3.LUT R162, R141, 0xe4, RZ, 0xfc, !PT ;  /* 0x000000e48da27812 */ /* 0x000fe200078efcff */
[----:B------:R-:W-:Y:S01]  /*9420*/  IMAD.MOV R144, RZ, RZ, -R144 ;  /* 0x000000ffff907224 */ /* 0x000fe200078e0a90 */
[----:B------:R-:W-:-:S02]  /*9430*/  ISETP.GE.AND P5, PT, R151, RZ, PT ;  /* 0x000000ff9700720c */ /* 0x000fc40003fa6270 */
[----:B------:R-:W-:Y:S01]  /*9440*/  IABS R151, R162 ;  /* 0x000000a200977213 */ /* 0x000fe20000000000 */
[----:B------:R-:W-:-:S04]  /*9450*/  IMAD R160, R137, R144, R160 ;  /* 0x0000009089a07224 */ /* 0x000fc800078e02a0 */
[--C-:B------:R-:W-:Y:S02]  /*9460*/  @!P1 IMAD.IADD R155, R155, 0x1, -R137.reuse ;  /* 0x000000019b9b9824 */ /* 0x100fe400078e0a89 */
[----:B------:R-:W-:Y:S01]  /*9470*/  @!P4 IMAD.IADD R152, R152, 0x1, -R137 ;  /* 0x000000019898c824 */ /* 0x000fe200078e0a89 */
[C---:B------:R-:W-:Y:S01]  /*9480*/  ISETP.GT.U32.AND P4, PT, R137.reuse, R160, PT ;  /* 0x000000a08900720c */ /* 0x040fe20003f84070 */
[----:B------:R-:W-:Y:S01]  /*9490*/  IMAD.HI.U32 R163, R140, R151, RZ ;  /* 0x000000978ca37227 */ /* 0x000fe200078e00ff */
[----:B------:R-:W-:-:S03]  /*94a0*/  ISETP.GT.U32.AND P1, PT, R137, R155, PT ;  /* 0x0000009b8900720c */ /* 0x000fc60003f24070 */
[----:B------:R-:W-:-:S04]  /*94b0*/  IMAD.MOV R163, RZ, RZ, -R163 ;  /* 0x000000ffffa37224 */ /* 0x000fc800078e0aa3 */
[----:B------:R-:W-:-:S04]  /*94c0*/  IMAD R151, R137, R163, R151 ;  /* 0x000000a389977224 */ /* 0x000fc800078e0297 */
[--C-:B------:R-:W-:Y:S02]  /*94d0*/  @!P4 IMAD.IADD R160, R160, 0x1, -R137.reuse ;  /* 0x00000001a0a0c824 */ /* 0x100fe400078e0a89 */
[----:B------:R-:W-:Y:S01]  /*94e0*/  @!P1 IMAD.IADD R155, R155, 0x1, -R137 ;  /* 0x000000019b9b9824 */ /* 0x000fe200078e0a89 */
[C---:B------:R-:W-:Y:S02]  /*94f0*/  ISETP.GT.U32.AND P1, PT, R137.reuse, R151, PT ;  /* 0x000000978900720c */ /* 0x040fe40003f24070 */
[----:B------:R-:W-:Y:S01]  /*9500*/  ISETP.GT.U32.AND P4, PT, R137, R160, PT ;  /* 0x000000a08900720c */ /* 0x000fe20003f84070 */
[----:B------:R-:W-:Y:S01]  /*9510*/  @!P6 IMAD.MOV R152, RZ, RZ, -R152 ;  /* 0x000000ffff98e224 */ /* 0x000fe200078e0a98 */
[----:B------:R-:W-:Y:S02]  /*9520*/  ISETP.GE.AND P6, PT, R146, RZ, PT ;  /* 0x000000ff9200720c */ /* 0x000fe40003fc6270 */
[C---:B------:R-:W-:Y:S02]  /*9530*/  LOP3.LUT R144, R141.reuse, 0xe6, RZ, 0xfc, !PT ;  /* 0x000000e68d907812 */ /* 0x040fe400078efcff */
[----:B------:R-:W-:Y:S01]  /*9540*/  LOP3.LUT R146, R141, 0xea, RZ, 0xfc, !PT ;  /* 0x000000ea8d927812 */ /* 0x000fe200078efcff */
[----:B------:R-:W-:-:S04]  /*9550*/  @!P5 IMAD.MOV R155, RZ, RZ, -R155 ;  /* 0x000000ffff9bd224 */ /* 0x000fc800078e0a9b */
[--C-:B------:R-:W-:Y:S01]  /*9560*/  @!P1 IMAD.IADD R151, R151, 0x1, -R137.reuse ;  /* 0x0000000197979824 */ /* 0x100fe200078e0a89 */
[----:B------:R-:W-:Y:S01]  /*9570*/  ISETP.GE.AND P5, PT, R162, RZ, PT ;  /* 0x000000ffa200720c */ /* 0x000fe20003fa6270 */
[----:B------:R-:W-:Y:S01]  /*9580*/  @!P4 IMAD.IADD R160, R160, 0x1, -R137 ;  /* 0x00000001a0a0c824 */ /* 0x000fe200078e0a89 */
[----:B------:R-:W-:Y:S02]  /*9590*/  IABS R157, R144 ;  /* 0x00000090009d7213 */ /* 0x000fe40000000000 */
[----:B------:R-:W-:Y:S02]  /*95a0*/  IABS R162, R146 ;  /* 0x0000009200a27213 */ /* 0x000fe40000000000 */
[----:B------:R-:W-:Y:S01]  /*95b0*/  ISETP.GT.U32.AND P1, PT, R137, R151, PT ;  /* 0x000000978900720c */ /* 0x000fe20003f24070 */
[----:B------:R-:W-:Y:S01]  /*95c0*/  @!P6 IMAD.MOV R160, RZ, RZ, -R160 ;  /* 0x000000ffffa0e224 */ /* 0x000fe200078e0aa0 */
[----:B------:R-:W-:Y:S01]  /*95d0*/  ISETP.GE.AND P6, PT, R144, RZ, PT ;  /* 0x000000ff9000720c */ /* 0x000fe20003fc6270 */
[----:B------:R-:W-:-:S04]  /*95e0*/  IMAD.HI.U32 R163, R140, R157, RZ ;  /* 0x0000009d8ca37227 */ /* 0x000fc800078e00ff */
[----:B------:R-:W-:-:S04]  /*95f0*/  IMAD.HI.U32 R144, R140, R162, RZ ;  /* 0x000000a28c907227 */ /* 0x000fc800078e00ff */
[----:B------:R-:W-:Y:S02]  /*9600*/  IMAD.MOV R163, RZ, RZ, -R163 ;  /* 0x000000ffffa37224 */ /* 0x000fe400078e0aa3 */
[----:B------:R-:W-:Y:S02]  /*9610*/  IMAD.MOV R144, RZ, RZ, -R144 ;  /* 0x000000ffff907224 */ /* 0x000fe400078e0a90 */
[----:B------:R-:W-:Y:S02]  /*9620*/  IMAD R157, R137, R163, R157 ;  /* 0x000000a3899d7224 */ /* 0x000fe400078e029d */
[----:B------:R-:W-:Y:S02]  /*9630*/  @!P1 IMAD.IADD R151, R151, 0x1, -R137 ;  /* 0x0000000197979824 */ /* 0x000fe400078e0a89 */
[C---:B------:R-:W-:Y:S01]  /*9640*/  IMAD R162, R137.reuse, R144, R162 ;  /* 0x0000009089a27224 */ /* 0x040fe200078e02a2 */
[----:B------:R-:W-:Y:S01]  /*9650*/  ISETP.GT.U32.AND P4, PT, R137, R157, PT ;  /* 0x0000009d8900720c */ /* 0x000fe20003f84070 */
[----:B------:R-:W-:-:S03]  /*9660*/  @!P5 IMAD.MOV R151, RZ, RZ, -R151 ;  /* 0x000000ffff97d224 */ /* 0x000fc600078e0a97 */
[----:B------:R-:W-:Y:S02]  /*9670*/  ISETP.GT.U32.AND P5, PT, R137, R162, PT ;  /* 0x000000a28900720c */ /* 0x000fe40003fa4070 */
[----:B------:R-:W-:-:S04]  /*9680*/  LOP3.LUT R144, R141, 0xec, RZ, 0xfc, !PT ;  /* 0x000000ec8d907812 */ /* 0x000fc800078efcff */
[----:B------:R-:W-:-:S03]  /*9690*/  IABS R170, R144 ;  /* 0x0000009000aa7213 */ /* 0x000fc60000000000 */
[----:B------:R-:W-:-:S04]  /*96a0*/  @!P4 IMAD.IADD R157, R157, 0x1, -R137 ;  /* 0x000000019d9dc824 */ /* 0x000fc800078e0a89 */
[----:B------:R-:W-:Y:S01]  /*96b0*/  @!P5 IMAD.IADD R162, R162, 0x1, -R137 ;  /* 0x00000001a2a2d824 */ /* 0x000fe200078e0a89 */
[C---:B------:R-:W-:Y:S02]  /*96c0*/  ISETP.GT.U32.AND P4, PT, R137.reuse, R157, PT ;  /* 0x0000009d8900720c */ /* 0x040fe40003f84070 */
[----:B------:R-:W-:Y:S01]  /*96d0*/  ISETP.GE.AND P1, PT, R146, RZ, PT ;  /* 0x000000ff9200720c */ /* 0x000fe20003f26270 */
[----:B------:R-:W-:Y:S01]  /*96e0*/  IMAD.HI.U32 R146, R140, R170, RZ ;  /* 0x000000aa8c927227 */ /* 0x000fe200078e00ff */
[----:B------:R-:W-:-:S03]  /*96f0*/  ISETP.GT.U32.AND P5, PT, R137, R162, PT ;  /* 0x000000a28900720c */ /* 0x000fc60003fa4070 */
[----:B------:R-:W-:-:S04]  /*9700*/  IMAD.MOV R146, RZ, RZ, -R146 ;  /* 0x000000ffff927224 */ /* 0x000fc800078e0a92 */
[----:B------:R-:W-:Y:S02]  /*9710*/  IMAD R170, R137, R146, R170 ;  /* 0x0000009289aa7224 */ /* 0x000fe400078e02aa */
[----:B------:R-:W-:Y:S01]  /*9720*/  @!P4 IMAD.IADD R157, R157, 0x1, -R137 ;  /* 0x000000019d9dc824 */ /* 0x000fe200078e0a89 */
[----:B------:R-:W-:-:S03]  /*9730*/  ISETP.GE.AND P4, PT, R144, RZ, PT ;  /* 0x000000ff9000720c */ /* 0x000fc60003f86270 */
[----:B------:R-:W-:Y:S01]  /*9740*/  @!P5 IMAD.IADD R162, R162, 0x1, -R137 ;  /* 0x00000001a2a2d824 */ /* 0x000fe200078e0a89 */
[----:B------:R-:W-:Y:S02]  /*9750*/  ISETP.GT.U32.AND P5, PT, R137, R170, PT ;  /* 0x000000aa8900720c */ /* 0x000fe40003fa4070 */
[----:B------:R-:W-:Y:S01]  /*9760*/  LOP3.LUT R144, R141, 0xee, RZ, 0xfc, !PT ;  /* 0x000000ee8d907812 */ /* 0x000fe200078efcff */
[----:B------:R-:W-:-:S03]  /*9770*/  @!P6 IMAD.MOV R157, RZ, RZ, -R157 ;  /* 0x000000ffff9de224 */ /* 0x000fc600078e0a9d */
[----:B------:R-:W-:Y:S02]  /*9780*/  IABS R164, R144 ;  /* 0x0000009000a47213 */ /* 0x000fe40000000000 */
[----:B------:R-:W-:Y:S02]  /*9790*/  ISETP.GE.AND P6, PT, R144, RZ, PT ;  /* 0x000000ff9000720c */ /* 0x000fe40003fc6270 */
[----:B------:R-:W-:Y:S01]  /*97a0*/  LOP3.LUT R146, R141, 0xf2, RZ, 0xfc, !PT ;  /* 0x000000f28d927812 */ /* 0x000fe200078efcff */
[----:B------:R-:W-:-:S03]  /*97b0*/  IMAD.HI.U32 R144, R140, R164, RZ ;  /* 0x000000a48c907227 */ /* 0x000fc600078e00ff */
[----:B------:R-:W-:Y:S01]  /*97c0*/  IABS R167, R146 ;  /* 0x0000009200a77213 */ /* 0x000fe20000000000 */
[----:B------:R-:W-:Y:S02]  /*97d0*/  @!P5 IMAD.IADD R170, R170, 0x1, -R137 ;  /* 0x00000001aaaad824 */ /* 0x000fe400078e0a89 */
[----:B------:R-:W-:-:S03]  /*97e0*/  IMAD.MOV R144, RZ, RZ, -R144 ;  /* 0x000000ffff907224 */ /* 0x000fc600078e0a90 */
[C---:B------:R-:W-:Y:S01]  /*97f0*/  ISETP.GT.U32.AND P5, PT, R137.reuse, R170, PT ;  /* 0x000000aa8900720c */ /* 0x040fe20003fa4070 */
[----:B------:R-:W-:Y:S02]  /*9800*/  IMAD R164, R137, R144, R164 ;  /* 0x0000009089a47224 */ /* 0x000fe400078e02a4 */
[----:B------:R-:W-:-:S04]  /*9810*/  IMAD.HI.U32 R144, R140, R167, RZ ;  /* 0x000000a78c907227 */ /* 0x000fc800078e00ff */
[----:B------:R-:W-:Y:S01]  /*9820*/  @!P1 IMAD.MOV R162, RZ, RZ, -R162 ;  /* 0x000000ffffa29224 */ /* 0x000fe200078e0aa2 */
[----:B------:R-:W-:Y:S01]  /*9830*/  ISETP.GT.U32.AND P1, PT, R137, R164, PT ;  /* 0x000000a48900720c */ /* 0x000fe20003f24070 */
[----:B------:R-:W-:-:S04]  /*9840*/  IMAD.MOV R144, RZ, RZ, -R144 ;  /* 0x000000ffff907224 */ /* 0x000fc800078e0a90 */
[----:B------:R-:W-:Y:S02]  /*9850*/  IMAD R167, R137, R144, R167 ;  /* 0x0000009089a77224 */ /* 0x000fe400078e02a7 */
[----:B------:R-:W-:-:S03]  /*9860*/  @!P5 IMAD.IADD R170, R170, 0x1, -R137 ;  /* 0x00000001aaaad824 */ /* 0x000fc600078e0a89 */
[----:B------:R-:W-:-:S03]  /*9870*/  ISETP.GT.U32.AND P5, PT, R137, R167, PT ;  /* 0x000000a78900720c */ /* 0x000fc60003fa4070 */
[----:B------:R-:W-:Y:S01]  /*9880*/  @!P1 IMAD.IADD R164, R164, 0x1, -R137 ;  /* 0x00000001a4a49824 */ /* 0x000fe200078e0a89 */
[----:B------:R-:W-:-:S04]  /*9890*/  LOP3.LUT R168, R141, 0xf4, RZ, 0xfc, !PT ;  /* 0x000000f48da87812 */ /* 0x000fc800078efcff */
[----:B------:R-:W-:Y:S02]  /*98a0*/  ISETP.GT.U32.AND P1, PT, R137, R164, PT ;  /* 0x000000a48900720c */ /* 0x000fe40003f24070 */
[----:B------:R-:W-:-:S03]  /*98b0*/  IABS R163, R168 ;  /* 0x000000a800a37213 */ /* 0x000fc60000000000 */
[----:B------:R-:W-:Y:S01]  /*98c0*/  @!P5 IMAD.IADD R167, R167, 0x1, -R137 ;  /* 0x00000001a7a7d824 */ /* 0x000fe200078e0a89 */
[----:B------:R-:W-:Y:S01]  /*98d0*/  LOP3.LUT R166, R141, 0xf6, RZ, 0xfc, !PT ;  /* 0x000000f68da67812 */ /* 0x000fe200078efcff */
[----:B------:R-:W-:-:S03]  /*98e0*/  IMAD.HI.U32 R165, R140, R163, RZ ;  /* 0x000000a38ca57227 */ /* 0x000fc600078e00ff */
[C---:B------:R-:W-:Y:S01]  /*98f0*/  ISETP.GT.U32.AND P5, PT, R137.reuse, R167, PT ;  /* 0x000000a78900720c */ /* 0x040fe20003fa4070 */
[----:B------:R-:W-:Y:S01]  /*9900*/  IMAD.MOV R165, RZ, RZ, -R165 ;  /* 0x000000ffffa57224 */ /* 0x000fe200078e0aa5 */
[----:B------:R-:W-:Y:S01]  /*9910*/  IABS R144, R166 ;  /* 0x000000a600907213 */ /* 0x000fe20000000000 */
[----:B------:R-:W-:Y:S01]  /*9920*/  @!P1 IMAD.IADD R164, R164, 0x1, -R137 ;  /* 0x00000001a4a49824 */ /* 0x000fe200078e0a89 */
[----:B------:R-:W-:Y:S01]  /*9930*/  ISETP.GE.AND P1, PT, R146, RZ, PT ;  /* 0x000000ff9200720c */ /* 0x000fe20003f26270 */
[----:B------:R-:W-:Y:S02]  /*9940*/  IMAD R146, R137, R165, R163 ;  /* 0x000000a589927224 */ /* 0x000fe400078e02a3 */
[----:B------:R-:W-:Y:S01]  /*9950*/  IMAD.HI.U32 R163, R140, R144, RZ ;  /* 0x000000908ca37227 */ /* 0x000fe200078e00ff */
[----:B------:R-:W-:-:S03]  /*9960*/  LOP3.LUT R165, R141, 0xfa, RZ, 0xfc, !PT ;  /* 0x000000fa8da57812 */ /* 0x000fc600078efcff */
[----:B------:R-:W-:Y:S01]  /*9970*/  IMAD.MOV R163, RZ, RZ, -R163 ;  /* 0x000000ffffa37224 */ /* 0x000fe200078e0aa3 */
[----:B------:R-:W-:Y:S01]  /*9980*/  LOP3.LUT R141, R141, 0xfc, RZ, 0xfc, !PT ;  /* 0x000000fc8d8d7812 */ /* 0x000fe200078efcff */
[----:B------:R-:W-:Y:S01]  /*9990*/  @!P5 IMAD.IADD R167, R167, 0x1, -R137 ;  /* 0x00000001a7a7d824 */ /* 0x000fe200078e0a89 */
[C---:B------:R-:W-:Y:S01]  /*99a0*/  ISETP.GT.U32.AND P5, PT, R137.reuse, R146, PT ;  /* 0x000000928900720c */ /* 0x040fe20003fa4070 */
[----:B------:R-:W-:Y:S01]  /*99b0*/  IMAD R144, R137, R163, R144 ;  /* 0x000000a389907224 */ /* 0x000fe200078e0290 */
[----:B------:R-:W-:Y:S02]  /*99c0*/  IABS R163, R165 ;  /* 0x000000a500a37213 */ /* 0x000fe40000000000 */
[----:B------:R-:W-:-:S03]  /*99d0*/  IABS R171, R141 ;  /* 0x0000008d00ab7213 */ /* 0x000fc60000000000 */
[----:B------:R-:W-:-:S04]  /*99e0*/  IMAD.HI.U32 R173, R140, R163, RZ ;  /* 0x000000a38cad7227 */ /* 0x000fc800078e00ff */
[----:B------:R-:W-:-:S04]  /*99f0*/  IMAD.HI.U32 R140, R140, R171, RZ ;  /* 0x000000ab8c8c7227 */ /* 0x000fc800078e00ff */
[----:B------:R-:W-:Y:S01]  /*9a00*/  @!P5 IMAD.IADD R146, R146, 0x1, -R137 ;  /* 0x000000019292d824 */ /* 0x000fe200078e0a89 */
[----:B------:R-:W-:Y:S01]  /*9a10*/  ISETP.GT.U32.AND P5, PT, R137, R144, PT ;  /* 0x000000908900720c */ /* 0x000fe20003fa4070 */
[----:B------:R-:W-:-:S04]  /*9a20*/  IMAD.MOV R140, RZ, RZ, -R140 ;  /* 0x000000ffff8c7224 */ /* 0x000fc800078e0a8c */
[----:B------:R-:W-:Y:S01]  /*9a30*/  IMAD R140, R137, R140, R171 ;  /* 0x0000008c898c7224 */ /* 0x000fe200078e02ab */
[----:B------:R-:W-:Y:S01]  /*9a40*/  SEL R171, R136, R143, !P3 ;  /* 0x0000008f88ab7207 */ /* 0x000fe20005800000 */
[----:B------:R-:W-:Y:S02]  /*9a50*/  IMAD.MOV.U32 R143, RZ, RZ, R170 ;  /* 0x000000ffff8f7224 */ /* 0x000fe400078e00aa */
[----:B------:R-:W-:Y:S02]  /*9a60*/  IMAD.MOV R173, RZ, RZ, -R173 ;  /* 0x000000ffffad7224 */ /* 0x000fe400078e0aad */
[----:B------:R-:W-:Y:S02]  /*9a70*/  IMAD R171, R171, UR7, RZ ;  /* 0x00000007abab7c24 */ /* 0x000fe4000f8e02ff */
[----:B------:R-:W-:Y:S01]  /*9a80*/  @!P4 IMAD.MOV R143, RZ, RZ, -R143 ;  /* 0x000000ffff8fc224 */ /* 0x000fe200078e0a8f */
[----:B------:R-:W-:Y:S01]  /*9a90*/  ISETP.GT.U32.AND P4, PT, R137, R146, PT ;  /* 0x000000928900720c */ /* 0x000fe20003f84070 */
[----:B------:R-:W-:Y:S01]  /*9aa0*/  @!P5 IMAD.IADD R144, R144, 0x1, -R137 ;  /* 0x000000019090d824 */ /* 0x000fe200078e0a89 */
[----:B------:R-:W-:Y:S01]  /*9ab0*/  IADD3 R208, P5, PT, R171, R127, RZ ;  /* 0x0000007fabd07210 */ /* 0x000fe20007fbe0ff */
[----:B------:R-:W-:-:S03]  /*9ac0*/  IMAD R163, R137, R173, R163 ;  /* 0x000000ad89a37224 */ /* 0x000fc600078e02a3 */
[----:B------:R-:W-:Y:S02]  /*9ad0*/  LEA.HI.X.SX32 R207, R171, R126, 0x1, P5 ;  /* 0x0000007eabcf7211 */ /* 0x000fe400028f0eff */
[----:B------:R-:W-:-:S05]  /*9ae0*/  ISETP.GT.U32.AND P5, PT, R137, R163, PT ;  /* 0x000000a38900720c */ /* 0x000fca0003fa4070 */
[----:B------:R-:W-:Y:S01]  /*9af0*/  @!P4 IMAD.IADD R146, R146, 0x1, -R137 ;  /* 0x000000019292c824 */ /* 0x000fe200078e0a89 */
[----:B------:R-:W-:Y:S02]  /*9b00*/  ISETP.GT.U32.AND P4, PT, R137, R140, PT ;  /* 0x0000008c8900720c */ /* 0x000fe40003f84070 */
[----:B------:R-:W-:-:S05]  /*9b10*/  SEL R139, R136, R139, !P3 ;  /* 0x0000008b888b7207 */ /* 0x000fca0005800000 */
[----:B------:R-:W-:Y:S01]  /*9b20*/  @!P5 IMAD.IADD R163, R163, 0x1, -R137 ;  /* 0x00000001a3a3d824 */ /* 0x000fe200078e0a89 */
[----:B------:R-:W-:Y:S01]  /*9b30*/  ISETP.GE.AND P5, PT, R166, RZ, PT ;  /* 0x000000ffa600720c */ /* 0x000fe20003fa6270 */
[----:B------:R-:W-:Y:S02]  /*9b40*/  IMAD.MOV.U32 R166, RZ, RZ, R167 ;  /* 0x000000ffffa67224 */ /* 0x000fe400078e00a7 */
[----:B------:R-:W-:Y:S02]  /*9b50*/  IMAD R139, R139, UR7, RZ ;  /* 0x000000078b8b7c24 */ /* 0x000fe4000f8e02ff */
[----:B------:R-:W-:Y:S02]  /*9b60*/  @!P1 IMAD.MOV R166, RZ, RZ, -R166 ;  /* 0x000000ffffa69224 */ /* 0x000fe400078e0aa6 */
[----:B------:R-:W-:Y:S01]  /*9b70*/  @!P4 IMAD.IADD R140, R140, 0x1, -R137 ;  /* 0x000000018c8cc824 */ /* 0x000fe200078e0a89 */
[----:B------:R-:W-:Y:S01]  /*9b80*/  IADD3 R216, P1, PT, R139, R127, RZ ;  /* 0x0000007f8bd87210 */ /* 0x000fe20007f3e0ff */
[----:B------:R-:W-:Y:S01]  /*9b90*/  @!P6 IMAD.MOV R164, RZ, RZ, -R164 ;  /* 0x000000ffffa4e224 */ /* 0x000fe200078e0aa4 */
[----:B------:R-:W-:-:S02]  /*9ba0*/  ISETP.GT.U32.AND P6, PT, R137, R144, PT ;  /* 0x000000908900720c */ /* 0x000fc40003fc4070 */
[----:B------:R-:W-:Y:S02]  /*9bb0*/  LEA.HI.X.SX32 R215, R139, R126, 0x1, P1 ;  /* 0x0000007e8bd77211 */ /* 0x000fe400008f0eff */
[C---:B------:R-:W-:Y:S02]  /*9bc0*/  ISETP.GT.U32.AND P4, PT, R137.reuse, R163, PT ;  /* 0x000000a38900720c */ /* 0x040fe40003f84070 */
[----:B------:R-:W-:Y:S01]  /*9bd0*/  ISETP.GT.U32.AND P1, PT, R137, R140, PT ;  /* 0x0000008c8900720c */ /* 0x000fe20003f24070 */
[----:B------:R-:W-:Y:S04]  /*9be0*/  STL [R1+0x18c], R28 ;  /* 0x00018c1c01007387 */ /* 0x000fe80000100800 */
[----:B------:R0:W-:Y:S02]  /*9bf0*/  STL [R1+0x188], R29 ;  /* 0x0001881d01007387 */ /* 0x0001e40000100800 */
[----:B------:R-:W-:-:S02]  /*9c00*/  @!P6 IMAD.IADD R144, R144, 0x1, -R137 ;  /* 0x000000019090e824 */ /* 0x000fc400078e0a89 */
[----:B------:R-:W-:Y:S02]  /*9c10*/  STL [R1+0x1a4], R26 ;  /* 0x0001a41a01007387 */ /* 0x000fe40000100800 */
[--C-:B------:R-:W-:Y:S02]  /*9c20*/  @!P4 IMAD.IADD R163, R163, 0x1, -R137.reuse ;  /* 0x00000001a3a3c824 */ /* 0x100fe400078e0a89 */
[----:B------:R-:W-:Y:S01]  /*9c30*/  @!P1 IMAD.IADD R140, R140, 0x1, -R137 ;  /* 0x000000018c8c9824 */ /* 0x000fe200078e0a89 */
[----:B------:R-:W-:Y:S01]  /*9c40*/  SHF.R.S32.HI R137, RZ, 0x7, R25 ;  /* 0x00000007ff897819 */ /* 0x000fe20000011419 */
[----:B------:R-:W-:Y:S01]  /*9c50*/  STL [R1+0x1a0], R27 ;  /* 0x0001a01b01007387 */ /* 0x000fe20000100800 */
[C---:B------:R-:W-:Y:S02]  /*9c60*/  SEL R25, R136.reuse, R177, !P3 ;  /* 0x000000b188197207 */ /* 0x040fe40005800000 */
[----:B------:R-:W-:Y:S02]  /*9c70*/  SEL R177, R136, R108, !P3 ;  /* 0x0000006c88b17207 */ /* 0x000fe40005800000 */
[----:B------:R-:W2:Y:S01]  /*9c80*/  LDL.LU R108, [R1+0xb4] ;  /* 0x0000b400016c7983 */ /* 0x000ea20000300800 */
[----:B------:R-:W-:Y:S01]  /*9c90*/  PRMT R173, RZ, 0x7610, R173 ;  /* 0x00007610ffad7816 */ /* 0x000fe200000000ad */
[----:B------:R-:W-:-:S02]  /*9ca0*/  @P0 IMAD.MOV.U32 R170, RZ, RZ, R208 ;  /* 0x000000ffffaa0224 */ /* 0x000fc400078e00d0 */
[----:B------:R-:W2:Y:S01]  /*9cb0*/  LDL.LU R231, [R1+0xb0] ;  /* 0x0000b00001e77983 */ /* 0x000ea20000300800 */
[----:B------:R-:W-:Y:S01]  /*9cc0*/  @P0 IMAD.MOV.U32 R171, RZ, RZ, R207 ;  /* 0x000000ffffab0224 */ /* 0x000fe200078e00cf */
[----:B------:R-:W-:Y:S02]  /*9cd0*/  ISETP.GE.AND P4, PT, R165, RZ, PT ;  /* 0x000000ffa500720c */ /* 0x000fe40003f86270 */
[C---:B------:R-:W-:Y:S02]  /*9ce0*/  SEL R165, R136.reuse, R20, !P3 ;  /* 0x0000001488a57207 */ /* 0x040fe40005800000 */
[C---:B------:R-:W-:Y:S01]  /*9cf0*/  SEL R20, R136.reuse, R101, !P3 ;  /* 0x0000006588147207 */ /* 0x040fe20005800000 */
[----:B------:R-:W-:Y:S01]  /*9d00*/  IMAD.MOV.U32 R101, RZ, RZ, R0 ;  /* 0x000000ffff657224 */ /* 0x000fe200078e0000 */
[----:B------:R1:W3:Y:S02]  /*9d10*/  @P0 LDG.E.U8 R173, desc[UR20][R170.64] ;  /* 0x00000014aaad0981 */ /* 0x0002e4000c1e1100 */
[----:B-1----:R-:W-:-:S02]  /*9d20*/  SEL R171, R136, R15, !P3 ;  /* 0x0000000f88ab7207 */ /* 0x002fc40005800000 */
[C---:B------:R-:W-:Y:S01]  /*9d30*/  SEL R15, R136.reuse, R106, !P3 ;  /* 0x0000006a880f7207 */ /* 0x040fe20005800000 */
[----:B------:R-:W-:Y:S02]  /*9d40*/  IMAD.MOV.U32 R106, RZ, RZ, R101 ;  /* 0x000000ffff6a7224 */ /* 0x000fe400078e0065 */
[----:B------:R-:W3:Y:S01]  /*9d50*/  LDL.LU R101, [R1+0xbc] ;  /* 0x0000bc0001657983 */ /* 0x000ee20000300800 */
[----:B------:R-:W-:-:S03]  /*9d60*/  SEL R40, R136, R129, !P3 ;  /* 0x0000008188287207 */ /* 0x000fc60005800000 */
[----:B------:R-:W4:Y:S01]  /*9d70*/  LDL.LU R129, [R1+0xd4] ;  /* 0x0000d40001817983 */ /* 0x000f220000300800 */
[C---:B------:R-:W-:Y:S02]  /*9d80*/  SEL R193, R136.reuse, R172, !P3 ;  /* 0x000000ac88c17207 */ /* 0x040fe40005800000 */
[C---:B------:R-:W-:Y:S02]  /*9d90*/  SEL R167, R136.reuse, R138, !P3 ;  /* 0x0000008a88a77207 */ /* 0x040fe40005800000 */
[----:B------:R-:W-:Y:S02]  /*9da0*/  SEL R172, R136, R102, !P3 ;  /* 0x0000006688ac7207 */ /* 0x000fe40005800000 */
[----:B------:R-:W1:Y:S01]  /*9db0*/  S2R R102, SR_TID.X ;  /* 0x0000000000667919 */ /* 0x000e620000002100 */
[----:B------:R-:W-:Y:S01]  /*9dc0*/  IMAD R167, R167, UR7, RZ ;  /* 0x00000007a7a77c24 */ /* 0x000fe2000f8e02ff */
[----:B------:R-:W-:Y:S01]  /*9dd0*/  ISETP.GE.AND P6, PT, R168, RZ, PT ;  /* 0x000000ffa800720c */ /* 0x000fe20003fc6270 */
[----:B------:R-:W-:Y:S01]  /*9de0*/  @P0 IMAD.MOV.U32 R138, RZ, RZ, R216 ;  /* 0x000000ffff8a0224 */ /* 0x000fe200078e00d8 */
[----:B------:R-:W-:-:S02]  /*9df0*/  PRMT R168, RZ, 0x7610, R168 ;  /* 0x00007610ffa87816 */ /* 0x000fc400000000a8 */
[----:B------:R-:W-:Y:S01]  /*9e00*/  IADD3 R224, P1, PT, R167, R127, RZ ;  /* 0x0000007fa7e07210 */ /* 0x000fe20007f3e0ff */
[----:B------:R-:W-:-:S03]  /*9e10*/  @P0 IMAD.MOV.U32 R139, RZ, RZ, R215 ;  /* 0x000000ffff8b0224 */ /* 0x000fc600078e00d7 */
[----:B------:R-:W-:Y:S02]  /*9e20*/  LEA.HI.X.SX32 R223, R167, R126, 0x1, P1 ;  /* 0x0000007ea7df7211 */ /* 0x000fe400008f0eff */
[----:B------:R0:W4:Y:S01]  /*9e30*/  @P0 LDG.E.U8 R168, desc[UR20][R138.64] ;  /* 0x000000148aa80981 */ /* 0x000122000c1e1100 */
[----:B------:R-:W-:Y:S02]  /*9e40*/  PRMT R167, RZ, 0x7610, R167 ;  /* 0x00007610ffa77816 */ /* 0x000fe400000000a7 */
[----:B------:R-:W-:Y:S01]  /*9e50*/  ISETP.GE.AND P1, PT, R141, RZ, PT ;  /* 0x000000ff8d00720c */ /* 0x000fe20003f26270 */
[----:B0-----:R-:W-:Y:S02]  /*9e60*/  @P0 IMAD.MOV.U32 R138, RZ, RZ, R224 ;  /* 0x000000ffff8a0224 */ /* 0x001fe400078e00e0 */
[----:B------:R-:W-:Y:S01]  /*9e70*/  @P0 IMAD.MOV.U32 R139, RZ, RZ, R223 ;  /* 0x000000ffff8b0224 */ /* 0x000fe200078e00df */
[----:B------:R-:W-:-:S04]  /*9e80*/  @!UP2 UIADD3 UR4, UPT, UPT, -UR11, 0x100000, URZ ;  /* 0x001000000b04a890 */ /* 0x000fc8000fffe1ff */
[----:B------:R-:W-:Y:S02]  /*9e90*/  @!UP2 USHF.L.U32 UR5, UR4, 0xb, URZ ;  /* 0x0000000b0405a899 */ /* 0x000fe400080006ff */
[----:B------:R-:W-:Y:S01]  /*9ea0*/  @!UP2 USHF.L.U32 UR4, UR4, 0x1, URZ ;  /* 0x000000010404a899 */ /* 0x000fe200080006ff */
[C---:B------:R-:W-:Y:S01]  /*9eb0*/  SEL R104, R136.reuse, R104, !P3 ;  /* 0x0000006888687207 */ /* 0x040fe20005800000 */
[----:B------:R0:W4:Y:S01]  /*9ec0*/  @P0 LDG.E.U8 R167, desc[UR20][R138.64] ;  /* 0x000000148aa70981 */ /* 0x000122000c1e1100 */
[----:B------:R-:W-:Y:S01]  /*9ed0*/  IMAD.MOV.U32 R232, RZ, RZ, R7 ;  /* 0x000000ffffe87224 */ /* 0x000fe200078e0007 */
[----:B------:R-:W-:Y:S02]  /*9ee0*/  SEL R107, R136, R107, !P3 ;  /* 0x0000006b886b7207 */ /* 0x000fe40005800000 */
[----:B------:R-:W-:Y:S01]  /*9ef0*/  IMAD R104, R104, UR7, RZ ;  /* 0x0000000768687c24 */ /* 0x000fe2000f8e02ff */
[----:B0-----:R-:W-:Y:S02]  /*9f00*/  SGXT R138, R137, 0x1 ;  /* 0x00000001898a781a */ /* 0x001fe40000000200 */
[----:B------:R-:W-:-:S02]  /*9f10*/  SEL R137, R136, R24, !P3 ;  /* 0x0000001888897207 */ /* 0x000fc40005800000 */
[C---:B------:R-:W-:Y:S02]  /*9f20*/  SEL R24, R136.reuse, R201, !P3 ;  /* 0x000000c988187207 */ /* 0x040fe40005800000 */
[----:B------:R-:W-:Y:S02]  /*9f30*/  SEL R201, R136, R96, !P3 ;  /* 0x0000006088c97207 */ /* 0x000fe40005800000 */
[----:B------:R-:W-:Y:S01]  /*9f40*/  LOP3.LUT R96, R138, 0x90, RZ, 0xc0, !PT ;  /* 0x000000908a607812 */ /* 0x000fe200078ec0ff */
[----:B------:R-:W-:Y:S01]  /*9f50*/  VOTEU.ALL UP1, P2 ;  /* 0x0000000000ff7886 */ /* 0x000fe20001020000 */
[C---:B------:R-:W-:Y:S01]  /*9f60*/  SEL R30, R136.reuse, R16, !P3 ;  /* 0x00000010881e7207 */ /* 0x040fe20005800000 */
[----:B------:R-:W-:Y:S01]  /*9f70*/  @!P1 IMAD.MOV R140, RZ, RZ, -R140 ;  /* 0x000000ffff8c9224 */ /* 0x000fe200078e0a8c */
[C---:B------:R-:W-:Y:S01]  /*9f80*/  SEL R16, R136.reuse, R109, !P3 ;  /* 0x0000006d88107207 */ /* 0x040fe20005800000 */
[----:B------:R-:W-:Y:S01]  /*9f90*/  IMAD.MOV.U32 R109, RZ, RZ, R8 ;  /* 0x000000ffff6d7224 */ /* 0x000fe200078e0008 */
[----:B------:R-:W-:Y:S01]  /*9fa0*/  SEL R42, R136, R148, !P3 ;  /* 0x00000094882a7207 */ /* 0x000fe20005800000 */
[----:B------:R-:W-:Y:S01]  /*9fb0*/  IMAD.MOV.U32 R148, RZ, RZ, R232 ;  /* 0x000000ffff947224 */ /* 0x000fe200078e00e8 */
[----:B-1----:R-:W-:-:S02]  /*9fc0*/  LOP3.LUT R96, R96, 0x7f, R102, 0x78, !PT ;  /* 0x0000007f60607812 */ /* 0x002fc400078e7866 */
[C---:B------:R-:W-:Y:S01]  /*9fd0*/  SEL R29, R136.reuse, R19, !P3 ;  /* 0x00000013881d7207 */ /* 0x040fe20005800000 */
[----:B------:R-:W-:Y:S01]  /*9fe0*/  IMAD.MOV.U32 R240, RZ, RZ, R12 ;  /* 0x000000fffff07224 */ /* 0x000fe200078e000c */
[----:B------:R-:W-:Y:S01]  /*9ff0*/  SEL R19, R136, R99, !P3 ;  /* 0x0000006388137207 */ /* 0x000fe20005800000 */
[----:B------:R-:W-:Y:S01]  /*a000*/  IMAD.MOV.U32 R99, RZ, RZ, R2 ;  /* 0x000000ffff637224 */ /* 0x000fe200078e0002 */
[----:B------:R-:W-:Y:S01]  /*a010*/  IADD3 R232, P1, PT, R104, R127, RZ ;  /* 0x0000007f68e87210 */ /* 0x000fe20007f3e0ff */
[----:B------:R-:W-:Y:S01]  /*a020*/  IMAD R107, R107, UR7, RZ ;  /* 0x000000076b6b7c24 */ /* 0x000fe2000f8e02ff */
[C---:B------:R-:W-:Y:S01]  /*a030*/  SEL R209, R136.reuse, R98, !P3 ;  /* 0x0000006288d17207 */ /* 0x040fe20005800000 */
[----:B------:R-:W-:Y:S01]  /*a040*/  IMAD.MOV.U32 R98, RZ, RZ, R3 ;  /* 0x000000ffff627224 */ /* 0x000fe200078e0003 */
[C---:B------:R-:W-:Y:S01]  /*a050*/  SEL R110, R136.reuse, R110, !P3 ;  /* 0x0000006e886e7207 */ /* 0x040fe20005800000 */
[----:B------:R0:W1:Y:S01]  /*a060*/  @!UP1 SYNCS.EXCH.64 URZ, [UR9+0x14008], UR4 ;  /* 0x0140080409ff95b2 */ /* 0x0000620008000100 */
[C---:B------:R-:W-:Y:S01]  /*a070*/  SEL R170, R136.reuse, R17, !P3 ;  /* 0x0000001188aa7207 */ /* 0x040fe20005800000 */
[----:B------:R0:W-:Y:S01]  /*a080*/  STS.U8 [R96+UR9+0x10200], R109 ;  /* 0x0102006d60007988 */ /* 0x0001e20008000009 */
[C---:B------:R-:W-:Y:S01]  /*a090*/  SEL R17, R136.reuse, R103, !P3 ;  /* 0x0000006788117207 */ /* 0x040fe20005800000 */
[----:B------:R-:W-:Y:S01]  /*a0a0*/  IMAD.MOV.U32 R239, RZ, RZ, R13 ;  /* 0x000000ffffef7224 */ /* 0x000fe200078e000d */
[C---:B------:R-:W-:Y:S01]  /*a0b0*/  SEL R28, R136.reuse, R179, !P3 ;  /* 0x000000b3881c7207 */ /* 0x040fe20005800000 */
[----:B------:R-:W-:Y:S01]  /*a0c0*/  IMAD.MOV.U32 R103, RZ, RZ, R99 ;  /* 0x000000ffff677224 */ /* 0x000fe200078e0063 */
[----:B------:R-:W-:Y:S01]  /*a0d0*/  SEL R179, R136, R111, !P3 ;  /* 0x0000006f88b37207 */ /* 0x000fe20005800000 */
[----:B------:R-:W-:Y:S01]  /*a0e0*/  IMAD.MOV.U32 R102, RZ, RZ, R98 ;  /* 0x000000ffff667224 */ /* 0x000fe200078e0062 */
[----:B------:R-:W-:Y:S01]  /*a0f0*/  PRMT R111, RZ, 0x7610, R111 ;  /* 0x00007610ff6f7816 */ /* 0x000fe2000000006f */
[----:B------:R-:W-:-:S02]  /*a100*/  IMAD.MOV.U32 R248, RZ, RZ, R6 ;  /* 0x000000fffff87224 */ /* 0x000fc400078e0006 */
[----:B0-----:R-:W-:Y:S01]  /*a110*/  IMAD.MOV.U32 R109, RZ, RZ, R240 ;  /* 0x000000ffff6d7224 */ /* 0x001fe200078e00f0 */
[----:B------:R0:W-:Y:S01]  /*a120*/  STS.U8 [R96+UR9+0x10600], R106 ;  /* 0x0106006a60007988 */ /* 0x0001e20008000009 */
[----:B------:R-:W-:Y:S02]  /*a130*/  IMAD R110, R110, UR7, RZ ;  /* 0x000000076e6e7c24 */ /* 0x000fe4000f8e02ff */
[----:B------:R-:W-:Y:S01]  /*a140*/  @P0 IMAD.MOV.U32 R98, RZ, RZ, R232 ;  /* 0x000000ffff620224 */ /* 0x000fe200078e00e8 */
[C---:B------:R-:W-:Y:S01]  /*a150*/  SEL R141, R136.reuse, R22, !P3 ;  /* 0x00000016888d7207 */ /* 0x040fe20005800000 */
[----:B------:R-:W-:Y:S01]  /*a160*/  IMAD.MOV.U32 R247, RZ, RZ, R5 ;  /* 0x000000fffff77224 */ /* 0x000fe200078e0005 */
[----:B------:R-:W-:Y:S01]  /*a170*/  SEL R22, R136, R97, !P3 ;  /* 0x0000006188167207 */ /* 0x000fe20005800000 */
[----:B0-----:R-:W-:Y:S02]  /*a180*/  IMAD.MOV.U32 R106, RZ, RZ, R103 ;  /* 0x000000ffff6a7224 */ /* 0x001fe400078e0067 */
[----:B------:R-:W-:-:S02]  /*a190*/  IMAD.MOV.U32 R103, RZ, RZ, R102 ;  /* 0x000000ffff677224 */ /* 0x000fc400078e0066 */
[----:B------:R-:W-:Y:S01]  /*a1a0*/  IMAD.MOV.U32 R102, RZ, RZ, R248 ;  /* 0x000000ffff667224 */ /* 0x000fe200078e00f8 */
[C---:B------:R-:W-:Y:S02]  /*a1b0*/  SEL R97, R136.reuse, R113, !P3 ;  /* 0x0000007188617207 */ /* 0x040fe40005800000 */
[----:B------:R-:W-:Y:S02]  /*a1c0*/  PRMT R113, RZ, 0x7610, R113 ;  /* 0x00007610ff717816 */ /* 0x000fe40000000071 */
[C---:B------:R-:W-:Y:S02]  /*a1d0*/  SEL R13, R136.reuse, R112, !P3 ;  /* 0x00000070880d7207 */ /* 0x040fe40005800000 */
[----:B------:R-:W-:Y:S01]  /*a1e0*/  PRMT R112, RZ, 0x7610, R112 ;  /* 0x00007610ff707816 */ /* 0x000fe20000000070 */
[----:B------:R-:W-:Y:S01]  /*a1f0*/  IMAD R97, R97, UR7, RZ ;  /* 0x0000000761617c24 */ /* 0x000fe2000f8e02ff */
[C---:B------:R-:W-:Y:S02]  /*a200*/  SEL R116, R136.reuse, R116, !P3 ;  /* 0x0000007488747207 */ /* 0x040fe40005800000 */
[----:B------:R-:W-:-:S02]  /*a210*/  SEL R27, R136, R14, !P3 ;  /* 0x0000000e881b7207 */ /* 0x000fc40005800000 */
[----:B------:R-:W-:Y:S01]  /*a220*/  SEL R14, R136, R115, !P3 ;  /* 0x00000073880e7207 */ /* 0x000fe20005800000 */
[----:B------:R-:W-:Y:S01]  /*a230*/  IMAD R116, R116, UR7, RZ ;  /* 0x0000000774747c24 */ /* 0x000fe2000f8e02ff */
[----:B------:R-:W-:Y:S02]  /*a240*/  PRMT R115, RZ, 0x7610, R115 ;  /* 0x00007610ff737816 */ /* 0x000fe40000000073 */
[C---:B------:R-:W-:Y:S02]  /*a250*/  SEL R119, R136.reuse, R119, !P3 ;  /* 0x0000007788777207 */ /* 0x040fe40005800000 */
[----:B------:R-:W-:-:S03]  /*a260*/  SEL R45, R136, R114, !P3 ;  /* 0x00000072882d7207 */ /* 0x000fc60005800000 */
[----:B------:R-:W-:Y:S01]  /*a270*/  IMAD R119, R119, UR7, RZ ;  /* 0x0000000777777c24 */ /* 0x000fe2000f8e02ff */
[----:B------:R-:W-:Y:S02]  /*a280*/  PRMT R114, RZ, 0x7610, R114 ;  /* 0x00007610ff727816 */ /* 0x000fe40000000072 */
[C---:B------:R-:W-:Y:S01]  /*a290*/  SEL R122, R136.reuse, R122, !P3 ;  /* 0x0000007a887a7207 */ /* 0x040fe20005800000 */
[----:B------:R-:W-:Y:S01]  /*a2a0*/  STS.U8 [R96+UR9+0x11400], R103 ;  /* 0x0114006760007988 */ /* 0x000fe20008000009 */
[----:B------:R-:W-:-:S03]  /*a2b0*/  SEL R46, R136, R117, !P3 ;  /* 0x00000075882e7207 */ /* 0x000fc60005800000 */
[----:B------:R-:W-:Y:S01]  /*a2c0*/  IMAD R122, R122, UR7, RZ ;  /* 0x000000077a7a7c24 */ /* 0x000fe2000f8e02ff */
[----:B------:R-:W-:Y:S02]  /*a2d0*/  PRMT R117, RZ, 0x7610, R117 ;  /* 0x00007610ff757816 */ /* 0x000fe40000000075 */
[C---:B------:R-:W-:Y:S01]  /*a2e0*/  SEL R128, R136.reuse, R128, !P3 ;  /* 0x0000008088807207 */ /* 0x040fe20005800000 */
[----:B------:R-:W-:Y:S01]  /*a2f0*/  STS.U8 [R96+UR9+0x11600], R102 ;  /* 0x0116006660007988 */ /* 0x000fe20008000009 */
[----:B------:R-:W-:-:S03]  /*a300*/  SEL R32, R136, R21, !P3 ;  /* 0x0000001588207207 */ /* 0x000fc60005800000 */
[----:B------:R-:W-:Y:S01]  /*a310*/  IMAD R128, R128, UR7, RZ ;  /* 0x0000000780807c24 */ /* 0x000fe2000f8e02ff */
[C---:B------:R-:W-:Y:S02]  /*a320*/  SEL R21, R136.reuse, R169, !P3 ;  /* 0x000000a988157207 */ /* 0x040fe40005800000 */
[C---:B------:R-:W-:Y:S01]  /*a330*/  SEL R169, R136.reuse, R100, !P3 ;  /* 0x0000006488a97207 */ /* 0x040fe20005800000 */
[----:B------:R-:W-:Y:S01]  /*a340*/  IMAD.MOV.U32 R100, RZ, RZ, R10 ;  /* 0x000000ffff647224 */ /* 0x000fe200078e000a */
[----:B------:R-:W-:Y:S01]  /*a350*/  SEL R185, R136, R202, !P3 ;  /* 0x000000ca88b97207 */ /* 0x000fe20005800000 */
[----:B------:R-:W-:-:S03]  /*a360*/  IMAD.MOV.U32 R202, RZ, RZ, R9 ;  /* 0x000000ffffca7224 */ /* 0x000fc600078e0009 */
[----:B------:R-:W-:Y:S01]  /*a370*/  STS.U8 [R96+UR9+0x11a00], R100 ;  /* 0x011a006460007988 */ /* 0x000fe20008000009 */
[----:B------:R-:W-:-:S03]  /*a380*/  SEL R26, R136, R174, !P3 ;  /* 0x000000ae881a7207 */ /* 0x000fc60005800000 */
[----:B------:R-:W-:Y:S01]  /*a390*/  STS.U8 [R96+UR9+0x11c00], R202 ;  /* 0x011c00ca60007988 */ /* 0x000fe20008000009 */
[C---:B------:R-:W-:Y:S02]  /*a3a0*/  SEL R31, R136.reuse, R23, !P3 ;  /* 0x00000017881f7207 */ /* 0x040fe40005800000 */
[C---:B------:R-:W-:Y:S01]  /*a3b0*/  SEL R174, R136.reuse, R105, !P3 ;  /* 0x0000006988ae7207 */ /* 0x040fe20005800000 */
[----:B------:R-:W-:Y:S01]  /*a3c0*/  IMAD.MOV.U32 R105, RZ, RZ, R11 ;  /* 0x000000ffff697224 */ /* 0x000fe200078e000b */
[----:B------:R-:W-:Y:S01]  /*a3d0*/  SEL R23, R136, R210, !P3 ;  /* 0x000000d288177207 */ /* 0x000fe20005800000 */
[----:B------:R-:W-:Y:S01]  /*a3e0*/  IMAD.MOV.U32 R210, RZ, RZ, R4 ;  /* 0x000000ffffd27224 */ /* 0x000fe200078e0004 */
[----:B------:R-:W-:Y:S04]  /*a3f0*/  STS.U8 [R96+UR9+0x10a00], R148 ;  /* 0x010a009460007988 */ /* 0x000fe80008000009 */
[----:B------:R-:W-:Y:S04]  /*a400*/  STS.U8 [R96+UR9+0x10e00], R109 ;  /* 0x010e006d60007988 */ /* 0x000fe80008000009 */
[----:B------:R-:W-:Y:S04]  /*a410*/  STS.U8 [R96+UR9+0x11200], R106 ;  /* 0x0112006a60007988 */ /* 0x000fe80008000009 */
[----:B------:R-:W-:Y:S04]  /*a420*/  STS.U8 [R96+UR9+0x11e00], R105 ;  /* 0x011e006960007988 */ /* 0x000fe80008000009 */
[----:B--2---:R0:W-:Y:S04]  /*a430*/  STS.U8 [R96+UR9+0x10000], R231 ;  /* 0x010000e760007988 */ /* 0x0041e80008000009 */
[----:B------:R2:W-:Y:S01]  /*a440*/  STS.U8 [R96+UR9+0x10400], R108 ;  /* 0x0104006c60007988 */ /* 0x0005e20008000009 */
[----:B0-----:R-:W-:-:S02]  /*a450*/  LEA.HI.X.SX32 R231, R104, R126, 0x1, P1 ;  /* 0x0000007e68e77211 */ /* 0x001fc400008f0eff */
[CC--:B------:R-:W-:Y:S01]  /*a460*/  IADD3 R240, P1, PT, R107.reuse, R127.reuse, RZ ;  /* 0x0000007f6bf07210 */ /* 0x0c0fe20007f3e0ff */
[----:B--2---:R-:W-:Y:S02]  /*a470*/  IMAD.MOV.U32 R108, RZ, RZ, R239 ;  /* 0x000000ffff6c7224 */ /* 0x004fe400078e00ef */
[----:B------:R-:W-:Y:S01]  /*a480*/  @P0 IMAD.MOV.U32 R99, RZ, RZ, R231 ;  /* 0x000000ffff630224 */ /* 0x000fe200078e00e7 */
[----:B------:R-:W-:Y:S02]  /*a490*/  LEA.HI.X.SX32 R239, R107, R126, 0x1, P1 ;  /* 0x0000007e6bef7211 */ /* 0x000fe400008f0eff */
[----:B------:R-:W-:Y:S02]  /*a4a0*/  IADD3 R248, P1, PT, R110, R127, RZ ;  /* 0x0000007f6ef87210 */ /* 0x000fe40007f3e0ff */
[----:B------:R0:W2:Y:S04]  /*a4b0*/  @P0 LDG.E.U8 R111, desc[UR20][R98.64] ;  /* 0x00000014626f0981 */ /* 0x0000a8000c1e1100 */
[----:B---3--:R3:W-:Y:S01]  /*a4c0*/  STS.U8 [R96+UR9+0x10800], R101 ;  /* 0x0108006560007988 */ /* 0x0087e20008000009 */
[----:B0-----:R-:W-:-:S02]  /*a4d0*/  @P0 IMAD.MOV.U32 R98, RZ, RZ, R240 ;  /* 0x000000ffff620224 */ /* 0x001fc400078e00f0 */
[----:B------:R-:W-:Y:S02]  /*a4e0*/  @P0 IMAD.MOV.U32 R99, RZ, RZ, R239 ;  /* 0x000000ffff630224 */ /* 0x000fe400078e00ef */
[----:B---3--:R-:W-:Y:S01]  /*a4f0*/  IMAD.MOV.U32 R101, RZ, RZ, R247 ;  /* 0x000000ffff657224 */ /* 0x008fe200078e00f7 */
[----:B------:R-:W-:Y:S02]  /*a500*/  LEA.HI.X.SX32 R247, R110, R126, 0x1, P1 ;  /* 0x0000007e6ef77211 */ /* 0x000fe400008f0eff */
[----:B------:R0:W3:Y:S02]  /*a510*/  @P0 LDG.E.U8 R113, desc[UR20][R98.64] ;  /* 0x0000001462710981 */ /* 0x0000e4000c1e1100 */
[----:B0-----:R-:W-:Y:S02]  /*a520*/  @P0 IMAD.MOV.U32 R98, RZ, RZ, R248 ;  /* 0x000000ffff620224 */ /* 0x001fe400078e00f8 */
[----:B------:R-:W-:-:S05]  /*a530*/  @P0 IMAD.MOV.U32 R99, RZ, RZ, R247 ;  /* 0x000000ffff630224 */ /* 0x000fca00078e00f7 */
[----:B------:R0:W2:Y:S02]  /*a540*/  @P0 LDG.E.U8 R112, desc[UR20][R98.64] ;  /* 0x0000001462700981 */ /* 0x0000a4000c1e1100 */
[----:B0-----:R-:W-:-:S04]  /*a550*/  IADD3 R98, P1, PT, R97, R127, RZ ;  /* 0x0000007f61627210 */ /* 0x001fc80007f3e0ff */
[-C--:B------:R-:W-:Y:S02]  /*a560*/  LEA.HI.X.SX32 R99, R97, R126.reuse, 0x1, P1 ;  /* 0x0000007e61637211 */ /* 0x080fe400008f0eff */
[C---:B------:R-:W-:Y:S01]  /*a570*/  IADD3 R97, P1, PT, R116.reuse, R127, RZ ;  /* 0x0000007f74617210 */ /* 0x040fe20007f3e0ff */
[----:B------:R0:W-:Y:S04]  /*a580*/  STL [R1+0xc], R98 ;  /* 0x00000c6201007387 */ /* 0x0001e80000100800 */
[----:B------:R0:W2:Y:S04]  /*a590*/  @P0 LDG.E.U8 R115, desc[UR20][R98.64] ;  /* 0x0000001462730981 */ /* 0x0000a8000c1e1100 */
[----:B------:R1:W-:Y:S01]  /*a5a0*/  STL [R1+0x8], R99 ;  /* 0x0000086301007387 */ /* 0x0003e20000100800 */
[----:B0-----:R-:W-:-:S03]  /*a5b0*/  LEA.HI.X.SX32 R98, R116, R126, 0x1, P1 ;  /* 0x0000007e74627211 */ /* 0x001fc600008f0eff */
[----:B------:R-:W-:Y:S04]  /*a5c0*/  STL [R1+0x2c], R97 ;  /* 0x00002c6101007387 */ /* 0x000fe80000100800 */
[----:B------:R0:W-:Y:S01]  /*a5d0*/  STL [R1+0x28], R98 ;  /* 0x0000286201007387 */ /* 0x0001e20000100800 */
[----:B-1----:R-:W-:-:S03]  /*a5e0*/  @P0 IMAD.MOV.U32 R99, RZ, RZ, R98 ;  /* 0x000000ffff630224 */ /* 0x002fc600078e0062 */
[----:B------:R-:W2:Y:S01]  /*a5f0*/  LDL.LU R103, [R1+0x130] ;  /* 0x0001300001677983 */ /* 0x000ea20000300800 */
[----:B0-----:R-:W-:Y:S01]  /*a600*/  @P0 IMAD.MOV.U32 R98, RZ, RZ, R97 ;  /* 0x000000ffff620224 */ /* 0x001fe200078e0061 */
[----:B------:R-:W-:-:S04]  /*a610*/  IADD3 R97, P1, PT, R119, R127, RZ ;  /* 0x0000007f77617210 */ /* 0x000fc80007f3e0ff */
[----:B------:R0:W3:Y:S04]  /*a620*/  @P0 LDG.E.U8 R114, desc[UR20][R98.64] ;  /* 0x0000001462720981 */ /* 0x0000e8000c1e1100 */
[----:B------:R-:W-:Y:S01]  /*a630*/  STL [R1+0x4c], R97 ;  /* 0x00004c6101007387 */ /* 0x000fe20000100800 */
[----:B0-----:R-:W-:-:S05]  /*a640*/  LEA.HI.X.SX32 R98, R119, R126, 0x1, P1 ;  /* 0x0000007e77627211 */ /* 0x001fca00008f0eff */
[----:B------:R0:W-:Y:S01]  /*a650*/  STL [R1+0x48], R98 ;  /* 0x0000486201007387 */ /* 0x0001e20000100800 */
[----:B------:R-:W-:-:S03]  /*a660*/  @P0 IMAD.MOV.U32 R99, RZ, RZ, R98 ;  /* 0x000000ffff630224 */ /* 0x000fc600078e0062 */
[----:B------:R1:W-:Y:S01]  /*a670*/  STS.U8 [R96+UR9+0x11800], R101 ;  /* 0x0118006560007988 */ /* 0x0003e20008000009 */
[----:B------:R-:W-:-:S03]  /*a680*/  PRMT R116, RZ, 0x7610, R116 ;  /* 0x00007610ff747816 */ /* 0x000fc60000000074 */
[----:B------:R-:W3:Y:S01]  /*a690*/  LDL.LU R102, [R1+0x150] ;  /* 0x0001500001667983 */ /* 0x000ee20000300800 */
[----:B0-----:R-:W-:Y:S01]  /*a6a0*/  @P0 IMAD.MOV.U32 R98, RZ, RZ, R97 ;  /* 0x000000ffff620224 */ /* 0x001fe200078e0061 */
[C---:B------:R-:W-:Y:S02]  /*a6b0*/  IADD3 R97, P1, PT, R122.reuse, R127, RZ ;  /* 0x0000007f7a617210 */ /* 0x040fe40007f3e0ff */
[----:B-1----:R-:W3:Y:S04]  /*a6c0*/  LDL.LU R101, [R1+0x138] ;  /* 0x0001380001657983 */ /* 0x002ee80000300800 */
[----:B------:R0:W3:Y:S04]  /*a6d0*/  @P0 LDG.E.U8 R117, desc[UR20][R98.64] ;  /* 0x0000001462750981 */ /* 0x0000e8000c1e1100 */
[----:B------:R-:W-:Y:S01]  /*a6e0*/  STL [R1+0x6c], R97 ;  /* 0x00006c6101007387 */ /* 0x000fe20000100800 */
[----:B0-----:R-:W-:-:S05]  /*a6f0*/  LEA.HI.X.SX32 R98, R122, R126, 0x1, P1 ;  /* 0x0000007e7a627211 */ /* 0x001fca00008f0eff */
[----:B------:R0:W-:Y:S01]  /*a700*/  STL [R1+0x68], R98 ;  /* 0x0000686201007387 */ /* 0x0001e20000100800 */
[----:B------:R-:W-:-:S03]  /*a710*/  @P0 IMAD.MOV.U32 R99, RZ, RZ, R98 ;  /* 0x000000ffff630224 */ /* 0x000fc600078e0062 */
[----:B------:R-:W3:Y:S04]  /*a720*/  LDL.LU R100, [R1+0x154] ;  /* 0x0001540001647983 */ /* 0x000ee80000300800 */
[----:B------:R-:W3:Y:S01]  /*a730*/  LDL.LU R202, [R1+0x13c] ;  /* 0x00013c0001ca7983 */ /* 0x000ee20000300800 */
[----:B0-----:R-:W-:Y:S01]  /*a740*/  @P0 IMAD.MOV.U32 R98, RZ, RZ, R97 ;  /* 0x000000ffff620224 */ /* 0x001fe200078e0061 */
[----:B------:R-:W-:-:S04]  /*a750*/  IADD3 R97, P1, PT, R128, R127, RZ ;  /* 0x0000007f80617210 */ /* 0x000fc80007f3e0ff */
[----:B------:R0:W3:Y:S04]  /*a760*/  @P0 LDG.E.U8 R116, desc[UR20][R98.64] ;  /* 0x0000001462740981 */ /* 0x0000e8000c1e1100 */
[----:B------:R-:W-:Y:S01]  /*a770*/  STL [R1+0x8c], R97 ;  /* 0x00008c6101007387 */ /* 0x000fe20000100800 */
[----:B0-----:R-:W-:-:S05]  /*a780*/  LEA.HI.X.SX32 R98, R128, R126, 0x1, P1 ;  /* 0x0000007e80627211 */ /* 0x001fca00008f0eff */
[----:B------:R0:W-:Y:S01]  /*a790*/  STL [R1+0x88], R98 ;  /* 0x0000886201007387 */ /* 0x0001e20000100800 */
[----:B------:R-:W-:-:S03]  /*a7a0*/  @P0 IMAD.MOV.U32 R99, RZ, RZ, R98 ;  /* 0x000000ffff630224 */ /* 0x000fc600078e0062 */
[----:B----4-:R-:W-:Y:S04]  /*a7b0*/  STS.U8 [R96+UR9+0x10c00], R129 ;  /* 0x010c008160007988 */ /* 0x010fe80008000009 */
[----:B------:R-:W-:Y:S01]  /*a7c0*/  STS.U8 [R96+UR9+0x11000], R108 ;  /* 0x0110006c60007988 */ /* 0x000fe20008000009 */
[----:B0-----:R-:W-:Y:S01]  /*a7d0*/  @P0 IMAD.MOV.U32 R98, RZ, RZ, R97 ;  /* 0x000000ffff620224 */ /* 0x001fe200078e0061 */
[----:B------:R-:W-:Y:S02]  /*a7e0*/  LOP3.LUT R97, R96, 0x20, RZ, 0x3c, !PT ;  /* 0x0000002060617812 */ /* 0x000fe400078e3cff */
[----:B------:R-:W4:Y:S04]  /*a7f0*/  LDL.LU R106, [R1+0x15c] ;  /* 0x00015c00016a7983 */ /* 0x000f280000300800 */
[----:B------:R0:W-:Y:S04]  /*a800*/  STS.U8 [R97+UR9+0x10100], R210 ;  /* 0x010100d261007988 */ /* 0x0001e80008000009 */
[----:B0-----:R-:W4:Y:S01]  /*a810*/  LDL.LU R210, [R1+0x158] ;  /* 0x0001580001d27983 */ /* 0x001f220000300800 */
[----:B------:R-:W-:-:S02]  /*a820*/  SEL R131, R136, R131, !P3 ;  /* 0x0000008388837207 */ /* 0x000fc40005800000 */
[----:B------:R-:W-:-:S03]  /*a830*/  PRMT R119, RZ, 0x7610, R119 ;  /* 0x00007610ff777816 */ /* 0x000fc60000000077 */
[----:B------:R-:W-:Y:S01]  /*a840*/  IMAD R131, R131, UR7, RZ ;  /* 0x0000000783837c24 */ /* 0x000fe2000f8e02ff */
[C---:B------:R-:W-:Y:S02]  /*a850*/  SEL R142, R136.reuse, R142, !P3 ;  /* 0x0000008e888e7207 */ /* 0x040fe40005800000 */
[----:B------:R0:W4:Y:S01]  /*a860*/  @P0 LDG.E.U8 R119, desc[UR20][R98.64] ;  /* 0x0000001462770981 */ /* 0x000122000c1e1100 */
[----:B------:R-:W-:Y:S02]  /*a870*/  SEL R11, R136, R118, !P3 ;  /* 0x00000076880b7207 */ /* 0x000fe40005800000 */
[----:B------:R-:W-:Y:S01]  /*a880*/  PRMT R118, RZ, 0x7610, R118 ;  /* 0x00007610ff767816 */ /* 0x000fe20000000076 */
[----:B------:R-:W-:Y:S01]  /*a890*/  IMAD R142, R142, UR7, RZ ;  /* 0x000000078e8e7c24 */ /* 0x000fe2000f8e02ff */
[----:B0-----:R-:W-:-:S04]  /*a8a0*/  IADD3 R98, P1, PT, R131, R127, RZ ;  /* 0x0000007f83627210 */ /* 0x001fc80007f3e0ff */
[----:B------:R-:W-:Y:S01]  /*a8b0*/  LEA.HI.X.SX32 R99, R131, R126, 0x1, P1 ;  /* 0x0000007e83637211 */ /* 0x000fe200008f0eff */
[----:B------:R0:W-:Y:S01]  /*a8c0*/  STL [R1+0xb4], R98 ;  /* 0x0000b46201007387 */ /* 0x0001e20000100800 */
[----:B------:R-:W-:-:S03]  /*a8d0*/  SEL R159, R136, R159, !P3 ;  /* 0x0000009f889f7207 */ /* 0x000fc60005800000 */
[----:B------:R0:W4:Y:S01]  /*a8e0*/  @P0 LDG.E.U8 R118, desc[UR20][R98.64] ;  /* 0x0000001462760981 */ /* 0x000122000c1e1100 */
[----:B------:R-:W-:Y:S02]  /*a8f0*/  SEL R12, R136, R121, !P3 ;  /* 0x00000079880c7207 */ /* 0x000fe40005800000 */
[----:B------:R-:W-:Y:S01]  /*a900*/  PRMT R121, RZ, 0x7610, R121 ;  /* 0x00007610ff797816 */ /* 0x000fe20000000079 */
[----:B------:R1:W-:Y:S01]  /*a910*/  STL [R1+0xb0], R99 ;  /* 0x0000b06301007387 */ /* 0x0003e20000100800 */
[----:B------:R-:W-:-:S03]  /*a920*/  IMAD R159, R159, UR7, RZ ;  /* 0x000000079f9f7c24 */ /* 0x000fc6000f8e02ff */
[----:B------:R-:W4:Y:S01]  /*a930*/  LDL.LU R105, [R1+0x178] ;  /* 0x0001780001697983 */ /* 0x000f220000300800 */
[----:B0-----:R-:W-:-:S04]  /*a940*/  IADD3 R98, P1, PT, R142, R127, RZ ;  /* 0x0000007f8e627210 */ /* 0x001fc80007f3e0ff */
[----:B-1----:R-:W-:-:S05]  /*a950*/  LEA.HI.X.SX32 R99, R142, R126, 0x1, P1 ;  /* 0x0000007e8e637211 */ /* 0x002fca00008f0eff */
[----:B------:R0:W4:Y:S04]  /*a960*/  @P0 LDG.E.U8 R121, desc[UR20][R98.64] ;  /* 0x0000001462790981 */ /* 0x000128000c1e1100 */
[----:B--2---:R1:W-:Y:S04]  /*a970*/  STS.U8 [R97+UR9+0x10500], R103 ;  /* 0x0105006761007988 */ /* 0x0043e80008000009 */
[----:B-1----:R-:W2:Y:S04]  /*a980*/  LDL.LU R103, [R1+0x174] ;  /* 0x0001740001677983 */ /* 0x002ea80000300800 */
[----:B------:R0:W-:Y:S04]  /*a990*/  STL [R1+0xd4], R98 ;  /* 0x0000d46201007387 */ /* 0x0001e80000100800 */
[----:B------:R1:W-:Y:S01]  /*a9a0*/  STL [R1+0xd0], R99 ;  /* 0x0000d06301007387 */ /* 0x0003e20000100800 */
[----:B0-----:R-:W-:-:S04]  /*a9b0*/  IADD3 R98, P1, PT, R159, R127, RZ ;  /* 0x0000007f9f627210 */ /* 0x001fc80007f3e0ff */
[----:B-1----:R-:W-:Y:S01]  /*a9c0*/  LEA.HI.X.SX32 R99, R159, R126, 0x1, P1 ;  /* 0x0000007e9f637211 */ /* 0x002fe200008f0eff */
[----:B---3--:R0:W-:Y:S04]  /*a9d0*/  STS.U8 [R97+UR9+0x10900], R102 ;  /* 0x0109006661007988 */ /* 0x0081e80008000009 */
[----:B------:R1:W-:Y:S04]  /*a9e0*/  STS.U8 [R97+UR9+0x10d00], R101 ;  /* 0x010d006561007988 */ /* 0x0003e80008000009 */
[----:B0-----:R-:W3:Y:S04]  /*a9f0*/  LDL.LU R102, [R1+0x19c] ;  /* 0x00019c0001667983 */ /* 0x001ee80000300800 */
[----:B-1----:R-:W3:Y:S04]  /*aa00*/  LDL.LU R101, [R1+0x170] ;  /* 0x0001700001657983 */ /* 0x002ee80000300800 */
[----:B------:R0:W-:Y:S04]  /*aa10*/  STS.U8 [R97+UR9+0x11100], R100 ;  /* 0x0111006461007988 */ /* 0x0001e80008000009 */
[----:B------:R1:W-:Y:S04]  /*aa20*/  STS.U8 [R97+UR9+0x11500], R202 ;  /* 0x011500ca61007988 */ /* 0x0003e80008000009 */
[----:B0-----:R-:W3:Y:S04]  /*aa30*/  LDL.LU R100, [R1+0x198] ;  /* 0x0001980001647983 */ /* 0x001ee80000300800 */
[----:B-1----:R-:W3:Y:S04]  /*aa40*/  LDL.LU R202, [R1+0x194] ;  /* 0x0001940001ca7983 */ /* 0x002ee80000300800 */
[----:B------:R-:W-:Y:S04]  /*aa50*/  STL [R1+0xf4], R98 ;  /* 0x0000f46201007387 */ /* 0x000fe80000100800 */
[----:B------:R-:W-:Y:S04]  /*aa60*/  STL [R1+0xf0], R99 ;  /* 0x0000f06301007387 */ /* 0x000fe80000100800 */
[----:B----4-:R-:W-:Y:S04]  /*aa70*/  STS.U8 [R97+UR9+0x11900], R106 ;  /* 0x0119006a61007988 */ /* 0x010fe80008000009 */
[----:B------:R0:W-:Y:S04]  /*aa80*/  STS.U8 [R97+UR9+0x11d00], R210 ;  /* 0x011d00d261007988 */ /* 0x0001e80008000009 */
[----:B0-----:R-:W4:Y:S01]  /*aa90*/  LDL.LU R210, [R1+0x190] ;  /* 0x0001900001d27983 */ /* 0x001f220000300800 */
[----:B------:R-:W-:-:S02]  /*aaa0*/  SEL R158, R136, R158, !P3 ;  /* 0x0000009e889e7207 */ /* 0x000fc40005800000 */
[----:B------:R-:W-:Y:S02]  /*aab0*/  SEL R43, R136, R120, !P3 ;  /* 0x00000078882b7207 */ /* 0x000fe40005800000 */
[----:B------:R-:W-:Y:S01]  /*aac0*/  PRMT R120, RZ, 0x7610, R120 ;  /* 0x00007610ff787816 */ /* 0x000fe20000000078 */
[----:B------:R-:W-:Y:S01]  /*aad0*/  IMAD R158, R158, UR7, RZ ;  /* 0x000000079e9e7c24 */ /* 0x000fe2000f8e02ff */
[----:B------:R-:W-:-:S04]  /*aae0*/  SEL R161, R136, R161, !P3 ;  /* 0x000000a188a17207 */ /* 0x000fc80005800000 */
        /* <DEDUP_REMOVED lines=9> */
[----:B------:R-:W-:Y:S01]  /*ab80*/  PRMT R122, RZ, 0x7610, R122 ;  /* 0x00007610ff7a7816 */ /* 0x000fe2000000007a */
[----:B------:R-:W-:Y:S02]  /*ab90*/  IMAD R160, R160, UR7, RZ ;  /* 0x00000007a0a07c24 */ /* 0x000fe4000f8e02ff */
[----:B------:R1:W-:Y:S01]  /*aba0*/  STL [R1+0x110], R99 ;  /* 0x0001106301007387 */ /* 0x0003e20000100800 */
[----:B0-----:R-:W-:-:S04]  /*abb0*/  IADD3 R98, P1, PT, R161, R127, RZ ;  /* 0x0000007fa1627210 */ /* 0x001fc80007f3e0ff */
[----:B-1----:R-:W-:Y:S01]  /*abc0*/  LEA.HI.X.SX32 R99, R161, R126, 0x1, P1 ;  /* 0x0000007ea1637211 */ /* 0x002fe200008f0eff */
[----:B------:R0:W-:Y:S01]  /*abd0*/  STL [R1+0x134], R98 ;  /* 0x0001346201007387 */ /* 0x0001e20000100800 */
[----:B------:R-:W-:-:S03]  /*abe0*/  SEL R162, R136, R162, !P3 ;  /* 0x000000a288a27207 */ /* 0x000fc60005800000 */
[----:B------:R0:W4:Y:S01]  /*abf0*/  @P0 LDG.E.U8 R122, desc[UR20][R98.64] ;  /* 0x00000014627a0981 */ /* 0x000122000c1e1100 */
[----:B------:R-:W-:Y:S02]  /*ac00*/  SEL R10, R136, R130, !P3 ;  /* 0x00000082880a7207 */ /* 0x000fe40005800000 */
[----:B------:R-:W-:Y:S01]  /*ac10*/  PRMT R130, RZ, 0x7610, R130 ;  /* 0x00007610ff827816 */ /* 0x000fe20000000082 */
[----:B------:R1:W-:Y:S01]  /*ac20*/  STL [R1+0x130], R99 ;  /* 0x0001306301007387 */ /* 0x0003e20000100800 */
[----:B------:R-:W-:Y:S01]  /*ac30*/  IMAD R162, R162, UR7, RZ ;  /* 0x00000007a2a27c24 */ /* 0x000fe2000f8e02ff */
[----:B0-----:R-:W-:Y:S02]  /*ac40*/  IADD3 R98, P1, PT, R160, R127, RZ ;  /* 0x0000007fa0627210 */ /* 0x001fe40007f3e0ff */
[----:B------:R-:W-:Y:S02]  /*ac50*/  SEL R166, R136, R166, !P3 ;  /* 0x000000a688a67207 */ /* 0x000fe40005800000 */
[----:B-1----:R-:W-:Y:S01]  /*ac60*/  LEA.HI.X.SX32 R99, R160, R126, 0x1, P1 ;  /* 0x0000007ea0637211 */ /* 0x002fe200008f0eff */
[----:B------:R-:W-:Y:S01]  /*ac70*/  STS.U8 [R97+UR9+0x10300], R105 ;  /* 0x0103006961007988 */ /* 0x000fe20008000009 */
[----:B------:R-:W-:Y:S01]  /*ac80*/  SEL R9, R136, R124, !P3 ;  /* 0x0000007c88097207 */ /* 0x000fe20005800000 */
[----:B------:R-:W-:-:S02]  /*ac90*/  IMAD R166, R166, UR7, RZ ;  /* 0x00000007a6a67c24 */ /* 0x000fc4000f8e02ff */
[----:B------:R0:W-:Y:S04]  /*aca0*/  STL [R1+0x154], R98 ;  /* 0x0001546201007387 */ /* 0x0001e80000100800 */
[----:B------:R0:W4:Y:S01]  /*acb0*/  @P0 LDG.E.U8 R130, desc[UR20][R98.64] ;  /* 0x0000001462820981 */ /* 0x000122000c1e1100 */
[----:B------:R-:W-:Y:S01]  /*acc0*/  @!P4 IMAD.MOV R163, RZ, RZ, -R163 ;  /* 0x000000ffffa3c224 */ /* 0x000fe200078e0aa3 */
[----:B------:R-:W-:Y:S02]  /*acd0*/  PRMT R124, RZ, 0x7610, R124 ;  /* 0x00007610ff7c7816 */ /* 0x000fe4000000007c */
[----:B------:R1:W-:Y:S01]  /*ace0*/  STL [R1+0x150], R99 ;  /* 0x0001506301007387 */ /* 0x0003e20000100800 */
[----:B0-----:R-:W-:-:S04]  /*acf0*/  IADD3 R98, P1, PT, R162, R127, RZ ;  /* 0x0000007fa2627210 */ /* 0x001fc80007f3e0ff */
[----:B-1----:R-:W-:Y:S01]  /*ad00*/  LEA.HI.X.SX32 R99, R162, R126, 0x1, P1 ;  /* 0x0000007ea2637211 */ /* 0x002fe200008f0eff */
[----:B------:R-:W-:Y:S01]  /*ad10*/  STL [R1+0x174], R98 ;  /* 0x0001746201007387 */ /* 0x000fe20000100800 */
[----:B------:R-:W-:-:S03]  /*ad20*/  SEL R163, R136, R163, !P3 ;  /* 0x000000a388a37207 */ /* 0x000fc60005800000 */
[----:B------:R0:W4:Y:S02]  /*ad30*/  @P0 LDG.E.U8 R124, desc[UR20][R98.64] ;  /* 0x00000014627c0981 */ /* 0x000124000c1e1100 */
[----:B------:R-:W-:Y:S02]  /*ad40*/  IMAD R163, R163, UR7, RZ ;  /* 0x00000007a3a37c24 */ /* 0x000fe4000f8e02ff */
[----:B------:R-:W-:Y:S01]  /*ad50*/  STL [R1+0x170], R99 ;  /* 0x0001706301007387 */ /* 0x000fe20000100800 */
[----:B------:R-:W-:Y:S01]  /*ad60*/  PRMT R138, RZ, 0x7610, R138 ;  /* 0x00007610ff8a7816 */ /* 0x000fe2000000008a */
[----:B------:R-:W-:Y:S01]  /*ad70*/  IMAD R137, R137, UR7, RZ ;  /* 0x0000000789897c24 */ /* 0x000fe2000f8e02ff */
[----:B------:R-:W-:Y:S01]  /*ad80*/  PRMT R131, RZ, 0x7610, R131 ;  /* 0x00007610ff837816 */ /* 0x000fe20000000083 */
[----:B------:R-:W-:Y:S01]  /*ad90*/  IMAD R141, R141, UR7, RZ ;  /* 0x000000078d8d7c24 */ /* 0x000fe2000f8e02ff */
[----:B------:R-:W-:Y:S01]  /*ada0*/  PRMT R139, RZ, 0x7610, R139 ;  /* 0x00007610ff8b7816 */ /* 0x000fe2000000008b */
[----:B------:R-:W-:Y:S01]  /*adb0*/  IMAD R165, R165, UR7, RZ ;  /* 0x00000007a5a57c24 */ /* 0x000fe2000f8e02ff */
[----:B------:R-:W-:-:S02]  /*adc0*/  SEL R34, R136, R140, !P3 ;  /* 0x0000008c88227207 */ /* 0x000fc40005800000 */
[----:B------:R-:W-:Y:S01]  /*add0*/  PRMT R140, RZ, 0x7610, R140 ;  /* 0x00007610ff8c7816 */ /* 0x000fe2000000008c */
[----:B--2---:R-:W-:Y:S04]  /*ade0*/  STS.U8 [R97+UR9+0x10700], R103 ;  /* 0x0107006761007988 */ /* 0x004fe80008000009 */
[----:B---3--:R-:W-:Y:S04]  /*adf0*/  STS.U8 [R97+UR9+0x10b00], R102 ;  /* 0x010b006661007988 */ /* 0x008fe80008000009 */
[----:B------:R-:W-:Y:S04]  /*ae00*/  STS.U8 [R97+UR9+0x10f00], R101 ;  /* 0x010f006561007988 */ /* 0x000fe80008000009 */
[----:B------:R-:W-:Y:S04]  /*ae10*/  STS.U8 [R97+UR9+0x11300], R100 ;  /* 0x0113006461007988 */ /* 0x000fe80008000009 */
[----:B------:R-:W-:Y:S04]  /*ae20*/  STS.U8 [R97+UR9+0x11700], R202 ;  /* 0x011700ca61007988 */ /* 0x000fe80008000009 */
[----:B----4-:R-:W-:Y:S04]  /*ae30*/  STS.U8 [R97+UR9+0x11b00], R210 ;  /* 0x011b00d261007988 */ /* 0x010fe80008000009 */
[----:B------:R1:W-:Y:S02]  /*ae40*/  STS.U8 [R97+UR9+0x11f00], R62 ;  /* 0x011f003e61007988 */ /* 0x0003e40008000009 */
[----:B-1----:R-:W-:-:S02]  /*ae50*/  IADD3 R97, P1, PT, R166, R127, RZ ;  /* 0x0000007fa6617210 */ /* 0x002fc40007f3e0ff */
[----:B------:R-:W5:Y:S02]  /*ae60*/  LDL.LU R62, [R1+0x2b8] ;  /* 0x0002b800013e7983 */ /* 0x000f640000300800 */
[-C--:B0-----:R-:W-:Y:S02]  /*ae70*/  LEA.HI.X.SX32 R98, R166, R126.reuse, 0x1, P1 ;  /* 0x0000007ea6627211 */ /* 0x081fe400008f0eff */
[----:B------:R-:W-:Y:S04]  /*ae80*/  STL [R1+0x194], R97 ;  /* 0x0001946101007387 */ /* 0x000fe80000100800 */
[----:B------:R0:W-:Y:S01]  /*ae90*/  STL [R1+0x190], R98 ;  /* 0x0001906201007387 */ /* 0x0001e20000100800 */
[----:B------:R-:W-:Y:S02]  /*aea0*/  @P0 IMAD.MOV.U32 R99, RZ, RZ, R98 ;  /* 0x000000ffff630224 */ /* 0x000fe400078e0062 */
[----:B0-----:R-:W-:Y:S01]  /*aeb0*/  @P0 IMAD.MOV.U32 R98, RZ, RZ, R97 ;  /* 0x000000ffff620224 */ /* 0x001fe200078e0061 */
[C---:B------:R-:W-:Y:S01]  /*aec0*/  IADD3 R97, P1, PT, R163.reuse, R127, RZ ;  /* 0x0000007fa3617210 */ /* 0x040fe20007f3e0ff */
[----:B------:R0:W-:Y:S04]  /*aed0*/  STS.U8 [R96+UR9], R59 ;  /* 0x0000003b60007988 */ /* 0x0001e80008000009 */
[----:B------:R1:W2:Y:S04]  /*aee0*/  @P0 LDG.E.U8 R138, desc[UR20][R98.64] ;  /* 0x00000014628a0981 */ /* 0x0002a8000c1e1100 */
[----:B0-----:R-:W5:Y:S01]  /*aef0*/  LDL.LU R59, [R1+0x2b4] ;  /* 0x0002b400013b7983 */ /* 0x001f620000300800 */
[----:B-1----:R-:W-:-:S03]  /*af00*/  LEA.HI.X.SX32 R98, R163, R126, 0x1, P1 ;  /* 0x0000007ea3627211 */ /* 0x002fc600008f0eff */
[----:B------:R-:W-:Y:S04]  /*af10*/  STL [R1+0x1ac], R97 ;  /* 0x0001ac6101007387 */ /* 0x000fe80000100800 */
[----:B------:R0:W-:Y:S01]  /*af20*/  STL [R1+0x1a8], R98 ;  /* 0x0001a86201007387 */ /* 0x0001e20000100800 */
[----:B------:R-:W-:Y:S02]  /*af30*/  @P0 IMAD.MOV.U32 R99, RZ, RZ, R98 ;  /* 0x000000ffff630224 */ /* 0x000fe400078e0062 */
[----:B0-----:R-:W-:Y:S01]  /*af40*/  @P0 IMAD.MOV.U32 R98, RZ, RZ, R97 ;  /* 0x000000ffff620224 */ /* 0x001fe200078e0061 */
[----:B------:R-:W-:-:S04]  /*af50*/  IADD3 R97, P1, PT, R137, R127, RZ ;  /* 0x0000007f89617210 */ /* 0x000fc80007f3e0ff */
[----:B------:R0:W3:Y:S01]  /*af60*/  @P0 LDG.E.U8 R131, desc[UR20][R98.64] ;  /* 0x0000001462830981 */ /* 0x0000e2000c1e1100 */
[----:B------:R-:W-:Y:S01]  /*af70*/  @P0 IMAD.MOV.U32 R100, RZ, RZ, R97 ;  /* 0x000000ffff640224 */ /* 0x000fe200078e0061 */
[----:B0-----:R-:W-:Y:S02]  /*af80*/  LEA.HI.X.SX32 R98, R137, R126, 0x1, P1 ;  /* 0x0000007e89627211 */ /* 0x001fe400008f0eff */
[----:B------:R-:W-:-:S03]  /*af90*/  IADD3 R99, P1, PT, R141, R127, RZ ;  /* 0x0000007f8d637210 */ /* 0x000fc60007f3e0ff */
[----:B------:R-:W-:-:S05]  /*afa0*/  @P0 IMAD.MOV.U32 R101, RZ, RZ, R98 ;  /* 0x000000ffff650224 */ /* 0x000fca00078e0062 */
[----:B------:R0:W4:Y:S01]  /*afb0*/  @P0 LDG.E.U8 R139, desc[UR20][R100.64] ;  /* 0x00000014648b0981 */ /* 0x000122000c1e1100 */
[----:B------:R-:W-:Y:S01]  /*afc0*/  @P0 IMAD.MOV.U32 R102, RZ, RZ, R99 ;  /* 0x000000ffff660224 */ /* 0x000fe200078e0063 */
[----:B0-----:R-:W-:Y:S02]  /*afd0*/  LEA.HI.X.SX32 R100, R141, R126, 0x1, P1 ;  /* 0x0000007e8d647211 */ /* 0x001fe400008f0eff */
[----:B------:R-:W-:-:S03]  /*afe0*/  PRMT R141, RZ, 0x7610, R141 ;  /* 0x00007610ff8d7816 */ /* 0x000fc6000000008d */
[----:B------:R-:W-:Y:S01]  /*aff0*/  @P0 IMAD.MOV.U32 R103, RZ, RZ, R100 ;  /* 0x000000ffff670224 */ /* 0x000fe200078e0064 */
[----:B------:R-:W-:-:S04]  /*b000*/  IADD3 R101, P1, PT, R165, R127, RZ ;  /* 0x0000007fa5657210 */ /* 0x000fc80007f3e0ff */
[----:B------:R0:W2:Y:S01]  /*b010*/  @P0 LDG.E.U8 R141, desc[UR20][R102.64] ;  /* 0x00000014668d0981 */ /* 0x0000a2000c1e1100 */
[----:B------:R-:W-:Y:S01]  /*b020*/  @P0 IMAD.MOV.U32 R104, RZ, RZ, R101 ;  /* 0x000000ffff680224 */ /* 0x000fe200078e0065 */
[----:B0-----:R-:W-:-:S05]  /*b030*/  LEA.HI.X.SX32 R102, R165, R126, 0x1, P1 ;  /* 0x0000007ea5667211 */ /* 0x001fca00008f0eff */
[----:B------:R-:W-:-:S05]  /*b040*/  @P0 IMAD.MOV.U32 R105, RZ, RZ, R102 ;  /* 0x000000ffff690224 */ /* 0x000fca00078e0066 */
[----:B------:R0:W2:Y:S02]  /*b050*/  @P0 LDG.E.U8 R140, desc[UR20][R104.64] ;  /* 0x00000014688c0981 */ /* 0x0000a4000c1e1100 */
[----:B0-----:R-:W-:-:S05]  /*b060*/  IMAD R104, R170, UR7, RZ ;  /* 0x00000007aa687c24 */ /* 0x001fca000f8e02ff */
[----:B------:R-:W-:-:S04]  /*b070*/  IADD3 R103, P1, PT, R104, R127, RZ ;  /* 0x0000007f68677210 */ /* 0x000fc80007f3e0ff */
[----:B------:R-:W-:Y:S02]  /*b080*/  LEA.HI.X.SX32 R104, R104, R126, 0x1, P1 ;  /* 0x0000007e68687211 */ /* 0x000fe400008f0eff */
[----:B------:R-:W-:Y:S01]  /*b090*/  SEL R36, R136, R143, !P3 ;  /* 0x0000008f88247207 */ /* 0x000fe20005800000 */
[----:B------:R-:W-:Y:S01]  /*b0a0*/  @P0 IMAD.MOV.U32 R106, RZ, RZ, R103 ;  /* 0x000000ffff6a0224 */ /* 0x000fe200078e0067 */
[----:B------:R-:W-:Y:S01]  /*b0b0*/  PRMT R143, RZ, 0x7610, R143 ;  /* 0x00007610ff8f7816 */ /* 0x000fe2000000008f */
[----:B------:R-:W-:-:S05]  /*b0c0*/  @P0 IMAD.MOV.U32 R107, RZ, RZ, R104 ;  /* 0x000000ffff6b0224 */ /* 0x000fca00078e0068 */
[----:B------:R0:W2:Y:S02]  /*b0d0*/  @P0 LDG.E.U8 R143, desc[UR20][R106.64] ;  /* 0x000000146a8f0981 */ /* 0x0000a4000c1e1100 */
[----:B0-----:R-:W-:-:S05]  /*b0e0*/  IMAD R106, R171, UR7, RZ ;  /* 0x00000007ab6a7c24 */ /* 0x001fca000f8e02ff */
[----:B------:R-:W-:-:S04]  /*b0f0*/  IADD3 R105, P1, PT, R106, R127, RZ ;  /* 0x0000007f6a697210 */ /* 0x000fc80007f3e0ff */
[----:B------:R-:W-:Y:S01]  /*b100*/  LEA.HI.X.SX32 R106, R106, R126, 0x1, P1 ;  /* 0x0000007e6a6a7211 */ /* 0x000fe200008f0eff */
[----:B------:R-:W-:Y:S01]  /*b110*/  @P0 IMAD.MOV.U32 R108, RZ, RZ, R105 ;  /* 0x000000ffff6c0224 */ /* 0x000fe200078e0069 */
[----:B------:R-:W-:Y:S02]  /*b120*/  PRMT R142, RZ, 0x7610, R142 ;  /* 0x00007610ff8e7816 */ /* 0x000fe4000000008e */
[C---:B------:R-:W-:Y:S01]  /*b130*/  SEL R180, R136.reuse, R180, !P3 ;  /* 0x000000b488b47207 */ /* 0x040fe20005800000 */
[----:B------:R-:W-:Y:S01]  /*b140*/  @P0 IMAD.MOV.U32 R109, RZ, RZ, R106 ;  /* 0x000000ffff6d0224 */ /* 0x000fe200078e006a */
[----:B------:R-:W-:-:S04]  /*b150*/  SEL R178, R136, R178, !P3 ;  /* 0x000000b288b27207 */ /* 0x000fc80005800000 */
[----:B------:R0:W2:Y:S01]  /*b160*/  @P0 LDG.E.U8 R142, desc[UR20][R108.64] ;  /* 0x000000146c8e0981 */ /* 0x0000a2000c1e1100 */
[----:B------:R-:W-:Y:S02]  /*b170*/  IMAD R110, R178, UR7, RZ ;  /* 0x00000007b26e7c24 */ /* 0x000fe4000f8e02ff */
[----:B0-----:R-:W-:-:S05]  /*b180*/  IMAD R108, R180, UR7, RZ ;  /* 0x00000007b46c7c24 */ /* 0x001fca000f8e02ff */
[----:B------:R-:W-:-:S04]  /*b190*/  IADD3 R107, P1, PT, R108, R127, RZ ;  /* 0x0000007f6c6b7210 */ /* 0x000fc80007f3e0ff */
[-C--:B------:R-:W-:Y:S02]  /*b1a0*/  LEA.HI.X.SX32 R108, R108, R126.reuse, 0x1, P1 ;  /* 0x0000007e6c6c7211 */ /* 0x080fe400008f0eff */
[----:B------:R-:W-:Y:S01]  /*b1b0*/  IADD3 R109, P1, PT, R110, R127, RZ ;  /* 0x0000007f6e6d7210 */ /* 0x000fe20007f3e0ff */
[----:B------:R-:W-:Y:S01]  /*b1c0*/  @!P5 IMAD.MOV R144, RZ, RZ, -R144 ;  /* 0x000000ffff90d224 */ /* 0x000fe200078e0a90 */
[----:B------:R-:W-:Y:S01]  /*b1d0*/  SEL R39, R136, R145, !P3 ;  /* 0x0000009188277207 */ /* 0x000fe20005800000 */
[----:B------:R-:W-:Y:S01]  /*b1e0*/  @P0 IMAD.MOV.U32 R128, RZ, RZ, R107 ;  /* 0x000000ffff800224 */ /* 0x000fe200078e006b */
[----:B------:R-:W-:Y:S01]  /*b1f0*/  PRMT R145, RZ, 0x7610, R145 ;  /* 0x00007610ff917816 */ /* 0x000fe20000000091 */
[----:B------:R-:W-:Y:S01]  /*b200*/  @P0 IMAD.MOV.U32 R129, RZ, RZ, R108 ;  /* 0x000000ffff810224 */ /* 0x000fe200078e006c */
[----:B------:R-:W-:Y:S02]  /*b210*/  LEA.HI.X.SX32 R110, R110, R126, 0x1, P1 ;  /* 0x0000007e6e6e7211 */ /* 0x000fe400008f0eff */
[----:B------:R-:W-:-:S02]  /*b220*/  SEL R3, R136, R144, !P3 ;  /* 0x0000009088037207 */ /* 0x000fc40005800000 */
[----:B------:R0:W2:Y:S01]  /*b230*/  @P0 LDG.E.U8 R145, desc[UR20][R128.64] ;  /* 0x0000001480910981 */ /* 0x0000a2000c1e1100 */
[----:B------:R-:W-:Y:S02]  /*b240*/  PRMT R144, RZ, 0x7610, R144 ;  /* 0x00007610ff907816 */ /* 0x000fe40000000090 */
[----:B------:R-:W-:Y:S01]  /*b250*/  SEL R176, R136, R176, !P3 ;  /* 0x000000b088b07207 */ /* 0x000fe20005800000 */
[----:B0-----:R-:W-:Y:S02]  /*b260*/  @P0 IMAD.MOV.U32 R128, RZ, RZ, R109 ;  /* 0x000000ffff800224 */ /* 0x001fe400078e006d */
[----:B------:R-:W-:-:S05]  /*b270*/  @P0 IMAD.MOV.U32 R129, RZ, RZ, R110 ;  /* 0x000000ffff810224 */ /* 0x000fca00078e006e */
[----:B------:R0:W2:Y:S01]  /*b280*/  @P0 LDG.E.U8 R144, desc[UR20][R128.64] ;  /* 0x0000001480900981 */ /* 0x0000a2000c1e1100 */
[----:B------:R-:W-:Y:S02]  /*b290*/  @!P6 IMAD.MOV R146, RZ, RZ, -R146 ;  /* 0x000000ffff92e224 */ /* 0x000fe400078e0a92 */
[----:B0-----:R-:W-:-:S05]  /*b2a0*/  IMAD R128, R176, UR7, RZ ;  /* 0x00000007b0807c24 */ /* 0x001fca000f8e02ff */
[----:B------:R-:W-:-:S04]  /*b2b0*/  IADD3 R129, P1, PT, R128, R127, RZ ;  /* 0x0000007f80817210 */ /* 0x000fc80007f3e0ff */
[----:B------:R-:W-:Y:S02]  /*b2c0*/  LEA.HI.X.SX32 R128, R128, R126, 0x1, P1 ;  /* 0x0000007e80807211 */ /* 0x000fe400008f0eff */
[C---:B------:R-:W-:Y:S02]  /*b2d0*/  SEL R37, R136.reuse, R147, !P3 ;  /* 0x0000009388257207 */ /* 0x040fe40005800000 */
[C---:B------:R-:W-:Y:S01]  /*b2e0*/  SEL R211, R136.reuse, R211, !P3 ;  /* 0x000000d388d37207 */ /* 0x040fe20005800000 */
[----:B------:R-:W-:Y:S01]  /*b2f0*/  @P0 IMAD.MOV.U32 R137, RZ, RZ, R128 ;  /* 0x000000ffff890224 */ /* 0x000fe200078e0080 */
[C---:B------:R-:W-:Y:S02]  /*b300*/  SEL R7, R136.reuse, R149, !P3 ;  /* 0x0000009588077207 */ /* 0x040fe40005800000 */
[C---:B------:R-:W-:Y:S02]  /*b310*/  SEL R8, R136.reuse, R154, !P3 ;  /* 0x0000009a88087207 */ /* 0x040fe40005800000 */
[----:B------:R-:W-:-:S02]  /*b320*/  SEL R41, R136, R150, !P3 ;  /* 0x0000009688297207 */ /* 0x000fc40005800000 */
[C---:B------:R-:W-:Y:S02]  /*b330*/  SEL R5, R136.reuse, R153, !P3 ;  /* 0x0000009988057207 */ /* 0x040fe40005800000 */
[C---:B------:R-:W-:Y:S02]  /*b340*/  SEL R6, R136.reuse, R156, !P3 ;  /* 0x0000009c88067207 */ /* 0x040fe40005800000 */
[C---:B------:R-:W-:Y:S02]  /*b350*/  SEL R38, R136.reuse, R152, !P3 ;  /* 0x0000009888267207 */ /* 0x040fe40005800000 */
[C---:B------:R-:W-:Y:S02]  /*b360*/  SEL R2, R136.reuse, R155, !P3 ;  /* 0x0000009b88027207 */ /* 0x040fe40005800000 */
[C---:B------:R-:W-:Y:S02]  /*b370*/  SEL R35, R136.reuse, R151, !P3 ;  /* 0x0000009788237207 */ /* 0x040fe40005800000 */
[----:B------:R-:W-:-:S02]  /*b380*/  SEL R4, R136, R157, !P3 ;  /* 0x0000009d88047207 */ /* 0x000fc40005800000 */
[C---:B------:R-:W-:Y:S02]  /*b390*/  SEL R0, R136.reuse, R164, !P3 ;  /* 0x000000a488007207 */ /* 0x040fe40005800000 */
[----:B------:R-:W-:Y:S01]  /*b3a0*/  SEL R33, R136, R146, !P3 ;  /* 0x0000009288217207 */ /* 0x000fe20005800000 */
[----:B------:R-:W-:Y:S01]  /*b3b0*/  @P0 IMAD.MOV.U32 R136, RZ, RZ, R129 ;  /* 0x000000ffff880224 */ /* 0x000fe200078e0081 */
[----:B------:R-:W-:-:S06]  /*b3c0*/  PRMT R147, RZ, 0x7610, R147 ;  /* 0x00007610ff937816 */ /* 0x000fcc0000000093 */
[----:B------:R0:W2:Y:S01]  /*b3d0*/  @P0 LDG.E.U8 R147, desc[UR20][R136.64] ;  /* 0x0000001488930981 */ /* 0x0000a2000c1e1100 */
[----:B------:R-:W-:Y:S02]  /*b3e0*/  IMAD R185, R185, UR7, RZ ;  /* 0x00000007b9b97c24 */ /* 0x000fe4000f8e02ff */
[----:B0-----:R-:W-:-:S05]  /*b3f0*/  IMAD R136, R211, UR7, RZ ;  /* 0x00000007d3887c24 */ /* 0x001fca000f8e02ff */
[CC--:B------:R-:W-:Y:S01]  /*b400*/  IADD3 R137, P1, PT, R136.reuse, R127.reuse, RZ ;  /* 0x0000007f88897210 */ /* 0x0c0fe20007f3e0ff */
[----:B------:R0:W-:Y:S03]  /*b410*/  STS.U8 [R96+UR9+0x5400], R186 ;  /* 0x005400ba60007988 */ /* 0x0001e60008000009 */
[-C--:B------:R-:W-:Y:S01]  /*b420*/  LEA.HI.X.SX32 R136, R136, R126.reuse, 0x1, P1 ;  /* 0x0000007e88887211 */ /* 0x080fe200008f0eff */
[----:B------:R-:W-:Y:S01]  /*b430*/  IMAD R193, R193, UR7, RZ ;  /* 0x00000007c1c17c24 */ /* 0x000fe2000f8e02ff */
[----:B------:R-:W-:Y:S01]  /*b440*/  PRMT R146, RZ, 0x7610, R146 ;  /* 0x00007610ff927816 */ /* 0x000fe20000000092 */
[----:B------:R-:W-:Y:S02]  /*b450*/  @P0 IMAD.MOV.U32 R148, RZ, RZ, R137 ;  /* 0x000000ffff940224 */ /* 0x000fe400078e0089 */
[----:B------:R-:W-:Y:S01]  /*b460*/  @P0 IMAD.MOV.U32 R149, RZ, RZ, R136 ;  /* 0x000000ffff950224 */ /* 0x000fe200078e0088 */
[C---:B0-----:R-:W-:Y:S01]  /*b470*/  IADD3 R186, P1, PT, R185.reuse, R127, RZ ;  /* 0x0000007fb9ba7210 */ /* 0x041fe20007f3e0ff */
[----:B------:R0:W-:Y:S03]  /*b480*/  STS.U8 [R96+UR9+0x5c00], R194 ;  /* 0x005c00c260007988 */ /* 0x0001e60008000009 */
[----:B------:R-:W-:Y:S01]  /*b490*/  LEA.HI.X.SX32 R185, R185, R126, 0x1, P1 ;  /* 0x0000007eb9b97211 */ /* 0x000fe200008f0eff */
[----:B------:R1:W2:Y:S01]  /*b4a0*/  @P0 LDG.E.U8 R146, desc[UR20][R148.64] ;  /* 0x0000001494920981 */ /* 0x0002a2000c1e1100 */
[----:B------:R-:W-:-:S02]  /*b4b0*/  IMAD R201, R201, UR7, RZ ;  /* 0x00000007c9c97c24 */ /* 0x000fc4000f8e02ff */
[----:B------:R-:W-:Y:S01]  /*b4c0*/  @P0 IMAD.MOV.U32 R150, RZ, RZ, R186 ;  /* 0x000000ffff960224 */ /* 0x000fe200078e00ba */
[CC--:B0-----:R-:W-:Y:S01]  /*b4d0*/  IADD3 R194, P1, PT, R193.reuse, R127.reuse, RZ ;  /* 0x0000007fc1c27210 */ /* 0x0c1fe20007f3e0ff */
[----:B------:R-:W-:Y:S01]  /*b4e0*/  @P0 IMAD.MOV.U32 R151, RZ, RZ, R185 ;  /* 0x000000ffff970224 */ /* 0x000fe200078e00b9 */
[----:B-1----:R-:W-:Y:S02]  /*b4f0*/  PRMT R149, RZ, 0x7610, R149 ;  /* 0x00007610ff957816 */ /* 0x002fe40000000095 */
[----:B------:R-:W-:Y:S01]  /*b500*/  LEA.HI.X.SX32 R193, R193, R126, 0x1, P1 ;  /* 0x0000007ec1c17211 */ /* 0x000fe200008f0eff */
[----:B------:R-:W-:Y:S01]  /*b510*/  IMAD R209, R209, UR7, RZ ;  /* 0x00000007d1d17c24 */ /* 0x000fe2000f8e02ff */
[----:B------:R-:W-:Y:S02]  /*b520*/  IADD3 R202, P1, PT, R201, R127, RZ ;  /* 0x0000007fc9ca7210 */ /* 0x000fe40007f3e0ff */
[----:B------:R0:W2:Y:S01]  /*b530*/  @P0 LDG.E.U8 R149, desc[UR20][R150.64] ;  /* 0x0000001496950981 */ /* 0x0000a2000c1e1100 */
[----:B------:R-:W-:-:S02]  /*b540*/  PRMT R148, RZ, 0x7610, R148 ;  /* 0x00007610ff947816 */ /* 0x000fc40000000094 */
[----:B------:R-:W-:Y:S01]  /*b550*/  LEA.HI.X.SX32 R201, R201, R126, 0x1, P1 ;  /* 0x0000007ec9c97211 */ /* 0x000fe200008f0eff */
[----:B------:R1:W-:Y:S01]  /*b560*/  STS.U8 [R96+UR9+0x6c00], R217 ;  /* 0x006c00d960007988 */ /* 0x0003e20008000009 */
[----:B------:R-:W-:Y:S01]  /*b570*/  IADD3 R210, P1, PT, R209, R127, RZ ;  /* 0x0000007fd1d27210 */ /* 0x000fe20007f3e0ff */
[----:B0-----:R-:W-:Y:S02]  /*b580*/  @P0 IMAD.MOV.U32 R150, RZ, RZ, R194 ;  /* 0x000000ffff960224 */ /* 0x001fe400078e00c2 */
[----:B------:R-:W-:Y:S02]  /*b590*/  @P0 IMAD.MOV.U32 R151, RZ, RZ, R193 ;  /* 0x000000ffff970224 */ /* 0x000fe400078e00c1 */
[----:B-1----:R-:W-:-:S03]  /*b5a0*/  IMAD R217, R169, UR7, RZ ;  /* 0x00000007a9d97c24 */ /* 0x002fc6000f8e02ff */
[----:B------:R0:W2:Y:S01]  /*b5b0*/  @P0 LDG.E.U8 R148, desc[UR20][R150.64] ;  /* 0x0000001496940981 */ /* 0x0000a2000c1e1100 */
[----:B------:R-:W-:Y:S01]  /*b5c0*/  @P0 IMAD.MOV.U32 R152, RZ, RZ, R202 ;  /* 0x000000ffff980224 */ /* 0x000fe200078e00ca */
[----:B------:R-:W-:Y:S01]  /*b5d0*/  LEA.HI.X.SX32 R209, R209, R126, 0x1, P1 ;  /* 0x0000007ed1d17211 */ /* 0x000fe200008f0eff */
[----:B------:R-:W-:Y:S01]  /*b5e0*/  @P0 IMAD.MOV.U32 R153, RZ, RZ, R201 ;  /* 0x000000ffff990224 */ /* 0x000fe200078e00c9 */
[----:B------:R1:W-:Y:S01]  /*b5f0*/  STS.U8 [R96+UR9+0x7400], R218 ;  /* 0x007400da60007988 */ /* 0x0003e20008000009 */
[----:B0-----:R-:W-:-:S03]  /*b600*/  PRMT R151, RZ, 0x7610, R151 ;  /* 0x00007610ff977816 */ /* 0x001fc60000000097 */
[----:B------:R0:W-:Y:S01]  /*b610*/  STS.U8 [R96+UR9+0x6400], R225 ;  /* 0x006400e160007988 */ /* 0x0001e20008000009 */
[----:B------:R-:W-:Y:S02]  /*b620*/  PRMT R150, RZ, 0x7610, R150 ;  /* 0x00007610ff967816 */ /* 0x000fe40000000096 */
[C---:B-1----:R-:W-:Y:S01]  /*b630*/  IADD3 R218, P1, PT, R217.reuse, R127, RZ ;  /* 0x0000007fd9da7210 */ /* 0x042fe20007f3e0ff */
[----:B------:R1:W2:Y:S03]  /*b640*/  @P0 LDG.E.U8 R151, desc[UR20][R152.64] ;  /* 0x0000001498970981 */ /* 0x0002a6000c1e1100 */
[----:B------:R-:W-:Y:S01]  /*b650*/  LEA.HI.X.SX32 R217, R217, R126, 0x1, P1 ;  /* 0x0000007ed9d97211 */ /* 0x000fe200008f0eff */
[----:B0-----:R-:W-:Y:S01]  /*b660*/  IMAD R225, R172, UR7, RZ ;  /* 0x00000007ace17c24 */ /* 0x001fe2000f8e02ff */
[----:B------:R0:W-:Y:S01]  /*b670*/  STS.U8 [R96+UR9+0x4c00], R226 ;  /* 0x004c00e260007988 */ /* 0x0001e20008000009 */
[----:B-1----:R-:W-:-:S02]  /*b680*/  @P0 IMAD.MOV.U32 R152, RZ, RZ, R210 ;  /* 0x000000ffff980224 */ /* 0x002fc400078e00d2 */
[----:B------:R-:W-:Y:S01]  /*b690*/  @P0 IMAD.MOV.U32 R153, RZ, RZ, R209 ;  /* 0x000000ffff990224 */ /* 0x000fe200078e00d1 */
[----:B------:R1:W-:Y:S01]  /*b6a0*/  STS.U8 [R96+UR9+0x3c00], R233 ;  /* 0x003c00e960007988 */ /* 0x0003e20008000009 */
[----:B0-----:R-:W-:-:S03]  /*b6b0*/  IADD3 R226, P1, PT, R225, R127, RZ ;  /* 0x0000007fe1e27210 */ /* 0x001fc60007f3e0ff */
[----:B------:R0:W2:Y:S01]  /*b6c0*/  @P0 LDG.E.U8 R150, desc[UR20][R152.64] ;  /* 0x0000001498960981 */ /* 0x0000a2000c1e1100 */
[----:B------:R-:W-:Y:S02]  /*b6d0*/  @P0 IMAD.MOV.U32 R154, RZ, RZ, R218 ;  /* 0x000000ffff9a0224 */ /* 0x000fe400078e00da */
[----:B------:R-:W-:Y:S01]  /*b6e0*/  @P0 IMAD.MOV.U32 R155, RZ, RZ, R217 ;  /* 0x000000ffff9b0224 */ /* 0x000fe200078e00d9 */
[----:B------:R-:W-:Y:S01]  /*b6f0*/  LEA.HI.X.SX32 R225, R225, R126, 0x1, P1 ;  /* 0x0000007ee1e17211 */ /* 0x000fe200008f0eff */
[----:B-1----:R-:W-:Y:S01]  /*b700*/  IMAD R233, R174, UR7, RZ ;  /* 0x00000007aee97c24 */ /* 0x002fe2000f8e02ff */
[----:B0-----:R-:W-:Y:S01]  /*b710*/  PRMT R153, RZ, 0x7610, R153 ;  /* 0x00007610ff997816 */ /* 0x001fe20000000099 */
[----:B------:R0:W-:Y:S01]  /*b720*/  STS.U8 [R96+UR9+0x3400], R234 ;  /* 0x003400ea60007988 */ /* 0x0001e20008000009 */
[----:B------:R-:W-:-:S03]  /*b730*/  PRMT R152, RZ, 0x7610, R152 ;  /* 0x00007610ff987816 */ /* 0x000fc60000000098 */
[----:B------:R1:W-:Y:S04]  /*b740*/  STS.U8 [R96+UR9+0x2c00], R241 ;  /* 0x002c00f160007988 */ /* 0x0003e80008000009 */
[----:B------:R3:W2:Y:S01]  /*b750*/  @P0 LDG.E.U8 R153, desc[UR20][R154.64] ;  /* 0x000000149a990981 */ /* 0x0006a2000c1e1100 */
[----:B0-----:R-:W-:Y:S01]  /*b760*/  IADD3 R234, P1, PT, R233, R127, RZ ;  /* 0x0000007fe9ea7210 */ /* 0x001fe20007f3e0ff */
[----:B-1----:R-:W-:-:S03]  /*b770*/  IMAD R241, R177, UR7, RZ ;  /* 0x00000007b1f17c24 */ /* 0x002fc6000f8e02ff */
[----:B------:R-:W-:Y:S01]  /*b780*/  LEA.HI.X.SX32 R233, R233, R126, 0x1, P1 ;  /* 0x0000007ee9e97211 */ /* 0x000fe200008f0eff */
[----:B---3--:R-:W-:Y:S02]  /*b790*/  @P0 IMAD.MOV.U32 R154, RZ, RZ, R226 ;  /* 0x000000ffff9a0224 */ /* 0x008fe400078e00e2 */
[----:B------:R-:W-:Y:S01]  /*b7a0*/  @P0 IMAD.MOV.U32 R155, RZ, RZ, R225 ;  /* 0x000000ffff9b0224 */ /* 0x000fe200078e00e1 */
[----:B------:R0:W-:Y:S01]  /*b7b0*/  STS.U8 [R96+UR9+0x2400], R242 ;  /* 0x002400f260007988 */ /* 0x0001e20008000009 */
[----:B------:R-:W-:-:S03]  /*b7c0*/  @P0 IMAD.MOV.U32 R156, RZ, RZ, R234 ;  /* 0x000000ffff9c0224 */ /* 0x000fc600078e00ea */
[----:B------:R1:W-:Y:S01]  /*b7d0*/  STS.U8 [R96+UR9+0xc00], R249 ;  /* 0x000c00f960007988 */ /* 0x0003e20008000009 */
[----:B------:R-:W-:-:S03]  /*b7e0*/  @P0 IMAD.MOV.U32 R157, RZ, RZ, R233 ;  /* 0x000000ffff9d0224 */ /* 0x000fc600078e00e9 */
[----:B------:R3:W2:Y:S01]  /*b7f0*/  @P0 LDG.E.U8 R152, desc[UR20][R154.64] ;  /* 0x000000149a980981 */ /* 0x0006a2000c1e1100 */
[----:B0-----:R-:W-:Y:S01]  /*b800*/  IADD3 R242, P1, PT, R241, R127, RZ ;  /* 0x0000007ff1f27210 */ /* 0x001fe20007f3e0ff */
[----:B-1----:R-:W-:-:S03]  /*b810*/  IMAD R249, R179, UR7, RZ ;  /* 0x00000007b3f97c24 */ /* 0x002fc6000f8e02ff */
[----:B------:R-:W-:Y:S02]  /*b820*/  LEA.HI.X.SX32 R241, R241, R126, 0x1, P1 ;  /* 0x0000007ef1f17211 */ /* 0x000fe400008f0eff */
[----:B---3--:R-:W-:Y:S01]  /*b830*/  PRMT R155, RZ, 0x7610, R155 ;  /* 0x00007610ff9b7816 */ /* 0x008fe2000000009b */
[----:B------:R0:W-:Y:S01]  /*b840*/  STS.U8 [R96+UR9+0x7800], R250 ;  /* 0x007800fa60007988 */ /* 0x0001e20008000009 */
[----:B------:R-:W-:-:S04]  /*b850*/  PRMT R154, RZ, 0x7610, R154 ;  /* 0x00007610ff9a7816 */ /* 0x000fc8000000009a */
[----:B------:R1:W3:Y:S01]  /*b860*/  @P0 LDG.E.U8 R155, desc[UR20][R156.64] ;  /* 0x000000149c9b0981 */ /* 0x0002e2000c1e1100 */
[----:B0-----:R-:W-:-:S04]  /*b870*/  IADD3 R250, P1, PT, R249, R127, RZ ;  /* 0x0000007ff9fa7210 */ /* 0x001fc80007f3e0ff */
[----:B------:R-:W-:Y:S01]  /*b880*/  LEA.HI.X.SX32 R249, R249, R126, 0x1, P1 ;  /* 0x0000007ef9f97211 */ /* 0x000fe200008f0eff */
[----:B-1----:R-:W-:Y:S02]  /*b890*/  @P0 IMAD.MOV.U32 R156, RZ, RZ, R242 ;  /* 0x000000ffff9c0224 */ /* 0x002fe400078e00f2 */
[----:B------:R-:W-:Y:S01]  /*b8a0*/  @P0 IMAD.MOV.U32 R157, RZ, RZ, R241 ;  /* 0x000000ffff9d0224 */ /* 0x000fe200078e00f1 */
[----:B------:R-:W-:-:S04]  /*b8b0*/  PRMT R161, RZ, 0x7610, R161 ;  /* 0x00007610ffa17816 */ /* 0x000fc800000000a1 */
[----:B------:R0:W2:Y:S04]  /*b8c0*/  @P0 LDG.E.U8 R154, desc[UR20][R156.64] ;  /* 0x000000149c9a0981 */ /* 0x0000a8000c1e1100 */
[----:B------:R1:W-:Y:S01]  /*b8d0*/  STS.U8 [R96+UR9+0x800], R60 ;  /* 0x0008003c60007988 */ /* 0x0003e20008000009 */
[----:B0-----:R-:W-:Y:S02]  /*b8e0*/  @P0 IMAD.MOV.U32 R156, RZ, RZ, R250 ;  /* 0x000000ffff9c0224 */ /* 0x001fe400078e00fa */
[----:B------:R-:W-:Y:S01]  /*b8f0*/  @P0 IMAD.MOV.U32 R157, RZ, RZ, R249 ;  /* 0x000000ffff9d0224 */ /* 0x000fe200078e00f9 */
[----:B------:R0:W-:Y:S04]  /*b900*/  STS.U8 [R96+UR9+0x1000], R57 ;  /* 0x0010003960007988 */ /* 0x0001e80008000009 */
[----:B-1----:R-:W5:Y:S04]  /*b910*/  LDL.LU R60, [R1+0x2b0] ;  /* 0x0002b000013c7983 */ /* 0x002f680000300800 */
[----:B------:R1:W2:Y:S04]  /*b920*/  @P0 LDG.E.U8 R161, desc[UR20][R156.64] ;  /* 0x000000149ca10981 */ /* 0x0002a8000c1e1100 */
[----:B0-----:R-:W5:Y:S04]  /*b930*/  LDL.LU R57, [R1+0x2ac] ;  /* 0x0002ac0001397983 */ /* 0x001f680000300800 */
[----:B------:R0:W-:Y:S01]  /*b940*/  STS.U8 [R96+UR9+0x1800], R58 ;  /* 0x0018003a60007988 */ /* 0x0001e20008000009 */
[----:B-1----:R-:W-:-:S03]  /*b950*/  IMAD R156, R45, UR7, RZ ;  /* 0x000000072d9c7c24 */ /* 0x002fc6000f8e02ff */
[----:B------:R1:W-:Y:S04]  /*b960*/  STS.U8 [R96+UR9+0x2000], R55 ;  /* 0x0020003760007988 */ /* 0x0003e80008000009 */
[----:B------:R4:W-:Y:S04]  /*b970*/  STS.U8 [R96+UR9+0x2800], R56 ;  /* 0x0028003860007988 */ /* 0x0009e80008000009 */
[----:B0-----:R-:W5:Y:S01]  /*b980*/  LDL.LU R58, [R1+0x2a8] ;  /* 0x0002a800013a7983 */ /* 0x001f620000300800 */
[----:B------:R-:W-:-:S03]  /*b990*/  IADD3 R157, P1, PT, R156, R127, RZ ;  /* 0x0000007f9c9d7210 */ /* 0x000fc60007f3e0ff */
[----:B-1----:R-:W5:Y:S04]  /*b9a0*/  LDL.LU R55, [R1+0x2a4] ;  /* 0x0002a40001377983 */ /* 0x002f680000300800 */
[----:B----4-:R-:W5:Y:S04]  /*b9b0*/  LDL.LU R56, [R1+0x2a0] ;  /* 0x0002a00001387983 */ /* 0x010f680000300800 */
[----:B------:R0:W-:Y:S04]  /*b9c0*/  STS.U8 [R96+UR9+0x3000], R53 ;  /* 0x0030003560007988 */ /* 0x0001e80008000009 */
[----:B------:R1:W-:Y:S04]  /*b9d0*/  STS.U8 [R96+UR9+0x3800], R54 ;  /* 0x0038003660007988 */ /* 0x0003e80008000009 */
[----:B------:R4:W-:Y:S04]  /*b9e0*/  STS.U8 [R96+UR9+0x4000], R51 ;  /* 0x0040003360007988 */ /* 0x0009e80008000009 */
[----:B0-----:R-:W5:Y:S04]  /*b9f0*/  LDL.LU R53, [R1+0x29c] ;  /* 0x00029c0001357983 */ /* 0x001f680000300800 */
[----:B-1----:R-:W5:Y:S01]  /*ba00*/  LDL.LU R54, [R1+0x298] ;  /* 0x0002980001367983 */ /* 0x002f620000300800 */
[----:B------:R-:W-:-:S03]  /*ba10*/  LEA.HI.X.SX32 R174, R156, R126, 0x1, P1 ;  /* 0x0000007e9cae7211 */ /* 0x000fc600008f0eff */
[----:B----4-:R-:W5:Y:S04]  /*ba20*/  LDL.LU R51, [R1+0x294] ;  /* 0x0002940001337983 */ /* 0x010f680000300800 */
[----:B------:R0:W-:Y:S04]  /*ba30*/  STS.U8 [R96+UR9+0x4800], R52 ;  /* 0x0048003460007988 */ /* 0x0001e80008000009 */
[----:B------:R1:W-:Y:S04]  /*ba40*/  STS.U8 [R96+UR9+0x5000], R49 ;  /* 0x0050003160007988 */ /* 0x0003e80008000009 */
[----:B------:R4:W-:Y:S04]  /*ba50*/  STS.U8 [R96+UR9+0x5800], R50 ;  /* 0x0058003260007988 */ /* 0x0009e80008000009 */
[----:B0-----:R-:W5:Y:S04]  /*ba60*/  LDL.LU R52, [R1+0x290] ;  /* 0x0002900001347983 */ /* 0x001f680000300800 */
[----:B-1----:R-:W5:Y:S04]  /*ba70*/  LDL.LU R49, [R1+0x28c] ;  /* 0x00028c0001317983 */ /* 0x002f680000300800 */
[----:B----4-:R-:W5:Y:S04]  /*ba80*/  LDL.LU R50, [R1+0x288] ;  /* 0x0002880001327983 */ /* 0x010f680000300800 */
[----:B------:R0:W-:Y:S01]  /*ba90*/  STS.U8 [R96+UR9+0x6000], R47 ;  /* 0x0060002f60007988 */ /* 0x0001e20008000009 */
[----:B------:R-:W-:-:S03]  /*baa0*/  PRMT R160, RZ, 0x7610, R160 ;  /* 0x00007610ffa07816 */ /* 0x000fc600000000a0 */
[----:B------:R1:W-:Y:S01]  /*bab0*/  STS.U8 [R96+UR9+0x6800], R48 ;  /* 0x0068003060007988 */ /* 0x0003e20008000009 */
[----:B------:R-:W-:-:S03]  /*bac0*/  @P0 IMAD.MOV.U32 R156, RZ, RZ, R157 ;  /* 0x000000ffff9c0224 */ /* 0x000fc600078e009d */
[----:B0-----:R-:W5:Y:S04]  /*bad0*/  LDL.LU R47, [R1+0x284] ;  /* 0x00028400012f7983 */ /* 0x001f680000300800 */
[----:B-1----:R-:W5:Y:S04]  /*bae0*/  LDL.LU R48, [R1+0x280] ;  /* 0x0002800001307983 */ /* 0x002f680000300800 */
[----:B------:R-:W5:Y:S04]  /*baf0*/  LDL.LU R45, [R1+0x27c] ;  /* 0x00027c00012d7983 */ /* 0x000f680000300800 */
[----:B------:R0:W-:Y:S02]  /*bb00*/  STL [R1+0x14], R157 ;  /* 0x0000149d01007387 */ /* 0x0001e40000100800 */
[----:B0-----:R-:W-:-:S05]  /*bb10*/  @P0 IMAD.MOV.U32 R157, RZ, RZ, R174 ;  /* 0x000000ffff9d0224 */ /* 0x001fca00078e00ae */
[----:B------:R0:W4:Y:S02]  /*bb20*/  @P0 LDG.E.U8 R160, desc[UR20][R156.64] ;  /* 0x000000149ca00981 */ /* 0x000124000c1e1100 */
[----:B0-----:R-:W-:Y:S02]  /*bb30*/  IMAD R156, R46, UR7, RZ ;  /* 0x000000072e9c7c24 */ /* 0x001fe4000f8e02ff */
[----:B------:R0:W-:Y:S03]  /*bb40*/  STL [R1+0x10], R174 ;  /* 0x000010ae01007387 */ /* 0x0001e60000100800 */
[C---:B------:R-:W-:Y:S01]  /*bb50*/  IADD3 R157, P1, PT, R156.reuse, R127, RZ ;  /* 0x0000007f9c9d7210 */ /* 0x040fe20007f3e0ff */
[----:B------:R-:W5:Y:S01]  /*bb60*/  LDL.LU R46, [R1+0x278] ;  /* 0x00027800012e7983 */ /* 0x000f620000300800 */
[----:B------:R-:W-:Y:S02]  /*bb70*/  PRMT R166, RZ, 0x7610, R166 ;  /* 0x00007610ffa67816 */ /* 0x000fe400000000a6 */
[----:B0-----:R-:W-:Y:S01]  /*bb80*/  LEA.HI.X.SX32 R174, R156, R126, 0x1, P1 ;  /* 0x0000007e9cae7211 */ /* 0x001fe200008f0eff */
[----:B------:R0:W-:Y:S01]  /*bb90*/  STL [R1+0x34], R157 ;  /* 0x0000349d01007387 */ /* 0x0001e20000100800 */
[----:B------:R-:W-:-:S03]  /*bba0*/  @P0 IMAD.MOV.U32 R156, RZ, RZ, R157 ;  /* 0x000000ffff9c0224 */ /* 0x000fc600078e009d */
[----:B0-----:R-:W-:-:S05]  /*bbb0*/  @P0 IMAD.MOV.U32 R157, RZ, RZ, R174 ;  /* 0x000000ffff9d0224 */ /* 0x001fca00078e00ae */
[----:B------:R0:W2:Y:S02]  /*bbc0*/  @P0 LDG.E.U8 R166, desc[UR20][R156.64] ;  /* 0x000000149ca60981 */ /* 0x0000a4000c1e1100 */
        /* <DEDUP_REMOVED lines=11> */
[----:B------:R0:W-:Y:S03]  /*bc80*/  STS.U8 [R96+UR9+0x400], R251 ;  /* 0x000400fb60007988 */ /* 0x0001e60008000009 */
[----:B------:R-:W-:Y:S01]  /*bc90*/  IADD3 R157, P1, PT, R156, R127, RZ ;  /* 0x0000007f9c9d7210 */ /* 0x000fe20007f3e0ff */
[----:B------:R1:W-:Y:S01]  /*bca0*/  STL [R1+0x50], R174 ;  /* 0x000050ae01007387 */ /* 0x0003e20000100800 */
[----:B------:R-:W-:-:S03]  /*bcb0*/  PRMT R172, RZ, 0x7610, R172 ;  /* 0x00007610ffac7816 */ /* 0x000fc600000000ac */
[----:B------:R-:W5:Y:S01]  /*bcc0*/  LDL.LU R44, [R1+0x270] ;  /* 0x00027000012c7983 */ /* 0x000f620000300800 */
[----:B0-----:R-:W-:Y:S02]  /*bcd0*/  LOP3.LUT R251, R96, 0x20, RZ, 0x3c, !PT ;  /* 0x0000002060fb7812 */ /* 0x001fe400078e3cff */
[----:B-1----:R-:W-:Y:S01]  /*bce0*/  LEA.HI.X.SX32 R174, R156, R126, 0x1, P1 ;  /* 0x0000007e9cae7211 */ /* 0x002fe200008f0eff */
[----:B------:R-:W-:Y:S01]  /*bcf0*/  STS.U8 [R96+UR9+0x1400], R244 ;  /* 0x001400f460007988 */ /* 0x000fe20008000009 */
[----:B------:R-:W-:-:S03]  /*bd00*/  @P0 IMAD.MOV.U32 R156, RZ, RZ, R157 ;  /* 0x000000ffff9c0224 */ /* 0x000fc600078e009d */
[----:B------:R-:W-:Y:S04]  /*bd10*/  STS.U8 [R96+UR9+0x1c00], R243 ;  /* 0x001c00f360007988 */ /* 0x000fe80008000009 */
[----:B------:R-:W-:Y:S04]  /*bd20*/  STS.U8 [R96+UR9+0x4400], R228 ;  /* 0x004400e460007988 */ /* 0x000fe80008000009 */
[----:B------:R-:W-:Y:S04]  /*bd30*/  STS.U8 [R96+UR9+0x7000], R252 ;  /* 0x007000fc60007988 */ /* 0x000fe80008000009 */
[----:B------:R-:W-:Y:S04]  /*bd40*/  STS.U8 [R96+UR9+0x7c00], R219 ;  /* 0x007c00db60007988 */ /* 0x000fe80008000009 */
[----:B------:R0:W-:Y:S04]  /*bd50*/  STL [R1+0x74], R157 ;  /* 0x0000749d01007387 */ /* 0x0001e80000100800 */
[----:B------:R-:W-:Y:S04]  /*bd60*/  STS.U8 [R251+UR9+0x100], R236 ;  /* 0x000100ecfb007988 */ /* 0x000fe80008000009 */
[----:B------:R-:W-:Y:S01]  /*bd70*/  STS.U8 [R251+UR9+0x500], R235 ;  /* 0x000500ebfb007988 */ /* 0x000fe20008000009 */
[----:B0-----:R-:W-:-:S03]  /*bd80*/  @P0 IMAD.MOV.U32 R157, RZ, RZ, R174 ;  /* 0x000000ffff9d0224 */ /* 0x001fc600078e00ae */
[----:B------:R-:W-:Y:S04]  /*bd90*/  STS.U8 [R251+UR9+0x900], R227 ;  /* 0x000900e3fb007988 */ /* 0x000fe80008000009 */
[----:B------:R-:W-:Y:S04]  /*bda0*/  STS.U8 [R251+UR9+0xd00], R188 ;  /* 0x000d00bcfb007988 */ /* 0x000fe80008000009 */
[----:B------:R-:W-:Y:S04]  /*bdb0*/  STS.U8 [R251+UR9+0x1100], R203 ;  /* 0x001100cbfb007988 */ /* 0x000fe80008000009 */
[----:B------:R-:W-:Y:S04]  /*bdc0*/  STS.U8 [R251+UR9+0x1500], R187 ;  /* 0x001500bbfb007988 */ /* 0x000fe80008000009 */
[----:B------:R0:W2:Y:S04]  /*bdd0*/  @P0 LDG.E.U8 R172, desc[UR20][R156.64] ;  /* 0x000000149cac0981 */ /* 0x0000a8000c1e1100 */
[----:B------:R-:W-:Y:S04]  /*bde0*/  STS.U8 [R251+UR9+0x1900], R220 ;  /* 0x001900dcfb007988 */ /* 0x000fe80008000009 */
[----:B------:R-:W-:Y:S01]  /*bdf0*/  STS.U8 [R251+UR9+0x1d00], R195 ;  /* 0x001d00c3fb007988 */ /* 0x000fe20008000009 */
[----:B0-----:R-:W-:-:S03]  /*be00*/  IMAD R156, R40, UR7, RZ ;  /* 0x00000007289c7c24 */ /* 0x001fc6000f8e02ff */
[----:B------:R-:W-:Y:S04]  /*be10*/  STS.U8 [R251+UR9+0x2100], R212 ;  /* 0x002100d4fb007988 */ /* 0x000fe80008000009 */
[----:B------:R-:W-:Y:S01]  /*be20*/  STS.U8 [R251+UR9+0x2500], R196 ;  /* 0x002500c4fb007988 */ /* 0x000fe20008000009 */
[----:B------:R-:W-:-:S03]  /*be30*/  IADD3 R157, P1, PT, R156, R127, RZ ;  /* 0x0000007f9c9d7210 */ /* 0x000fc60007f3e0ff */
[----:B------:R-:W-:Y:S04]  /*be40*/  STS.U8 [R251+UR9+0x2900], R204 ;  /* 0x002900ccfb007988 */ /* 0x000fe80008000009 */
[----:B------:R-:W-:Y:S04]  /*be50*/  STS.U8 [R251+UR9+0x2d00], R175 ;  /* 0x002d00affb007988 */ /* 0x000fe80008000009 */
[----:B------:R0:W-:Y:S04]  /*be60*/  STS.U8 [R251+UR9+0x3100], R173 ;  /* 0x003100adfb007988 */ /* 0x0001e80008000009 */
[----:B------:R-:W-:Y:S04]  /*be70*/  STS.U8 [R251+UR9+0x3500], R168 ;  /* 0x003500a8fb007988 */ /* 0x000fe80008000009 */
[----:B------:R-:W-:Y:S01]  /*be80*/  STS.U8 [R251+UR9+0x3900], R167 ;  /* 0x003900a7fb007988 */ /* 0x000fe20008000009 */
[----:B0-----:R-:W-:-:S03]  /*be90*/  LEA.HI.X.SX32 R173, R156, R126, 0x1, P1 ;  /* 0x0000007e9cad7211 */ /* 0x001fc600008f0eff */
[----:B------:R0:W-:Y:S01]  /*bea0*/  STS.U8 [R251+UR9+0x3d00], R111 ;  /* 0x003d006ffb007988 */ /* 0x0001e20008000009 */
[----:B------:R-:W-:-:S03]  /*beb0*/  @P0 IMAD.MOV.U32 R156, RZ, RZ, R157 ;  /* 0x000000ffff9c0224 */ /* 0x000fc600078e009d */
[----:B------:R-:W-:Y:S04]  /*bec0*/  STL [R1+0x70], R174 ;  /* 0x000070ae01007387 */ /* 0x000fe80000100800 */
[----:B------:R-:W5:Y:S01]  /*bed0*/  LDL.LU R40, [R1+0x26c] ;  /* 0x00026c0001287983 */ /* 0x000f620000300800 */
[----:B0-----:R-:W-:-:S03]  /*bee0*/  IMAD R111, R42, UR7, RZ ;  /* 0x000000072a6f7c24 */ /* 0x001fc6000f8e02ff */
[----:B------:R0:W-:Y:S04]  /*bef0*/  STL [R1+0x94], R157 ;  /* 0x0000949d01007387 */ /* 0x0001e80000100800 */
[----:B------:R1:W-:Y:S01]  /*bf00*/  STL [R1+0x90], R173 ;  /* 0x000090ad01007387 */ /* 0x0003e20000100800 */
[----:B------:R-:W-:-:S03]  /*bf10*/  PRMT R171, RZ, 0x7610, R171 ;  /* 0x00007610ffab7816 */ /* 0x000fc600000000ab */
[----:B------:R3:W-:Y:S01]  /*bf20*/  STS.U8 [R251+UR9+0x4100], R113 ;  /* 0x00410071fb007988 */ /* 0x0007e20008000009 */
[----:B0-----:R-:W-:Y:S01]  /*bf30*/  @P0 IMAD.MOV.U32 R157, RZ, RZ, R173 ;  /* 0x000000ffff9d0224 */ /* 0x001fe200078e00ad */
[----:B------:R-:W-:Y:S02]  /*bf40*/  PRMT R168, RZ, 0x7610, R168 ;  /* 0x00007610ffa87816 */ /* 0x000fe400000000a8 */
[----:B------:R-:W5:Y:S01]  /*bf50*/  LDL.LU R42, [R1+0x268] ;  /* 0x00026800012a7983 */ /* 0x000f620000300800 */
[----:B-1----:R-:W-:-:S04]  /*bf60*/  IADD3 R173, P1, PT, R111, R127, RZ ;  /* 0x0000007f6fad7210 */ /* 0x002fc80007f3e0ff */
[----:B------:R-:W-:Y:S01]  /*bf70*/  LEA.HI.X.SX32 R174, R111, R126, 0x1, P1 ;  /* 0x0000007e6fae7211 */ /* 0x000fe200008f0eff */
[----:B------:R0:W-:Y:S01]  /*bf80*/  STS.U8 [R251+UR9+0x4500], R112 ;  /* 0x00450070fb007988 */ /* 0x0001e20008000009 */
[----:B------:R-:W-:-:S03]  /*bf90*/  IMAD R111, R39, UR7, RZ ;  /* 0x00000007276f7c24 */ /* 0x000fc6000f8e02ff */
[----:B---3--:R-:W-:Y:S02]  /*bfa0*/  @P0 IMAD.MOV.U32 R113, RZ, RZ, R174 ;  /* 0x000000ffff710224 */ /* 0x008fe400078e00ae */
[----:B0-----:R-:W-:-:S05]  /*bfb0*/  @P0 IMAD.MOV.U32 R112, RZ, RZ, R173 ;  /* 0x000000ffff700224 */ /* 0x001fca00078e00ad */
[----:B------:R0:W3:Y:S04]  /*bfc0*/  @P0 LDG.E.U8 R171, desc[UR20][R112.64] ;  /* 0x0000001470ab0981 */ /* 0x0000e8000c1e1100 */
[----:B------:R-:W-:Y:S01]  /*bfd0*/  STL [R1+0xbc], R173 ;  /* 0x0000bcad01007387 */ /* 0x000fe20000100800 */
[----:B0-----:R-:W-:-:S03]  /*bfe0*/  IADD3 R112, P1, PT, R111, R127, RZ ;  /* 0x0000007f6f707210 */ /* 0x001fc60007f3e0ff */
[----:B------:R-:W-:Y:S01]  /*bff0*/  STL [R1+0xb8], R174 ;  /* 0x0000b8ae01007387 */ /* 0x000fe20000100800 */
[----:B------:R-:W-:Y:S01]  /*c000*/  LEA.HI.X.SX32 R113, R111, R126, 0x1, P1 ;  /* 0x0000007e6f717211 */ /* 0x000fe200008f0eff */
[----:B------:R-:W-:Y:S02]  /*c010*/  IMAD R111, R41, UR7, RZ ;  /* 0x00000007296f7c24 */ /* 0x000fe4000f8e02ff */
[----:B------:R-:W5:Y:S04]  /*c020*/  LDL.LU R39, [R1+0x264] ;  /* 0x0002640001277983 */ /* 0x000f680000300800 */
[----:B------:R0:W-:Y:S04]  /*c030*/  STL [R1+0xdc], R112 ;  /* 0x0000dc7001007387 */ /* 0x0001e80000100800 */
[----:B------:R0:W3:Y:S01]  /*c040*/  @P0 LDG.E.U8 R168, desc[UR20][R112.64] ;  /* 0x0000001470a80981 */ /* 0x0000e2000c1e1100 */
[----:B------:R-:W-:-:S03]  /*c050*/  PRMT R169, RZ, 0x7610, R169 ;  /* 0x00007610ffa97816 */ /* 0x000fc600000000a9 */
[----:B------:R1:W-:Y:S04]  /*c060*/  STL [R1+0xd8], R113 ;  /* 0x0000d87101007387 */ /* 0x0003e80000100800 */
[----:B------:R-:W5:Y:S01]  /*c070*/  LDL.LU R41, [R1+0x260] ;  /* 0x0002600001297983 */ /* 0x000f620000300800 */
[----:B0-----:R-:W-:-:S04]  /*c080*/  IADD3 R112, P1, PT, R111, R127, RZ ;  /* 0x0000007f6f707210 */ /* 0x001fc80007f3e0ff */
[----:B-1----:R-:W-:Y:S01]  /*c090*/  LEA.HI.X.SX32 R113, R111, R126, 0x1, P1 ;  /* 0x0000007e6f717211 */ /* 0x002fe200008f0eff */
[----:B------:R-:W-:Y:S01]  /*c0a0*/  IMAD R111, R37, UR7, RZ ;  /* 0x00000007256f7c24 */ /* 0x000fe2000f8e02ff */
        /* <DEDUP_REMOVED lines=47> */
[----:B------:R0:W-:Y:S04]  /*c3a0*/  STL [R1+0x1b4], R112 ;  /* 0x0001b47001007387 */ /* 0x0001e80000100800 */
[----:B------:R0:W3:Y:S01]  /*c3b0*/  @P0 LDG.E.U8 R158, desc[UR20][R112.64] ;  /* 0x00000014709e0981 */ /* 0x0000e2000c1e1100 */
[----:B------:R-:W-:-:S03]  /*c3c0*/  PRMT R170, RZ, 0x7610, R170 ;  /* 0x00007610ffaa7816 */ /* 0x000fc600000000aa */
[----:B------:R1:W-:Y:S04]  /*c3d0*/  STS.U8 [R251+UR9+0x4900], R115 ;  /* 0x00490073fb007988 */ /* 0x0003e80008000009 */
[----:B------:R1:W3:Y:S01]  /*c3e0*/  @P0 LDG.E.U8 R170, desc[UR20][R156.64] ;  /* 0x000000149caa0981 */ /* 0x0002e2000c1e1100 */
[----:B0-----:R-:W-:-:S05]  /*c3f0*/  IMAD R112, R31, UR7, RZ ;  /* 0x000000071f707c24 */ /* 0x001fca000f8e02ff */
[----:B------:R-:W-:-:S04]  /*c400*/  IADD3 R111, P1, PT, R112, R127, RZ ;  /* 0x0000007f706f7210 */ /* 0x000fc80007f3e0ff */
[----:B------:R-:W-:Y:S01]  /*c410*/  LEA.HI.X.SX32 R112, R112, R126, 0x1, P1 ;  /* 0x0000007e70707211 */ /* 0x000fe200008f0eff */
[----:B------:R0:W-:Y:S01]  /*c420*/  STS.U8 [R251+UR9+0x4d00], R114 ;  /* 0x004d0072fb007988 */ /* 0x0001e20008000009 */
[----:B-1----:R-:W-:-:S03]  /*c430*/  PRMT R157, RZ, 0x7610, R157 ;  /* 0x00007610ff9d7816 */ /* 0x002fc6000000009d */
[----:B------:R-:W-:Y:S02]  /*c440*/  @P0 IMAD.MOV.U32 R115, RZ, RZ, R112 ;  /* 0x000000ffff730224 */ /* 0x000fe400078e0070 */
[----:B0-----:R-:W-:-:S05]  /*c450*/  @P0 IMAD.MOV.U32 R114, RZ, RZ, R111 ;  /* 0x000000ffff720224 */ /* 0x001fca00078e006f */
[----:B------:R0:W3:Y:S04]  /*c460*/  @P0 LDG.E.U8 R157, desc[UR20][R114.64] ;  /* 0x00000014729d0981 */ /* 0x0000e8000c1e1100 */
[----:B------:R1:W-:Y:S01]  /*c470*/  STL [R1+0x1b0], R113 ;  /* 0x0001b07101007387 */ /* 0x0003e20000100800 */
[----:B------:R-:W-:-:S03]  /*c480*/  PRMT R156, RZ, 0x7610, R156 ;  /* 0x00007610ff9c7816 */ /* 0x000fc6000000009c */
[----:B------:R2:W-:Y:S01]  /*c490*/  STS.U8 [R251+UR9+0x5100], R117 ;  /* 0x00510075fb007988 */ /* 0x0005e20008000009 */
[----:B0-----:R-:W-:Y:S01]  /*c4a0*/  IMAD R114, R32, UR7, RZ ;  /* 0x0000000720727c24 */ /* 0x001fe2000f8e02ff */
[----:B------:R-:W-:Y:S01]  /*c4b0*/  LOP3.LUT R173, R96, 0x40, RZ, 0x3c, !PT ;  /* 0x0000004060ad7812 */ /* 0x000fe200078e3cff */
[----:B------:R-:W-:Y:S01]  /*c4c0*/  IMAD R179, R23, UR7, RZ ;  /* 0x0000000717b37c24 */ /* 0x000fe2000f8e02ff */
[----:B------:R-:W5:Y:S02]  /*c4d0*/  LDL.LU R31, [R1+0x244] ;  /* 0x00024400011f7983 */ /* 0x000f640000300800 */
[C---:B-1----:R-:W-:Y:S02]  /*c4e0*/  IADD3 R113, P1, PT, R114.reuse, R127, RZ ;  /* 0x0000007f72717210 */ /* 0x042fe40007f3e0ff */
[----:B------:R0:W-:Y:S02]  /*c4f0*/  STS.U8 [R251+UR9+0x5500], R116 ;  /* 0x00550074fb007988 */ /* 0x0001e40008000009 */
[----:B------:R-:W-:Y:S01]  /*c500*/  LEA.HI.X.SX32 R114, R114, R126, 0x1, P1 ;  /* 0x0000007e72727211 */ /* 0x000fe200008f0eff */
[----:B------:R-:W-:Y:S01]  /*c510*/  IMAD R187, R24, UR7, RZ ;  /* 0x0000000718bb7c24 */ /* 0x000fe2000f8e02ff */
[----:B------:R-:W5:Y:S03]  /*c520*/  LDL.LU R32, [R1+0x240] ;  /* 0x0002400001207983 */ /* 0x000f660000300800 */
[----:B--2---:R-:W-:-:S02]  /*c530*/  @P0 IMAD.MOV.U32 R117, RZ, RZ, R114 ;  /* 0x000000ffff750224 */ /* 0x004fc400078e0072 */
[----:B0-----:R-:W-:Y:S01]  /*c540*/  @P0 IMAD.MOV.U32 R116, RZ, RZ, R113 ;  /* 0x000000ffff740224 */ /* 0x001fe200078e0071 */
[----:B------:R-:W-:Y:S04]  /*c550*/  STS.U8 [R251+UR9+0x5900], R119 ;  /* 0x00590077fb007988 */ /* 0x000fe80008000009 */
[----:B------:R0:W-:Y:S04]  /*c560*/  STS.U8 [R251+UR9+0x5d00], R118 ;  /* 0x005d0076fb007988 */ /* 0x0001e80008000009 */
[----:B------:R1:W2:Y:S04]  /*c570*/  @P0 LDG.E.U8 R156, desc[UR20][R116.64] ;  /* 0x00000014749c0981 */ /* 0x0002a8000c1e1100 */
[----:B------:R-:W-:Y:S04]  /*c580*/  STS.U8 [R251+UR9+0x6100], R121 ;  /* 0x00610079fb007988 */ /* 0x000fe80008000009 */
[----:B------:R-:W-:Y:S01]  /*c590*/  STS.U8 [R251+UR9+0x6500], R120 ;  /* 0x00650078fb007988 */ /* 0x000fe20008000009 */
[----:B-1----:R-:W-:-:S03]  /*c5a0*/  IMAD R116, R29, UR7, RZ ;  /* 0x000000071d747c24 */ /* 0x002fc6000f8e02ff */
[----:B------:R-:W-:Y:S04]  /*c5b0*/  STS.U8 [R251+UR9+0x6900], R123 ;  /* 0x0069007bfb007988 */ /* 0x000fe80008000009 */
[----:B------:R-:W-:Y:S01]  /*c5c0*/  STS.U8 [R251+UR9+0x6d00], R122 ;  /* 0x006d007afb007988 */ /* 0x000fe20008000009 */
[----:B------:R-:W-:-:S03]  /*c5d0*/  IADD3 R115, P1, PT, R116, R127, RZ ;  /* 0x0000007f74737210 */ /* 0x000fc60007f3e0ff */
[----:B------:R-:W-:Y:S04]  /*c5e0*/  STS.U8 [R251+UR9+0x7100], R130 ;  /* 0x00710082fb007988 */ /* 0x000fe80008000009 */
[----:B------:R-:W-:Y:S01]  /*c5f0*/  STS.U8 [R251+UR9+0x7500], R124 ;  /* 0x0075007cfb007988 */ /* 0x000fe20008000009 */
[----:B------:R-:W-:-:S03]  /*c600*/  LEA.HI.X.SX32 R116, R116, R126, 0x1, P1 ;  /* 0x0000007e74747211 */ /* 0x000fc600008f0eff */
[----:B------:R-:W-:Y:S04]  /*c610*/  STS.U8 [R251+UR9+0x7900], R138 ;  /* 0x0079008afb007988 */ /* 0x000fe80008000009 */
[----:B------:R-:W-:Y:S04]  /*c620*/  STS.U8 [R251+UR9+0x7d00], R131 ;  /* 0x007d0083fb007988 */ /* 0x000fe80008000009 */
[----:B------:R-:W-:Y:S04]  /*c630*/  STS.U8 [R173+UR9+0x200], R139 ;  /* 0x0002008bad007988 */ /* 0x000fe80008000009 */
[----:B------:R-:W-:Y:S04]  /*c640*/  STS.U8 [R173+UR9+0x600], R141 ;  /* 0x0006008dad007988 */ /* 0x000fe80008000009 */
[----:B------:R-:W-:Y:S01]  /*c650*/  STS.U8 [R173+UR9+0xa00], R140 ;  /* 0x000a008cad007988 */ /* 0x000fe20008000009 */
[----:B0-----:R-:W-:-:S03]  /*c660*/  @P0 IMAD.MOV.U32 R118, RZ, RZ, R115 ;  /* 0x000000ffff760224 */ /* 0x001fc600078e0073 */
[----:B------:R-:W-:Y:S01]  /*c670*/  STS.U8 [R173+UR9+0xe00], R143 ;  /* 0x000e008fad007988 */ /* 0x000fe20008000009 */
[----:B------:R-:W-:-:S03]  /*c680*/  @P0 IMAD.MOV.U32 R119, RZ, RZ, R116 ;  /* 0x000000ffff770224 */ /* 0x000fc600078e0074 */
[----:B------:R0:W-:Y:S01]  /*c690*/  STS.U8 [R173+UR9+0x1200], R142 ;  /* 0x0012008ead007988 */ /* 0x0001e20008000009 */
[----:B------:R-:W-:Y:S02]  /*c6a0*/  IMAD R195, R21, UR7, RZ ;  /* 0x0000000715c37c24 */ /* 0x000fe4000f8e02ff */
[----:B------:R-:W-:Y:S01]  /*c6b0*/  IMAD R203, R22, UR7, RZ ;  /* 0x0000000716cb7c24 */ /* 0x000fe2000f8e02ff */
[----:B------:R-:W5:Y:S01]  /*c6c0*/  LDL.LU R29, [R1+0x23c] ;  /* 0x00023c00011d7983 */ /* 0x000f620000300800 */
[----:B0-----:R-:W-:-:S06]  /*c6d0*/  PRMT R142, RZ, 0x7610, R142 ;  /* 0x00007610ff8e7816 */ /* 0x001fcc000000008e */
[----:B------:R0:W2:Y:S02]  /*c6e0*/  @P0 LDG.E.U8 R142, desc[UR20][R118.64] ;  /* 0x00000014768e0981 */ /* 0x0000a4000c1e1100 */
[----:B0-----:R-:W-:Y:S01]  /*c6f0*/  IMAD R118, R30, UR7, RZ ;  /* 0x000000071e767c24 */ /* 0x001fe2000f8e02ff */
[----:B------:R-:W-:Y:S02]  /*c700*/  PRMT R141, RZ, 0x7610, R141 ;  /* 0x00007610ff8d7816 */ /* 0x000fe4000000008d */
[----:B------:R-:W-:Y:S01]  /*c710*/  PRMT R138, RZ, 0x7610, R138 ;  /* 0x00007610ff8a7816 */ /* 0x000fe2000000008a */
[----:B------:R-:W-:Y:S01]  /*c720*/  IMAD R124, R25, UR7, RZ ;  /* 0x00000007197c7c24 */ /* 0x000fe2000f8e02ff */
[C---:B------:R-:W-:Y:S02]  /*c730*/  IADD3 R117, P1, PT, R118.reuse, R127, RZ ;  /* 0x0000007f76757210 */ /* 0x040fe40007f3e0ff */
[----:B------:R-:W-:Y:S02]  /*c740*/  PRMT R140, RZ, 0x7610, R140 ;  /* 0x00007610ff8c7816 */ /* 0x000fe4000000008c */
[----:B------:R-:W-:Y:S01]  /*c750*/  PRMT R139, RZ, 0x7610, R139 ;  /* 0x00007610ff8b7816 */ /* 0x000fe2000000008b */
[----:B------:R0:W-:Y:S01]  /*c760*/  STS.U8 [R173+UR9+0x1600], R145 ;  /* 0x00160091ad007988 */ /* 0x0001e20008000009 */
[----:B------:R-:W-:Y:S01]  /*c770*/  LEA.HI.X.SX32 R118, R118, R126, 0x1, P1 ;  /* 0x0000007e76767211 */ /* 0x000fe200008f0eff */
[----:B------:R-:W-:Y:S01]  /*c780*/  @P0 IMAD.MOV.U32 R120, RZ, RZ, R117 ;  /* 0x000000ffff780224 */ /* 0x000fe200078e0075 */
[----:B------:R-:W-:Y:S01]  /*c790*/  PRMT R143, RZ, 0x7610, R143 ;  /* 0x00007610ff8f7816 */ /* 0x000fe2000000008f */
[----:B------:R-:W-:Y:S01]  /*c7a0*/  IMAD R211, R19, UR7, RZ ;  /* 0x0000000713d37c24 */ /* 0x000fe2000f8e02ff */
[----:B------:R-:W5:Y:S01]  /*c7b0*/  LDL.LU R30, [R1+0x238] ;  /* 0x00023800011e7983 */ /* 0x000f620000300800 */
[----:B------:R-:W-:-:S05]  /*c7c0*/  @P0 IMAD.MOV.U32 R121, RZ, RZ, R118 ;  /* 0x000000ffff790224 */ /* 0x000fca00078e0076 */
[----:B------:R1:W2:Y:S02]  /*c7d0*/  @P0 LDG.E.U8 R141, desc[UR20][R120.64] ;  /* 0x00000014788d0981 */ /* 0x0002a4000c1e1100 */
[----:B-1----:R-:W-:Y:S02]  /*c7e0*/  IMAD R120, R27, UR7, RZ ;  /* 0x000000071b787c24 */ /* 0x002fe4000f8e02ff */
[----:B------:R1:W-:Y:S03]  /*c7f0*/  STS.U8 [R173+UR9+0x1a00], R144 ;  /* 0x001a0090ad007988 */ /* 0x0003e60008000009 */
[----:B------:R-:W-:Y:S01]  /*c800*/  IADD3 R119, P1, PT, R120, R127, RZ ;  /* 0x0000007f78777210 */ /* 0x000fe20007f3e0ff */
[----:B------:R-:W-:Y:S01]  /*c810*/  IMAD R219, R20, UR7, RZ ;  /* 0x0000000714db7c24 */ /* 0x000fe2000f8e02ff */
[----:B0-----:R-:W-:Y:S01]  /*c820*/  PRMT R145, RZ, 0x7610, R145 ;  /* 0x00007610ff917816 */ /* 0x001fe20000000091 */
[----:B------:R-:W-:Y:S01]  /*c830*/  IMAD R227, R17, UR7, RZ ;  /* 0x0000000711e37c24 */ /* 0x000fe2000f8e02ff */
[----:B------:R-:W-:Y:S01]  /*c840*/  LEA.HI.X.SX32 R120, R120, R126, 0x1, P1 ;  /* 0x0000007e78787211 */ /* 0x000fe200008f0eff */
[----:B------:R-:W-:Y:S01]  /*c850*/  @P0 IMAD.MOV.U32 R122, RZ, RZ, R119 ;  /* 0x000000ffff7a0224 */ /* 0x000fe200078e0077 */
[----:B------:R-:W5:Y:S03]  /*c860*/  LDL.LU R27, [R1+0x234] ;  /* 0x00023400011b7983 */ /* 0x000f660000300800 */
[----:B------:R-:W-:-:S05]  /*c870*/  @P0 IMAD.MOV.U32 R123, RZ, RZ, R120 ;  /* 0x000000ffff7b0224 */ /* 0x000fca00078e0078 */
[----:B------:R0:W2:Y:S02]  /*c880*/  @P0 LDG.E.U8 R138, desc[UR20][R122.64] ;  /* 0x000000147a8a0981 */ /* 0x0000a4000c1e1100 */
[----:B0-----:R-:W-:Y:S02]  /*c890*/  IMAD R122, R28, UR7, RZ ;  /* 0x000000071c7a7c24 */ /* 0x001fe4000f8e02ff */
[----:B------:R-:W-:Y:S03]  /*c8a0*/  STS.U8 [R173+UR9+0x1e00], R147 ;  /* 0x001e0093ad007988 */ /* 0x000fe60008000009 */
[-C--:B------:R-:W-:Y:S01]  /*c8b0*/  IADD3 R121, P1, PT, R122, R127.reuse, RZ ;  /* 0x0000007f7a797210 */ /* 0x080fe20007f3e0ff */
[----:B------:R-:W-:Y:S01]  /*c8c0*/  IMAD R235, R15, UR7, RZ ;  /* 0x000000070feb7c24 */ /* 0x000fe2000f8e02ff */
[----:B-1----:R-:W-:Y:S01]  /*c8d0*/  PRMT R144, RZ, 0x7610, R144 ;  /* 0x00007610ff907816 */ /* 0x002fe20000000090 */
[----:B------:R-:W-:Y:S01]  /*c8e0*/  IMAD R243, R16, UR7, RZ ;  /* 0x0000000710f37c24 */ /* 0x000fe2000f8e02ff */
[-C--:B------:R-:W-:Y:S01]  /*c8f0*/  LEA.HI.X.SX32 R122, R122, R126.reuse, 0x1, P1 ;  /* 0x0000007e7a7a7211 */ /* 0x080fe200008f0eff */
[----:B------:R-:W-:Y:S01]  /*c900*/  IMAD R251, R13, UR7, RZ ;  /* 0x000000070dfb7c24 */ /* 0x000fe2000f8e02ff */
[C---:B------:R-:W-:Y:S01]  /*c910*/  IADD3 R123, P1, PT, R124.reuse, R127, RZ ;  /* 0x0000007f7c7b7210 */ /* 0x040fe20007f3e0ff */
[----:B------:R-:W-:Y:S01]  /*c920*/  @P0 IMAD.MOV.U32 R130, RZ, RZ, R121 ;  /* 0x000000ffff820224 */ /* 0x000fe200078e0079 */
[----:B------:R-:W5:Y:S01]  /*c930*/  LDL.LU R28, [R1+0x230] ;  /* 0x00023000011c7983 */ /* 0x000f620000300800 */
[----:B------:R-:W-:Y:S01]  /*c940*/  @P0 IMAD.MOV.U32 R131, RZ, RZ, R122 ;  /* 0x000000ffff830224 */ /* 0x000fe200078e007a */
[----:B------:R-:W-:-:S02]  /*c950*/  LEA.HI.X.SX32 R124, R124, R126, 0x1, P1 ;  /* 0x0000007e7c7c7211 */ /* 0x000fc400008f0eff */
[----:B------:R0:W-:Y:S04]  /*c960*/  STS.U8 [R173+UR9+0x2200], R146 ;  /* 0x00220092ad007988 */ /* 0x0001e80008000009 */
[----:B------:R1:W2:Y:S04]  /*c970*/  @P0 LDG.E.U8 R140, desc[UR20][R130.64] ;  /* 0x00000014828c0981 */ /* 0x0002a8000c1e1100 */
[----:B------:R-:W5:Y:S01]  /*c980*/  LDL.LU R25, [R1+0x22c] ;  /* 0x00022c0001197983 */ /* 0x000f620000300800 */
[----:B-1----:R-:W-:Y:S02]  /*c990*/  @P0 IMAD.MOV.U32 R130, RZ, RZ, R123 ;  /* 0x000000ffff820224 */ /* 0x002fe400078e007b */
[----:B------:R-:W-:-:S05]  /*c9a0*/  @P0 IMAD.MOV.U32 R131, RZ, RZ, R124 ;  /* 0x000000ffff830224 */ /* 0x000fca00078e007c */
[----:B------:R1:W2:Y:S02]  /*c9b0*/  @P0 LDG.E.U8 R139, desc[UR20][R130.64] ;  /* 0x00000014828b0981 */ /* 0x0002a4000c1e1100 */
[----:B-1----:R-:W-:Y:S02]  /*c9c0*/  IMAD R130, R26, UR7, RZ ;  /* 0x000000071a827c24 */ /* 0x002fe4000f8e02ff */
[----:B------:R-:W-:Y:S03]  /*c9d0*/  STS.U8 [R173+UR9+0x2600], R149 ;  /* 0x00260095ad007988 */ /* 0x000fe60008000009 */
[CC--:B------:R-:W-:Y:S01]  /*c9e0*/  IADD3 R131, P1, PT, R130.reuse, R127.reuse, RZ ;  /* 0x0000007f82837210 */ /* 0x0c0fe20007f3e0ff */
[----:B------:R-:W5:Y:S03]  /*c9f0*/  LDL.LU R26, [R1+0x228] ;  /* 0x00022800011a7983 */ /* 0x000f660000300800 */
[-C--:B------:R-:W-:Y:S01]  /*ca00*/  LEA.HI.X.SX32 R130, R130, R126.reuse, 0x1, P1 ;  /* 0x0000007e82827211 */ /* 0x080fe200008f0eff */
[----:B0-----:R-:W-:Y:S01]  /*ca10*/  @P0 IMAD.MOV.U32 R146, RZ, RZ, R131 ;  /* 0x000000ffff920224 */ /* 0x001fe200078e0083 */
[CC--:B------:R-:W-:Y:S01]  /*ca20*/  IADD3 R180, P1, PT, R179.reuse, R127.reuse, RZ ;  /* 0x0000007fb3b47210 */ /* 0x0c0fe20007f3e0ff */
[----:B------:R0:W-:Y:S02]  /*ca30*/  STS.U8 [R173+UR9+0x2a00], R148 ;  /* 0x002a0094ad007988 */ /* 0x0001e40008000009 */
[----:B------:R-:W-:Y:S01]  /*ca40*/  @P0 IMAD.MOV.U32 R147, RZ, RZ, R130 ;  /* 0x000000ffff930224 */ /* 0x000fe200078e0082 */
[----:B------:R-:W-:Y:S01]  /*ca50*/  LEA.HI.X.SX32 R179, R179, R126, 0x1, P1 ;  /* 0x0000007eb3b37211 */ /* 0x000fe200008f0eff */
[----:B------:R-:W5:Y:S01]  /*ca60*/  LDL.LU R23, [R1+0x224] ;  /* 0x0002240001177983 */ /* 0x000f620000300800 */
[----:B------:R-:W-:-:S03]  /*ca70*/  IADD3 R188, P1, PT, R187, R127, RZ ;  /* 0x0000007fbbbc7210 */ /* 0x000fc60007f3e0ff */
[----:B------:R1:W2:Y:S01]  /*ca80*/  @P0 LDG.E.U8 R144, desc[UR20][R146.64] ;  /* 0x0000001492900981 */ /* 0x0002a2000c1e1100 */
[-C--:B------:R-:W-:Y:S02]  /*ca90*/  LEA.HI.X.SX32 R187, R187, R126.reuse, 0x1, P1 ;  /* 0x0000007ebbbb7211 */ /* 0x080fe400008f0eff */
[C---:B------:R-:W-:Y:S01]  /*caa0*/  IADD3 R196, P1, PT, R195.reuse, R127, RZ ;  /* 0x0000007fc3c47210 */ /* 0x040fe20007f3e0ff */
[----:B------:R0:W-:Y:S04]  /*cab0*/  STS.U8 [R173+UR9+0x2e00], R151 ;  /* 0x002e0097ad007988 */ /* 0x0001e80008000009 */
[----:B------:R-:W5:Y:S01]  /*cac0*/  LDL.LU R24, [R1+0x220] ;  /* 0x0002200001187983 */ /* 0x000f620000300800 */
[----:B-1----:R-:W-:Y:S02]  /*cad0*/  @P0 IMAD.MOV.U32 R146, RZ, RZ, R180 ;  /* 0x000000ffff920224 */ /* 0x002fe400078e00b4 */
[----:B------:R-:W-:Y:S01]  /*cae0*/  @P0 IMAD.MOV.U32 R147, RZ, RZ, R179 ;  /* 0x000000ffff930224 */ /* 0x000fe200078e00b3 */
[----:B------:R-:W-:Y:S01]  /*caf0*/  LEA.HI.X.SX32 R195, R195, R126, 0x1, P1 ;  /* 0x0000007ec3c37211 */ /* 0x000fe200008f0eff */
[----:B0-----:R-:W-:-:S02]  /*cb00*/  @P0 IMAD.MOV.U32 R148, RZ, RZ, R188 ;  /* 0x000000ffff940224 */ /* 0x001fc400078e00bc */
[----:B------:R-:W-:Y:S01]  /*cb10*/  @P0 IMAD.MOV.U32 R149, RZ, RZ, R187 ;  /* 0x000000ffff950224 */ /* 0x000fe200078e00bb */
[----:B------:R0:W2:Y:S04]  /*cb20*/  @P0 LDG.E.U8 R143, desc[UR20][R146.64] ;  /* 0x00000014928f0981 */ /* 0x0000a8000c1e1100 */
[----:B------:R1:W-:Y:S01]  /*cb30*/  STS.U8 [R173+UR9+0x3200], R150 ;  /* 0x00320096ad007988 */ /* 0x0003e20008000009 */
[----:B------:R-:W-:-:S03]  /*cb40*/  PRMT R151, RZ, 0x7610, R151 ;  /* 0x00007610ff977816 */ /* 0x000fc60000000097 */
[----:B------:R-:W5:Y:S01]  /*cb50*/  LDL.LU R21, [R1+0x21c] ;  /* 0x00021c0001157983 */ /* 0x000f620000300800 */
[----:B0-----:R-:W-:Y:S02]  /*cb60*/  PRMT R146, RZ, 0x7610, R146 ;  /* 0x00007610ff927816 */ /* 0x001fe40000000092 */
[C---:B------:R-:W-:Y:S01]  /*cb70*/  IADD3 R204, P1, PT, R203.reuse, R127, RZ ;  /* 0x0000007fcbcc7210 */ /* 0x040fe20007f3e0ff */
[----:B------:R-:W-:Y:S04]  /*cb80*/  STS.U8 [R173+UR9+0x3600], R153 ;  /* 0x00360099ad007988 */ /* 0x000fe80008000009 */
[----:B------:R0:W2:Y:S01]  /*cb90*/  @P0 LDG.E.U8 R146, desc[UR20][R148.64] ;  /* 0x0000001494920981 */ /* 0x0000a2000c1e1100 */
[----:B-1----:R-:W-:Y:S02]  /*cba0*/  PRMT R150, RZ, 0x7610, R150 ;  /* 0x00007610ff967816 */ /* 0x002fe40000000096 */
[----:B------:R-:W-:Y:S01]  /*cbb0*/  PRMT R147, RZ, 0x7610, R147 ;  /* 0x00007610ff937816 */ /* 0x000fe20000000093 */
[----:B------:R-:W5:Y:S01]  /*cbc0*/  LDL.LU R22, [R1+0x218] ;  /* 0x0002180001167983 */ /* 0x000f620000300800 */
[----:B------:R-:W-:Y:S01]  /*cbd0*/  LEA.HI.X.SX32 R203, R203, R126, 0x1, P1 ;  /* 0x0000007ecbcb7211 */ /* 0x000fe200008f0eff */
[----:B0-----:R-:W-:-:S02]  /*cbe0*/  @P0 IMAD.MOV.U32 R148, RZ, RZ, R196 ;  /* 0x000000ffff940224 */ /* 0x001fc400078e00c4 */
[----:B------:R-:W-:Y:S01]  /*cbf0*/  @P0 IMAD.MOV.U32 R149, RZ, RZ, R195 ;  /* 0x000000ffff950224 */ /* 0x000fe200078e00c3 */
[----:B------:R0:W-:Y:S04]  /*cc00*/  STS.U8 [R173+UR9+0x3a00], R152 ;  /* 0x003a0098ad007988 */ /* 0x0001e80008000009 */
[----:B------:R1:W2:Y:S01]  /*cc10*/  @P0 LDG.E.U8 R145, desc[UR20][R148.64] ;  /* 0x0000001494910981 */ /* 0x0002a2000c1e1100 */
[----:B------:R-:W-:-:S03]  /*cc20*/  IADD3 R212, P1, PT, R211, R127, RZ ;  /* 0x0000007fd3d47210 */ /* 0x000fc60007f3e0ff */
[----:B------:R-:W5:Y:S01]  /*cc30*/  LDL.LU R19, [R1+0x214] ;  /* 0x0002140001137983 */ /* 0x000f620000300800 */
[-C--:B------:R-:W-:Y:S02]  /*cc40*/  LEA.HI.X.SX32 R211, R211, R126.reuse, 0x1, P1 ;  /* 0x0000007ed3d37211 */ /* 0x080fe400008f0eff */
[CC--:B------:R-:W-:Y:S01]  /*cc50*/  IADD3 R220, P1, PT, R219.reuse, R127.reuse, RZ ;  /* 0x0000007fdbdc7210 */ /* 0x0c0fe20007f3e0ff */
[----:B------:R-:W-:Y:S03]  /*cc60*/  STS.U8 [R173+UR9+0x3e00], R155 ;  /* 0x003e009bad007988 */ /* 0x000fe60008000009 */
[----:B------:R-:W-:Y:S01]  /*cc70*/  LEA.HI.X.SX32 R219, R219, R126, 0x1, P1 ;  /* 0x0000007edbdb7211 */ /* 0x000fe200008f0eff */
[----:B------:R0:W-:Y:S01]  /*cc80*/  STS.U8 [R173+UR9+0x4200], R154 ;  /* 0x0042009aad007988 */ /* 0x0001e20008000009 */
[----:B------:R-:W-:Y:S01]  /*cc90*/  IADD3 R228, P1, PT, R227, R127, RZ ;  /* 0x0000007fe3e47210 */ /* 0x000fe20007f3e0ff */
[----:B-1----:R-:W-:-:S02]  /*cca0*/  @P0 IMAD.MOV.U32 R148, RZ, RZ, R204 ;  /* 0x000000ffff940224 */ /* 0x002fc400078e00cc */
[----:B------:R-:W-:Y:S01]  /*ccb0*/  STS.U8 [R173+UR9+0x4600], R161 ;  /* 0x004600a1ad007988 */ /* 0x000fe20008000009 */
[----:B------:R-:W-:Y:S01]  /*ccc0*/  @P0 IMAD.MOV.U32 R149, RZ, RZ, R203 ;  /* 0x000000ffff950224 */ /* 0x000fe200078e00cb */
[----:B------:R-:W-:Y:S02]  /*ccd0*/  LEA.HI.X.SX32 R227, R227, R126, 0x1, P1 ;  /* 0x0000007ee3e37211 */ /* 0x000fe400008f0eff */
[----:B----4-:R-:W-:Y:S01]  /*cce0*/  STS.U8 [R173+UR9+0x4a00], R160 ;  /* 0x004a00a0ad007988 */ /* 0x010fe20008000009 */
[----:B------:R-:W-:-:S03]  /*ccf0*/  IADD3 R236, P1, PT, R235, R127, RZ ;  /* 0x0000007febec7210 */ /* 0x000fc60007f3e0ff */
[----:B------:R-:W-:Y:S04]  /*cd00*/  STS.U8 [R173+UR9+0x4e00], R166 ;  /* 0x004e00a6ad007988 */ /* 0x000fe80008000009 */
[----:B------:R-:W-:Y:S04]  /*cd10*/  STS.U8 [R173+UR9+0x5200], R165 ;  /* 0x005200a5ad007988 */ /* 0x000fe80008000009 */
[----:B------:R-:W-:Y:S01]  /*cd20*/  STS.U8 [R173+UR9+0x5600], R172 ;  /* 0x005600acad007988 */ /* 0x000fe20008000009 */
[----:B0-----:R-:W-:-:S03]  /*cd30*/  @P0 IMAD.MOV.U32 R152, RZ, RZ, R212 ;  /* 0x000000ffff980224 */ /* 0x001fc600078e00d4 */
[----:B---3--:R-:W-:Y:S01]  /*cd40*/  STS.U8 [R173+UR9+0x5a00], R170 ;  /* 0x005a00aaad007988 */ /* 0x008fe20008000009 */
[----:B------:R-:W-:Y:S01]  /*cd50*/  @P0 IMAD.MOV.U32 R153, RZ, RZ, R211 ;  /* 0x000000ffff990224 */ /* 0x000fe200078e00d3 */
[----:B------:R-:W-:Y:S02]  /*cd60*/  LEA.HI.X.SX32 R235, R235, R126, 0x1, P1 ;  /* 0x0000007eebeb7211 */ /* 0x000fe400008f0eff */
[----:B------:R-:W-:Y:S01]  /*cd70*/  STS.U8 [R173+UR9+0x5e00], R171 ;  /* 0x005e00abad007988 */ /* 0x000fe20008000009 */
[----:B------:R-:W-:-:S03]  /*cd80*/  IADD3 R244, P1, PT, R243, R127, RZ ;  /* 0x0000007ff3f47210 */ /* 0x000fc60007f3e0ff */
[----:B------:R0:W3:Y:S01]  /*cd90*/  @P0 LDG.E.U8 R151, desc[UR20][R148.64] ;  /* 0x0000001494970981 */ /* 0x0000e2000c1e1100 */
[----:B------:R-:W-:-:S03]  /*cda0*/  LOP3.LUT R154, R96, 0x60, RZ, 0x3c, !PT ;  /* 0x00000060609a7812 */ /* 0x000fc600078e3cff */
[----:B------:R-:W-:Y:S04]  /*cdb0*/  STS.U8 [R173+UR9+0x6200], R168 ;  /* 0x006200a8ad007988 */ /* 0x000fe80008000009 */
[----:B------:R-:W-:Y:S01]  /*cdc0*/  STS.U8 [R173+UR9+0x6600], R169 ;  /* 0x006600a9ad007988 */ /* 0x000fe20008000009 */
[----:B0-----:R-:W-:-:S03]  /*cdd0*/  PRMT R148, RZ, 0x7610, R148 ;  /* 0x00007610ff947816 */ /* 0x001fc60000000094 */
[----:B------:R-:W-:Y:S01]  /*cde0*/  STS.U8 [R173+UR9+0x6a00], R164 ;  /* 0x006a00a4ad007988 */ /* 0x000fe20008000009 */
[----:B------:R-:W-:-:S03]  /*cdf0*/  LEA.HI.X.SX32 R243, R243, R126, 0x1, P1 ;  /* 0x0000007ef3f37211 */ /* 0x000fc600008f0eff */
[----:B------:R-:W-:Y:S01]  /*ce00*/  STS.U8 [R173+UR9+0x6e00], R167 ;  /* 0x006e00a7ad007988 */ /* 0x000fe20008000009 */
[----:B------:R-:W-:-:S03]  /*ce10*/  IADD3 R252, P1, PT, R251, R127, RZ ;  /* 0x0000007ffbfc7210 */ /* 0x000fc60007f3e0ff */
[----:B------:R-:W-:Y:S04]  /*ce20*/  STS.U8 [R173+UR9+0x7200], R162 ;  /* 0x007200a2ad007988 */ /* 0x000fe80008000009 */
[----:B------:R-:W-:Y:S04]  /*ce30*/  STS.U8 [R173+UR9+0x7600], R163 ;  /* 0x007600a3ad007988 */ /* 0x000fe80008000009 */
[----:B------:R0:W4:Y:S04]  /*ce40*/  @P0 LDG.E.U8 R148, desc[UR20][R152.64] ;  /* 0x0000001498940981 */ /* 0x000128000c1e1100 */
[----:B------:R-:W-:Y:S04]  /*ce50*/  STS.U8 [R173+UR9+0x7a00], R159 ;  /* 0x007a009fad007988 */ /* 0x000fe80008000009 */
[----:B------:R-:W-:Y:S01]  /*ce60*/  STS.U8 [R173+UR9+0x7e00], R158 ;  /* 0x007e009ead007988 */ /* 0x000fe20008000009 */
[----:B0-----:R-:W-:-:S02]  /*ce70*/  @P0 IMAD.MOV.U32 R152, RZ, RZ, R220 ;  /* 0x000000ffff980224 */ /* 0x001fc400078e00dc */
[----:B------:R-:W-:Y:S01]  /*ce80*/  @P0 IMAD.MOV.U32 R153, RZ, RZ, R219 ;  /* 0x000000ffff990224 */ /* 0x000fe200078e00db */
[----:B------:R0:W-:Y:S01]  /*ce90*/  STS.U8 [R154+UR9+0x7f00], R18 ;  /* 0x007f00129a007988 */ /* 0x0001e20008000009 */
[----:B------:R-:W-:-:S03]  /*cea0*/  LEA.HI.X.SX32 R251, R251, R126, 0x1, P1 ;  /* 0x0000007efbfb7211 */ /* 0x000fc600008f0eff */
[----:B------:R-:W-:Y:S04]  /*ceb0*/  STS.U8 [R154+UR9+0x300], R157 ;  /* 0x0003009d9a007988 */ /* 0x000fe80008000009 */
[----:B--2---:R-:W-:Y:S04]  /*cec0*/  STS.U8 [R154+UR9+0x700], R156 ;  /* 0x0007009c9a007988 */ /* 0x004fe80008000009 */
[----:B------:R1:W2:Y:S01]  /*ced0*/  @P0 LDG.E.U8 R150, desc[UR20][R152.64] ;  /* 0x0000001498960981 */ /* 0x0002a2000c1e1100 */
[----:B------:R-:W-:-:S03]  /*cee0*/  PRMT R149, RZ, 0x7610, R149 ;  /* 0x00007610ff957816 */ /* 0x000fc60000000095 */
[----:B------:R-:W5:Y:S04]  /*cef0*/  LDL.LU R20, [R1+0x210] ;  /* 0x0002100001147983 */ /* 0x000f680000300800 */
[----:B------:R-:W5:Y:S01]  /*cf00*/  LDL.LU R17, [R1+0x20c] ;  /* 0x00020c0001117983 */ /* 0x000f620000300800 */
[----:B-1----:R-:W-:Y:S02]  /*cf10*/  @P0 IMAD.MOV.U32 R152, RZ, RZ, R228 ;  /* 0x000000ffff980224 */ /* 0x002fe400078e00e4 */
[----:B------:R-:W-:Y:S01]  /*cf20*/  @P0 IMAD.MOV.U32 R153, RZ, RZ, R227 ;  /* 0x000000ffff990224 */ /* 0x000fe200078e00e3 */
[----:B0-----:R-:W5:Y:S04]  /*cf30*/  LDL.LU R18, [R1+0x208] ;  /* 0x0002080001127983 */ /* 0x001f680000300800 */
[----:B------:R0:W-:Y:S04]  /*cf40*/  STS.U8 [R154+UR9+0xb00], R142 ;  /* 0x000b008e9a007988 */ /* 0x0001e80008000009 */
[----:B------:R1:W2:Y:S04]  /*cf50*/  @P0 LDG.E.U8 R147, desc[UR20][R152.64] ;  /* 0x0000001498930981 */ /* 0x0002a8000c1e1100 */
[----:B------:R-:W5:Y:S01]  /*cf60*/  LDL.LU R15, [R1+0x204] ;  /* 0x00020400010f7983 */ /* 0x000f620000300800 */
[----:B0-----:R-:W-:-:S03]  /*cf70*/  PRMT R142, RZ, 0x7610, R142 ;  /* 0x00007610ff8e7816 */ /* 0x001fc6000000008e */
[----:B------:R-:W5:Y:S01]  /*cf80*/  LDL.LU R16, [R1+0x200] ;  /* 0x0002000001107983 */ /* 0x000f620000300800 */
[----:B-1----:R-:W-:Y:S02]  /*cf90*/  @P0 IMAD.MOV.U32 R152, RZ, RZ, R236 ;  /* 0x000000ffff980224 */ /* 0x002fe400078e00ec */
[----:B------:R-:W-:Y:S01]  /*cfa0*/  @P0 IMAD.MOV.U32 R153, RZ, RZ, R235 ;  /* 0x000000ffff990224 */ /* 0x000fe200078e00eb */
[----:B------:R-:W5:Y:S04]  /*cfb0*/  LDL.LU R13, [R1+0x1fc] ;  /* 0x0001fc00010d7983 */ /* 0x000f680000300800 */
[----:B------:R0:W2:Y:S04]  /*cfc0*/  @P0 LDG.E.U8 R149, desc[UR20][R152.64] ;  /* 0x0000001498950981 */ /* 0x0000a8000c1e1100 */
[----:B------:R1:W-:Y:S01]  /*cfd0*/  STS.U8 [R154+UR9+0xf00], R141 ;  /* 0x000f008d9a007988 */ /* 0x0003e20008000009 */
[----:B0-----:R-:W-:-:S02]  /*cfe0*/  @P0 IMAD.MOV.U32 R152, RZ, RZ, R244 ;  /* 0x000000ffff980224 */ /* 0x001fc400078e00f4 */
[----:B------:R-:W-:Y:S01]  /*cff0*/  @P0 IMAD.MOV.U32 R153, RZ, RZ, R243 ;  /* 0x000000ffff990224 */ /* 0x000fe200078e00f3 */
[----:B-1----:R-:W-:-:S06]  /*d000*/  PRMT R141, RZ, 0x7610, R141 ;  /* 0x00007610ff8d7816 */ /* 0x002fcc000000008d */
[----:B------:R-:W2:Y:S04]  /*d010*/  @P0 LDG.E.U8 R141, desc[UR20][R152.64] ;  /* 0x00000014988d0981 */ /* 0x000ea8000c1e1100 */
[----:B------:R0:W-:Y:S02]  /*d020*/  STS.U8 [R154+UR9+0x1300], R138 ;  /* 0x0013008a9a007988 */ /* 0x0001e40008000009 */
[----:B0-----:R-:W-:Y:S02]  /*d030*/  @P0 IMAD.MOV.U32 R138, RZ, RZ, R252 ;  /* 0x000000ffff8a0224 */ /* 0x001fe400078e00fc */
[----:B------:R-:W-:Y:S04]  /*d040*/  STS.U8 [R154+UR9+0x1700], R140 ;  /* 0x0017008c9a007988 */ /* 0x000fe80008000009 */
[----:B------:R0:W-:Y:S02]  /*d050*/  STS.U8 [R154+UR9+0x1b00], R139 ;  /* 0x001b008b9a007988 */ /* 0x0001e40008000009 */
[----:B0-----:R-:W-:-:S05]  /*d060*/  @P0 IMAD.MOV.U32 R139, RZ, RZ, R251 ;  /* 0x000000ffff8b0224 */ /* 0x001fca00078e00fb */
[----:B------:R0:W2:Y:S02]  /*d070*/  @P0 LDG.E.U8 R142, desc[UR20][R138.64] ;  /* 0x000000148a8e0981 */ /* 0x0000a4000c1e1100 */
[----:B0-----:R-:W-:Y:S01]  /*d080*/  IMAD R138, R14, UR7, RZ ;  /* 0x000000070e8a7c24 */ /* 0x001fe2000f8e02ff */
[----:B------:R-:W-:Y:S01]  /*d090*/  PRMT R140, RZ, 0x7610, R140 ;  /* 0x00007610ff8c7816 */ /* 0x000fe2000000008c */
[----:B------:R-:W5:Y:S03]  /*d0a0*/  LDL.LU R14, [R1+0x1f8] ;  /* 0x0001f800010e7983 */ /* 0x000f660000300800 */
[----:B------:R-:W-:-:S04]  /*d0b0*/  IADD3 R139, P1, PT, R138, R127, RZ ;  /* 0x0000007f8a8b7210 */ /* 0x000fc80007f3e0ff */
[----:B------:R-:W-:Y:S01]  /*d0c0*/  LEA.HI.X.SX32 R152, R138, R126, 0x1, P1 ;  /* 0x0000007e8a987211 */ /* 0x000fe200008f0eff */
[----:B------:R0:W-:Y:S01]  /*d0d0*/  STL [R1+0x1c], R139 ;  /* 0x00001c8b01007387 */ /* 0x0001e20000100800 */
[----:B------:R-:W-:-:S03]  /*d0e0*/  @P0 IMAD.MOV.U32 R138, RZ, RZ, R139 ;  /* 0x000000ffff8a0224 */ /* 0x000fc600078e008b */
[----:B0-----:R-:W-:Y:S01]  /*d0f0*/  @P0 IMAD.MOV.U32 R139, RZ, RZ, R152 ;  /* 0x000000ffff8b0224 */ /* 0x001fe200078e0098 */
[----:B------:R-:W-:Y:S04]  /*d100*/  STS.U8 [R154+UR9+0x1f00], R144 ;  /* 0x001f00909a007988 */ /* 0x000fe80008000009 */
[----:B------:R0:W2:Y:S04]  /*d110*/  @P0 LDG.E.U8 R140, desc[UR20][R138.64] ;  /* 0x000000148a8c0981 */ /* 0x0000a8000c1e1100 */
[----:B------:R1:W-:Y:S01]  /*d120*/  STS.U8 [R154+UR9+0x2300], R143 ;  /* 0x0023008f9a007988 */ /* 0x0003e20008000009 */
[----:B0-----:R-:W-:-:S05]  /*d130*/  IMAD R138, R11, UR7, RZ ;  /* 0x000000070b8a7c24 */ /* 0x001fca000f8e02ff */
[C---:B-1----:R-:W-:Y:S01]  /*d140*/  IADD3 R143, P1, PT, R138.reuse, R127, RZ ;  /* 0x0000007f8a8f7210 */ /* 0x042fe20007f3e0ff */
[----:B------:R-:W-:Y:S03]  /*d150*/  STL [R1+0x18], R152 ;  /* 0x0000189801007387 */ /* 0x000fe60000100800 */
[----:B------:R-:W-:Y:S01]  /*d160*/  LEA.HI.X.SX32 R144, R138, R126, 0x1, P1 ;  /* 0x0000007e8a907211 */ /* 0x000fe200008f0eff */
[----:B------:R-:W5:Y:S01]  /*d170*/  LDL.LU R11, [R1+0x1f4] ;  /* 0x0001f400010b7983 */ /* 0x000f620000300800 */
[----:B------:R-:W-:Y:S01]  /*d180*/  IMAD R138, R12, UR7, RZ ;  /* 0x000000070c8a7c24 */ /* 0x000fe2000f8e02ff */
[----:B------:R-:W-:Y:S02]  /*d190*/  PRMT R139, RZ, 0x7610, R139 ;  /* 0x00007610ff8b7816 */ /* 0x000fe4000000008b */
[----:B------:R-:W-:Y:S04]  /*d1a0*/  STS.U8 [R154+UR9+0x2700], R146 ;  /* 0x002700929a007988 */ /* 0x000fe80008000009 */
[----:B------:R-:W-:Y:S04]  /*d1b0*/  STL [R1+0x3c], R143 ;  /* 0x00003c8f01007387 */ /* 0x000fe80000100800 */
[----:B------:R0:W-:Y:S04]  /*d1c0*/  STS.U8 [R154+UR9+0x2b00], R145 ;  /* 0x002b00919a007988 */ /* 0x0001e80008000009 */
[----:B------:R1:W-:Y:S04]  /*d1d0*/  STL [R1+0x38], R144 ;  /* 0x0000389001007387 */ /* 0x0003e80000100800 */
[----:B------:R-:W5:Y:S01]  /*d1e0*/  LDL.LU R12, [R1+0x1f0] ;  /* 0x0001f000010c7983 */ /* 0x000f620000300800 */
[----:B0-----:R-:W-:-:S02]  /*d1f0*/  @P0 IMAD.MOV.U32 R145, RZ, RZ, R144 ;  /* 0x000000ffff910224 */ /* 0x001fc400078e0090 */
[----:B-1----:R-:W-:Y:S01]  /*d200*/  @P0 IMAD.MOV.U32 R144, RZ, RZ, R143 ;  /* 0x000000ffff900224 */ /* 0x002fe200078e008f */
[----:B------:R-:W-:-:S04]  /*d210*/  IADD3 R143, P1, PT, R138, R127, RZ ;  /* 0x0000007f8a8f7210 */ /* 0x000fc80007f3e0ff */
[----:B------:R0:W2:Y:S04]  /*d220*/  @P0 LDG.E.U8 R139, desc[UR20][R144.64] ;  /* 0x00000014908b0981 */ /* 0x0000a8000c1e1100 */
[----:B------:R-:W-:Y:S01]  /*d230*/  STL [R1+0x5c], R143 ;  /* 0x00005c8f01007387 */ /* 0x000fe20000100800 */
[----:B0-----:R-:W-:Y:S02]  /*d240*/  LEA.HI.X.SX32 R144, R138, R126, 0x1, P1 ;  /* 0x0000007e8a907211 */ /* 0x001fe400008f0eff */
[----:B------:R-:W-:-:S03]  /*d250*/  PRMT R138, RZ, 0x7610, R138 ;  /* 0x00007610ff8a7816 */ /* 0x000fc6000000008a */
[----:B------:R0:W-:Y:S01]  /*d260*/  STL [R1+0x58], R144 ;  /* 0x0000589001007387 */ /* 0x0001e20000100800 */
[----:B------:R-:W-:Y:S02]  /*d270*/  @P0 IMAD.MOV.U32 R145, RZ, RZ, R144 ;  /* 0x000000ffff910224 */ /* 0x000fe400078e0090 */
[----:B0-----:R-:W-:-:S05]  /*d280*/  @P0 IMAD.MOV.U32 R144, RZ, RZ, R143 ;  /* 0x000000ffff900224 */ /* 0x001fca00078e008f */
[----:B------:R0:W2:Y:S01]  /*d290*/  @P0 LDG.E.U8 R138, desc[UR20][R144.64] ;  /* 0x00000014908a0981 */ /* 0x0000a2000c1e1100 */
[----:B------:R-:W-:-:S03]  /*d2a0*/  IMAD R143, R9, UR7, RZ ;  /* 0x00000007098f7c24 */ /* 0x000fc6000f8e02ff */
[----:B------:R-:W5:Y:S02]  /*d2b0*/  LDL.LU R9, [R1+0x1ec] ;  /* 0x0001ec0001097983 */ /* 0x000f640000300800 */
[----:B0-----:R-:W-:-:S04]  /*d2c0*/  IADD3 R144, P1, PT, R143, R127, RZ ;  /* 0x0000007f8f907210 */ /* 0x001fc80007f3e0ff */
[----:B------:R-:W-:Y:S02]  /*d2d0*/  LEA.HI.X.SX32 R145, R143, R126, 0x1, P1 ;  /* 0x0000007e8f917211 */ /* 0x000fe400008f0eff */
[----:B------:R-:W-:Y:S01]  /*d2e0*/  PRMT R143, RZ, 0x7610, R143 ;  /* 0x00007610ff8f7816 */ /* 0x000fe2000000008f */
[----:B------:R0:W-:Y:S05]  /*d2f0*/  STL [R1+0x7c], R144 ;  /* 0x00007c9001007387 */ /* 0x0001ea0000100800 */
[----:B------:R0:W2:Y:S04]  /*d300*/  @P0 LDG.E.U8 R143, desc[UR20][R144.64] ;  /* 0x00000014908f0981 */ /* 0x0000a8000c1e1100 */
[----:B------:R1:W-:Y:S01]  /*d310*/  STL [R1+0x78], R145 ;  /* 0x0000789101007387 */ /* 0x0003e20000100800 */
[----:B0-----:R-:W-:-:S03]  /*d320*/  IMAD R144, R10, UR7, RZ ;  /* 0x000000070a907c24 */ /* 0x001fc6000f8e02ff */
[----:B---3--:R-:W-:Y:S02]  /*d330*/  STS.U8 [R154+UR9+0x2f00], R151 ;  /* 0x002f00979a007988 */ /* 0x008fe40008000009 */
[C---:B-1----:R-:W-:Y:S02]  /*d340*/  IADD3 R145, P1, PT, R144.reuse, R127, RZ ;  /* 0x0000007f90917210 */ /* 0x042fe40007f3e0ff */
[----:B----4-:R-:W-:Y:S02]  /*d350*/  STS.U8 [R154+UR9+0x3300], R148 ;  /* 0x003300949a007988 */ /* 0x010fe40008000009 */
[----:B------:R-:W-:Y:S02]  /*d360*/  LEA.HI.X.SX32 R146, R144, R126, 0x1, P1 ;  /* 0x0000007e90927211 */ /* 0x000fe400008f0eff */
[----:B------:R-:W5:Y:S01]  /*d370*/  LDL.LU R10, [R1+0x1e8] ;  /* 0x0001e800010a7983 */ /* 0x000f620000300800 */
[----:B------:R-:W-:-:S03]  /*d380*/  @P0 IMAD.MOV.U32 R144, RZ, RZ, R145 ;  /* 0x000000ffff900224 */ /* 0x000fc600078e0091 */
[----:B--2---:R-:W-:Y:S04]  /*d390*/  STS.U8 [R154+UR9+0x3700], R150 ;  /* 0x003700969a007988 */ /* 0x004fe80008000009 */
[----:B------:R0:W-:Y:S02]  /*d3a0*/  STL [R1+0x9c], R145 ;  /* 0x00009c9101007387 */ /* 0x0001e40000100800 */
[----:B0-----:R-:W-:Y:S02]  /*d3b0*/  @P0 IMAD.MOV.U32 R145, RZ, RZ, R146 ;  /* 0x000000ffff910224 */ /* 0x001fe400078e0092 */
[----:B------:R-:W-:Y:S04]  /*d3c0*/  STS.U8 [R154+UR9+0x3b00], R147 ;  /* 0x003b00939a007988 */ /* 0x000fe80008000009 */
[----:B------:R-:W-:Y:S04]  /*d3d0*/  STS.U8 [R154+UR9+0x3f00], R149 ;  /* 0x003f00959a007988 */ /* 0x000fe80008000009 */
[----:B------:R-:W-:Y:S04]  /*d3e0*/  STL [R1+0x98], R146 ;  /* 0x0000989201007387 */ /* 0x000fe80000100800 */
[----:B------:R0:W-:Y:S02]  /*d3f0*/  STS.U8 [R154+UR9+0x4300], R141 ;  /* 0x0043008d9a007988 */ /* 0x0001e40008000009 */
[----:B0-----:R-:W-:-:S06]  /*d400*/  PRMT R141, RZ, 0x7610, R141 ;  /* 0x00007610ff8d7816 */ /* 0x001fcc000000008d */
[----:B------:R0:W2:Y:S02]  /*d410*/  @P0 LDG.E.U8 R141, desc[UR20][R144.64] ;  /* 0x00000014908d0981 */ /* 0x0000a4000c1e1100 */
[----:B0-----:R-:W-:Y:S02]  /*d420*/  IMAD R144, R7, UR7, RZ ;  /* 0x0000000707907c24 */ /* 0x001fe4000f8e02ff */
[----:B------:R-:W5:Y:S03]  /*d430*/  LDL.LU R7, [R1+0x1e4] ;  /* 0x0001e40001077983 */ /* 0x000f660000300800 */
[----:B------:R-:W-:-:S04]  /*d440*/  IADD3 R145, P1, PT, R144, R127, RZ ;  /* 0x0000007f90917210 */ /* 0x000fc80007f3e0ff */
[----:B------:R-:W-:Y:S01]  /*d450*/  LEA.HI.X.SX32 R146, R144, R126, 0x1, P1 ;  /* 0x0000007e90927211 */ /* 0x000fe200008f0eff */
[----:B------:R0:W-:Y:S01]  /*d460*/  STL [R1+0xc4], R145 ;  /* 0x0000c49101007387 */ /* 0x0001e20000100800 */
[----:B------:R-:W-:-:S03]  /*d470*/  @P0 IMAD.MOV.U32 R144, RZ, RZ, R145 ;  /* 0x000000ffff900224 */ /* 0x000fc600078e0091 */
[----:B0-----:R-:W-:Y:S01]  /*d480*/  @P0 IMAD.MOV.U32 R145, RZ, RZ, R146 ;  /* 0x000000ffff910224 */ /* 0x001fe200078e0092 */
[----:B------:R0:W-:Y:S02]  /*d490*/  STS.U8 [R154+UR9+0x4700], R142 ;  /* 0x0047008e9a007988 */ /* 0x0001e40008000009 */
[----:B0-----:R-:W-:Y:S02]  /*d4a0*/  IMAD R142, R8, UR7, RZ ;  /* 0x00000007088e7c24 */ /* 0x001fe4000f8e02ff */
[----:B------:R0:W-:Y:S02]  /*d4b0*/  STS.U8 [R154+UR9+0x4b00], R140 ;  /* 0x004b008c9a007988 */ /* 0x0001e40008000009 */
[----:B0-----:R-:W-:-:S06]  /*d4c0*/  PRMT R140, RZ, 0x7610, R140 ;  /* 0x00007610ff8c7816 */ /* 0x001fcc000000008c */
[----:B------:R0:W3:Y:S02]  /*d4d0*/  @P0 LDG.E.U8 R140, desc[UR20][R144.64] ;  /* 0x00000014908c0981 */ /* 0x0000e4000c1e1100 */
[----:B0-----:R-:W-:-:S04]  /*d4e0*/  IADD3 R144, P1, PT, R142, R127, RZ ;  /* 0x0000007f8e907210 */ /* 0x001fc80007f3e0ff */
[----:B------:R-:W-:Y:S01]  /*d4f0*/  LEA.HI.X.SX32 R145, R142, R126, 0x1, P1 ;  /* 0x0000007e8e917211 */ /* 0x000fe200008f0eff */
[----:B------:R-:W-:Y:S04]  /*d500*/  STS.U8 [R154+UR9+0x4f00], R139 ;  /* 0x004f008b9a007988 */ /* 0x000fe80008000009 */
[----:B------:R0:W-:Y:S02]  /*d510*/  STS.U8 [R154+UR9+0x5300], R138 ;  /* 0x0053008a9a007988 */ /* 0x0001e40008000009 */
[----:B0-----:R-:W-:-:S06]  /*d520*/  PRMT R138, RZ, 0x7610, R138 ;  /* 0x00007610ff8a7816 */ /* 0x001fcc000000008a */
[----:B------:R0:W4:Y:S01]  /*d530*/  @P0 LDG.E.U8 R138, desc[UR20][R144.64] ;  /* 0x00000014908a0981 */ /* 0x000122000c1e1100 */
[----:B------:R-:W-:-:S03]  /*d540*/  IMAD R139, R5, UR7, RZ ;  /* 0x00000007058b7c24 */ /* 0x000fc6000f8e02ff */
[----:B------:R-:W-:Y:S02]  /*d550*/  STL [R1+0xc0], R146 ;  /* 0x0000c09201007387 */ /* 0x000fe40000100800 */
[C---:B------:R-:W-:Y:S02]  /*d560*/  IADD3 R142, P1, PT, R139.reuse, R127, RZ ;  /* 0x0000007f8b8e7210 */ /* 0x040fe40007f3e0ff */
[----:B------:R-:W5:Y:S04]  /*d570*/  LDL.LU R8, [R1+0x1e0] ;  /* 0x0001e00001087983 */ /* 0x000f680000300800 */
[----:B------:R0:W-:Y:S04]  /*d580*/  STL [R1+0xe4], R144 ;  /* 0x0000e49001007387 */ /* 0x0001e80000100800 */
[----:B------:R1:W-:Y:S01]  /*d590*/  STS.U8 [R154+UR9+0x5700], R143 ;  /* 0x0057008f9a007988 */ /* 0x0003e20008000009 */
[----:B0-----:R-:W-:-:S02]  /*d5a0*/  LEA.HI.X.SX32 R144, R139, R126, 0x1, P1 ;  /* 0x0000007e8b907211 */ /* 0x001fc400008f0eff */
[----:B------:R-:W-:-:S03]  /*d5b0*/  PRMT R139, RZ, 0x7610, R139 ;  /* 0x00007610ff8b7816 */ /* 0x000fc6000000008b */
[----:B-1----:R-:W-:Y:S01]  /*d5c0*/  @P0 IMAD.MOV.U32 R143, RZ, RZ, R144 ;  /* 0x000000ffff8f0224 */ /* 0x002fe200078e0090 */
[----:B------:R-:W-:Y:S04]  /*d5d0*/  STL [R1+0xe0], R145 ;  /* 0x0000e09101007387 */ /* 0x000fe80000100800 */
[----:B------:R-:W5:Y:S04]  /*d5e0*/  LDL.LU R5, [R1+0x1dc] ;  /* 0x0001dc0001057983 */ /* 0x000f680000300800 */
[----:B------:R-:W-:Y:S04]  /*d5f0*/  STL [R1+0x104], R142 ;  /* 0x0001048e01007387 */ /* 0x000fe80000100800 */
[----:B------:R0:W4:Y:S04]  /*d600*/  @P0 LDG.E.U8 R139, desc[UR20][R142.64] ;  /* 0x000000148e8b0981 */ /* 0x000128000c1e1100 */
[----:B--2---:R1:W-:Y:S02]  /*d610*/  STS.U8 [R154+UR9+0x5b00], R141 ;  /* 0x005b008d9a007988 */ /* 0x0043e40008000009 */
[----:B-1----:R-:W-:-:S05]  /*d620*/  IMAD R141, R6, UR7, RZ ;  /* 0x00000007068d7c24 */ /* 0x002fca000f8e02ff */
[----:B0-----:R-:W-:-:S04]  /*d630*/  IADD3 R142, P1, PT, R141, R127, RZ ;  /* 0x0000007f8d8e7210 */ /* 0x001fc80007f3e0ff */
[----:B------:R-:W-:-:S05]  /*d640*/  LEA.HI.X.SX32 R143, R141, R126, 0x1, P1 ;  /* 0x0000007e8d8f7211 */ /* 0x000fca00008f0eff */
[----:B------:R-:W-:Y:S01]  /*d650*/  @P0 IMAD.MOV.U32 R141, RZ, RZ, R143 ;  /* 0x000000ffff8d0224 */ /* 0x000fe200078e008f */
[----:B---3--:R0:W-:Y:S02]  /*d660*/  STS.U8 [R154+UR9+0x5f00], R140 ;  /* 0x005f008c9a007988 */ /* 0x0081e40008000009 */
[----:B0-----:R-:W-:Y:S02]  /*d670*/  @P0 IMAD.MOV.U32 R140, RZ, RZ, R142 ;  /* 0x000000ffff8c0224 */ /* 0x001fe400078e008e */
[----:B----4-:R0:W-:Y:S02]  /*d680*/  STS.U8 [R154+UR9+0x6300], R138 ;  /* 0x0063008a9a007988 */ /* 0x0101e40008000009 */
[----:B0-----:R-:W-:-:S06]  /*d690*/  PRMT R138, RZ, 0x7610, R138 ;  /* 0x00007610ff8a7816 */ /* 0x001fcc000000008a */
[----:B------:R0:W2:Y:S04]  /*d6a0*/  @P0 LDG.E.U8 R138, desc[UR20][R140.64] ;  /* 0x000000148c8a0981 */ /* 0x0000a8000c1e1100 */
[----:B------:R-:W-:Y:S04]  /*d6b0*/  STL [R1+0x100], R144 ;  /* 0x0001009001007387 */ /* 0x000fe80000100800 */
[----:B------:R-:W5:Y:S01]  /*d6c0*/  LDL.LU R6, [R1+0x1d8] ;  /* 0x0001d80001067983 */ /* 0x000f620000300800 */
[----:B0-----:R-:W-:-:S03]  /*d6d0*/  IMAD R140, R2, UR7, RZ ;  /* 0x00000007028c7c24 */ /* 0x001fc6000f8e02ff */
[----:B------:R0:W-:Y:S02]  /*d6e0*/  STL [R1+0x124], R142 ;  /* 0x0001248e01007387 */ /* 0x0001e40000100800 */
[C---:B------:R-:W-:Y:S02]  /*d6f0*/  IADD3 R141, P1, PT, R140.reuse, R127, RZ ;  /* 0x0000007f8c8d7210 */ /* 0x040fe40007f3e0ff */
[----:B------:R-:W-:Y:S04]  /*d700*/  STL [R1+0x120], R143 ;  /* 0x0001208f01007387 */ /* 0x000fe80000100800 */
[----:B------:R-:W5:Y:S01]  /*d710*/  LDL.LU R2, [R1+0x1d4] ;  /* 0x0001d40001027983 */ /* 0x000f620000300800 */
[----:B0-----:R-:W-:-:S03]  /*d720*/  LEA.HI.X.SX32 R142, R140, R126, 0x1, P1 ;  /* 0x0000007e8c8e7211 */ /* 0x001fc600008f0eff */
[----:B------:R-:W-:Y:S01]  /*d730*/  STS.U8 [R154+UR9+0x6700], R139 ;  /* 0x0067008b9a007988 */ /* 0x000fe20008000009 */
[----:B------:R-:W-:-:S03]  /*d740*/  @P0 IMAD.MOV.U32 R140, RZ, RZ, R141 ;  /* 0x000000ffff8c0224 */ /* 0x000fc600078e008d */
[----:B------:R0:W-:Y:S02]  /*d750*/  STL [R1+0x144], R141 ;  /* 0x0001448d01007387 */ /* 0x0001e40000100800 */
[----:B0-----:R-:W-:Y:S02]  /*d760*/  @P0 IMAD.MOV.U32 R141, RZ, RZ, R142 ;  /* 0x000000ffff8d0224 */ /* 0x001fe400078e008e */
[----:B--2---:R0:W-:Y:S02]  /*d770*/  STS.U8 [R154+UR9+0x6b00], R138 ;  /* 0x006b008a9a007988 */ /* 0x0041e40008000009 */
[----:B0-----:R-:W-:-:S06]  /*d780*/  PRMT R138, RZ, 0x7610, R138 ;  /* 0x00007610ff8a7816 */ /* 0x001fcc000000008a */
[----:B------:R0:W2:Y:S01]  /*d790*/  @P0 LDG.E.U8 R138, desc[UR20][R140.64] ;  /* 0x000000148c8a0981 */ /* 0x0000a2000c1e1100 */
[----:B------:R-:W-:-:S05]  /*d7a0*/  IMAD R139, R4, UR7, RZ ;  /* 0x00000007048b7c24 */ /* 0x000fca000f8e02ff */
[----:B0-----:R-:W-:-:S04]  /*d7b0*/  IADD3 R140, P1, PT, R139, R127, RZ ;  /* 0x0000007f8b8c7210 */ /* 0x001fc80007f3e0ff */
[----:B------:R-:W-:Y:S01]  /*d7c0*/  LEA.HI.X.SX32 R141, R139, R126, 0x1, P1 ;  /* 0x0000007e8b8d7211 */ /* 0x000fe200008f0eff */
[----:B--2---:R0:W-:Y:S02]  /*d7d0*/  STS.U8 [R154+UR9+0x6f00], R138 ;  /* 0x006f008a9a007988 */ /* 0x0041e40008000009 */
[----:B0-----:R-:W-:-:S06]  /*d7e0*/  PRMT R138, RZ, 0x7610, R138 ;  /* 0x00007610ff8a7816 */ /* 0x001fcc000000008a */
[----:B------:R0:W2:Y:S01]  /*d7f0*/  @P0 LDG.E.U8 R138, desc[UR20][R140.64] ;  /* 0x000000148c8a0981 */ /* 0x0000a2000c1e1100 */
[----:B------:R-:W-:-:S03]  /*d800*/  IMAD R139, R0, UR7, RZ ;  /* 0x00000007008b7c24 */ /* 0x000fc6000f8e02ff */
[----:B------:R-:W-:Y:S04]  /*d810*/  STL [R1+0x140], R142 ;  /* 0x0001408e01007387 */ /* 0x000fe80000100800 */
[----:B------:R-:W5:Y:S04]  /*d820*/  LDL.LU R4, [R1+0x1d0] ;  /* 0x0001d00001047983 */ /* 0x000f680000300800 */
[----:B------:R0:W-:Y:S04]  /*d830*/  STL [R1+0x164], R140 ;  /* 0x0001648c01007387 */ /* 0x0001e80000100800 */
[----:B------:R1:W-:Y:S04]  /*d840*/  STL [R1+0x160], R141 ;  /* 0x0001608d01007387 */ /* 0x0003e80000100800 */
[----:B------:R-:W5:Y:S01]  /*d850*/  LDL.LU R0, [R1+0x1cc] ;  /* 0x0001cc0001007983 */ /* 0x000f620000300800 */
[----:B0-----:R-:W-:-:S04]  /*d860*/  IADD3 R140, P1, PT, R139, R127, RZ ;  /* 0x0000007f8b8c7210 */ /* 0x001fc80007f3e0ff */
[----:B-1----:R-:W-:Y:S01]  /*d870*/  LEA.HI.X.SX32 R141, R139, R126, 0x1, P1 ;  /* 0x0000007e8b8d7211 */ /* 0x002fe200008f0eff */
[----:B--2---:R0:W-:Y:S02]  /*d880*/  STS.U8 [R154+UR9+0x7300], R138 ;  /* 0x0073008a9a007988 */ /* 0x0041e40008000009 */
[----:B0-----:R-:W-:-:S06]  /*d890*/  PRMT R138, RZ, 0x7610, R138 ;  /* 0x00007610ff8a7816 */ /* 0x001fcc000000008a */
[----:B------:R0:W2:Y:S01]  /*d8a0*/  @P0 LDG.E.U8 R138, desc[UR20][R140.64] ;  /* 0x000000148c8a0981 */ /* 0x0000a2000c1e1100 */
[----:B------:R-:W-:-:S05]  /*d8b0*/  IMAD R139, R3, UR7, RZ ;  /* 0x00000007038b7c24 */ /* 0x000fca000f8e02ff */
[C---:B------:R-:W-:Y:S01]  /*d8c0*/  IADD3 R127, P1, PT, R139.reuse, R127, RZ ;  /* 0x0000007f8b7f7210 */ /* 0x040fe20007f3e0ff */
[----:B------:R0:W-:Y:S03]  /*d8d0*/  STL [R1+0x184], R140 ;  /* 0x0001848c01007387 */ /* 0x0001e60000100800 */
[----:B0-----:R-:W-:Y:S02]  /*d8e0*/  LEA.HI.X.SX32 R140, R139, R126, 0x1, P1 ;  /* 0x0000007e8b8c7211 */ /* 0x001fe400008f0eff */
[----:B------:R-:W-:-:S03]  /*d8f0*/  PRMT R126, RZ, 0x7610, R126 ;  /* 0x00007610ff7e7816 */ /* 0x000fc6000000007e */
[----:B------:R-:W-:Y:S01]  /*d900*/  @P0 IMAD.MOV.U32 R139, RZ, RZ, R140 ;  /* 0x000000ffff8b0224 */ /* 0x000fe200078e008c */
[----:B--2---:R0:W-:Y:S02]  /*d910*/  STS.U8 [R154+UR9+0x7700], R138 ;  /* 0x0077008a9a007988 */ /* 0x0041e40008000009 */
[----:B0-----:R-:W-:-:S05]  /*d920*/  @P0 IMAD.MOV.U32 R138, RZ, RZ, R127 ;  /* 0x000000ffff8a0224 */ /* 0x001fca00078e007f */
[----:B------:R-:W2:Y:S04]  /*d930*/  @P0 LDG.E.U8 R126, desc[UR20][R138.64] ;  /* 0x000000148a7e0981 */ /* 0x000ea8000c1e1100 */
[----:B------:R0:W-:Y:S04]  /*d940*/  STL [R1+0x180], R141 ;  /* 0x0001808d01007387 */ /* 0x0001e80000100800 */
[----:B------:R0:W5:Y:S04]  /*d950*/  LDL.LU R3, [R1+0x1c8] ;  /* 0x0001c80001037983 */ /* 0x0001680000300800 */
[----:B------:R0:W-:Y:S04]  /*d960*/  STL [R1+0xa8], R127 ;  /* 0x0000a87f01007387 */ /* 0x0001e80000100800 */
[----:B------:R0:W-:Y:S01]  /*d970*/  STL [R1+0xa4], R140 ;  /* 0x0000a48c01007387 */ /* 0x0001e20000100800 */
[----:B------:R-:W-:-:S04]  /*d980*/  UISETP.NE.U32.AND UP1, UPT, UR14, URZ, UPT ;  /* 0x000000ff0e00728c */ /* 0x000fc8000bf25070 */
[----:B------:R-:W-:Y:S02]  /*d990*/  UISETP.LT.OR UP3, UPT, UR24, 0x80, UP1 ;  /* 0x000000801800788c */ /* 0x000fe40008f61670 */
[----:B------:R-:W-:Y:S01]  /*d9a0*/  UISETP.GE.AND UP2, UPT, UR24, 0x100, UPT ;  /* 0x000001001800788c */ /* 0x000fe2000bf46270 */
[----:B--2---:R0:W-:Y:S01]  /*d9b0*/  STS.U8 [R154+UR9+0x7b00], R126 ;  /* 0x007b007e9a007988 */ /* 0x0041e20008000009 */
[----:B------:R1:W-:Y:S06]  /*d9c0*/  MEMBAR.ALL.CTA ;  /* 0x0000000000007992 */ /* 0x0003ec0000008000 */
[----:B-1----:R-:W1:Y:S02]  /*d9d0*/  FENCE.VIEW.ASYNC.S ;  /* 0x00000000000073c6 */ /* 0x002e640000000000 */
[----:B-1----:R-:W-:Y:S06]  /*d9e0*/  BAR.SYNC.DEFER_BLOCKING 0x0 ;  /* 0x0000000000007b1d */ /* 0x002fec0000010000 */
[----:B------:R-:W-:Y:S05]  /*d9f0*/  BRA.U UP3, `(.L_x_6) ;  /* 0x0000000103847547 */ /* 0x000fea000b800000 */
[----:B------:R-:W-:Y:S02]  /*da00*/  UIADD3 UR4, UPT, UPT, UR9, 0x10000, URZ ;  /* 0x0001000009047890 */ /* 0x000fe4000fffe0ff */
[----:B------:R-:W-:Y:S02]  /*da10*/  USHF.R.U32.HI UR16, URZ, 0x4, UR9 ;  /* 0x00000004ff107899 */ /* 0x000fe40008011609 */
[----:B------:R-:W-:Y:S02]  /*da20*/  USHF.R.U32.HI UR4, URZ, 0x4, UR4 ;  /* 0x00000004ff047899 */ /* 0x000fe40008011604 */
[----:B------:R-:W-:Y:S02]  /*da30*/  USGXT.U32 UR16, UR16, 0xe ;  /* 0x0000000e1010789a */ /* 0x000fe40008000000 */
[----:B------:R-:W-:Y:S02]  /*da40*/  USGXT.U32 UR14, UR4, 0xe ;  /* 0x0000000e040e789a */ /* 0x000fe40008000000 */
[----:B------:R-:W-:-:S02]  /*da50*/  UIADD3 UR34, UP4, UPT, UR16, 0x2, URZ ;  /* 0x0000000210227890 */ /* 0x000fc4000ff9e0ff */
[----:B------:R-:W-:Y:S01]  /*da60*/  UIADD3 UR32, UP3, UPT, UR14, 0x80, URZ ;  /* 0x000000800e207890 */ /* 0x000fe2000ff7e0ff */
[----:B------:R-:W-:Y:S01]  /*da70*/  UMOV UR4, URZ ;  /* 0x000000ff00047c82 */ /* 0x000fe20008000000 */
[----:B------:R-:W-:Y:S01]  /*da80*/  UMOV UR36, 0x0 ;  /* 0x0000000000247882 */ /* 0x000fe20000000000 */
[----:B------:R-:W-:Y:S02]  /*da90*/  UIADD3.X UR35, UPT, UPT, UR4, 0x40004040, URZ, UP4, !UPT ;  /* 0x4000404004237890 */ /* 0x000fe4000a7fe4ff */
[----:B------:R-:W-:Y:S02]  /*daa0*/  UIADD3.X UR33, UPT, UPT, UR4, -0x7fffbfe0, URZ, UP3, !UPT ;  /* 0x8000402004217890 */ /* 0x000fe40009ffe4ff */
[----:B------:R-:W-:Y:S02]  /*dab0*/  UIADD3.64 UR26, UPT, UPT, UR34, 0x2, URZ ;  /* 0x00000002221a7897 */ /* 0x000fe4000fffe0ff */
[----:B------:R-:W-:Y:S02]  /*dac0*/  UIADD3.64 UR18, UPT, UPT, UR32, 0x80, URZ ;  /* 0x0000008020127897 */ /* 0x000fe4000fffe0ff */
[----:B------:R-:W-:-:S02]  /*dad0*/  UIADD3.64 UR30, UPT, UPT, UR34, 0x4, URZ ;  /* 0x00000004221e7897 */ /* 0x000fc4000fffe0ff */
[----:B------:R-:W-:Y:S01]  /*dae0*/  UIADD3.64 UR28, UPT, UPT, UR32, 0x100, URZ ;  /* 0x00000100201c7897 */ /* 0x000fe2000fffe0ff */
[----:B------:R-:W-:Y:S01]  /*daf0*/  UMOV UR37, 0x4408490 ;  /* 0x0440849000257882 */ /* 0x000fe20000000000 */
[----:B------:R-:W-:Y:S01]  /*db00*/  UMOV UR17, 0x40004040 ;  /* 0x4000404000117882 */ /* 0x000fe20000000000 */
[----:B------:R-:W-:Y:S01]  /*db10*/  UMOV UR15, 0x80004020 ;  /* 0x80004020000f7882 */ /* 0x000fe20000000000 */
[----:B------:R-:W-:Y:S01]  /*db20*/  UMOV UR38, 0x0 ;  /* 0x0000000000267882 */ /* 0x000fe20000000000 */
[----:B------:R-:W-:Y:S01]  /*db30*/  UMOV UR39, 0x4408490 ;  /* 0x0440849000277882 */ /* 0x000fe20000000000 */
[----:B------:R-:W-:Y:S01]  /*db40*/  UMOV UR40, 0x0 ;  /* 0x0000000000287882 */ /* 0x000fe20000000000 */
[----:B------:R-:W-:Y:S01]  /*db50*/  UMOV UR41, 0x4408490 ;  /* 0x0440849000297882 */ /* 0x000fe20000000000 */
[----:B------:R-:W-:Y:S01]  /*db60*/  UMOV UR4, UR6 ;  /* 0x0000000600047c82 */ /* 0x000fe20008000000 */
[----:B------:R-:W-:Y:S01]  /*db70*/  UMOV UR5, URZ ;  /* 0x000000ff00057c82 */ /* 0x000fe20008000000 */
[----:B------:R1:W-:Y:S01]  /*db80*/  UTCQMMA gdesc[UR14], gdesc[UR16], tmem[UR8], tmem[UR36], idesc[UR37], !UPT ;  /* 0x00ff24100e0075ea */ /* 0x0003e2000f800308 */
[----:B------:R-:W-:Y:S01]  /*db90*/  UMOV UR42, 0x0 ;  /* 0x00000000002a7882 */ /* 0x000fe20000000000 */
[----:B------:R-:W-:Y:S01]  /*dba0*/  UMOV UR43, 0x4408490 ;  /* 0x04408490002b7882 */ /* 0x000fe20000000000 */
[----:B------:R1:W-:Y:S01]  /*dbb0*/  UTCQMMA gdesc[UR32], gdesc[UR34], tmem[UR8], tmem[UR38], idesc[UR39], UPT ;  /* 0x00ff2622200075ea */ /* 0x0003e2000b800308 */
[----:B------:R-:W-:Y:S01]  /*dbc0*/  UMOV UR4, UR4 ;  /* 0x0000000400047c82 */ /* 0x000fe20008000000 */
[----:B------:R1:W-:Y:S01]  /*dbd0*/  UTCQMMA gdesc[UR18], gdesc[UR26], tmem[UR8], tmem[UR40], idesc[UR41], UPT ;  /* 0x00ff281a120075ea */ /* 0x0003e2000b800308 */
[----:B------:R1:W-:Y:S01]  /*dbe0*/  UTCQMMA gdesc[UR28], gdesc[UR30], tmem[UR8], tmem[UR42], idesc[UR43], UPT ;  /* 0x00ff2a1e1c0075ea */ /* 0x0003e2000b800308 */
[----:B------:R1:W-:Y:S01]  /*dbf0*/  UTCBAR [UR4], URZ ;  /* 0x000000ff040073e9 */ /* 0x0003e200080000ff */
[----:B------:R-:W-:Y:S01]  /*dc00*/  NOP ;  /* 0x0000000000007918 */ /* 0x000fe20000000000 */
.L_x_6:
[----:B-1----:R-:W-:Y:S01]  /*dc10*/  UMOV UR4, URZ ;  /* 0x000000ff00047c82 */ /* 0x002fe20008000000 */
[----:B------:R-:W-:Y:S05]  /*dc20*/  BRA.U !UP2, `(.L_x_7) ;  /* 0x000000690a987547 */ /* 0x000fea000b800000 */
[----:B------:R-:W-:Y:S01]  /*dc30*/  USHF.L.U32 UR11, UR12, 0x7, URZ ;  /* 0x000000070c0b7899 */ /* 0x000fe200080006ff */
[----:B0-----:R-:W-:Y:S01]  /*dc40*/  IMAD.MOV.U32 R126, RZ, RZ, RZ ;  /* 0x000000ffff7e7224 */ /* 0x001fe200078e00ff */
[----:B------:R-:W-:Y:S02]  /*dc50*/  USHF.L.U32 UR18, UR13, 0x7, URZ ;  /* 0x000000070d127899 */ /* 0x000fe400080006ff */
[----:B------:R-:W-:Y:S02]  /*dc60*/  USHF.R.S32.HI UR7, URZ, 0x1f, UR24 ;  /* 0x0000001fff077899 */ /* 0x000fe40008011418 */
[----:B------:R-:W-:Y:S02]  /*dc70*/  UIADD3 UR12, UPT, UPT, UR9, 0x12000, URZ ;  /* 0x00012000090c7890 */ /* 0x000fe4000fffe0ff */
[----:B------:R-:W-:Y:S02]  /*dc80*/  UIADD3 UR13, UPT, UPT, UR9, 0x8000, URZ ;  /* 0x00008000090d7890 */ /* 0x000fe4000fffe0ff */
[----:B------:R-:W-:-:S02]  /*dc90*/  ULEA.HI UR7, UR7, UR24, URZ, 0x7 ;  /* 0x0000001807077291 */ /* 0x000fc4000f8f38ff */
[----:B------:R-:W-:Y:S02]  /*dca0*/  USHF.R.U32.HI UR12, URZ, 0x4, UR12 ;  /* 0x00000004ff0c7899 */ /* 0x000fe4000801160c */
[----:B------:R-:W-:Y:S02]  /*dcb0*/  USHF.R.U32.HI UR13, URZ, 0x4, UR13 ;  /* 0x00000004ff0d7899 */ /* 0x000fe4000801160d */
[----:B------:R-:W-:Y:S02]  /*dcc0*/  USHF.R.S32.HI UR7, URZ, 0x7, UR7 ;  /* 0x00000007ff077899 */ /* 0x000fe40008011407 */
[----:B------:R-:W-:Y:S02]  /*dcd0*/  USGXT.U32 UR12, UR12, 0xe ;  /* 0x0000000e0c0c789a */ /* 0x000fe40008000000 */
[----:B------:R-:W-:Y:S02]  /*dce0*/  USGXT.U32 UR14, UR13, 0xe ;  /* 0x0000000e0d0e789a */ /* 0x000fe40008000000 */
[----:B------:R-:W-:-:S02]  /*dcf0*/  UIADD3 UR26, UP2, UPT, UR12, 0x80, URZ ;  /* 0x000000800c1a7890 */ /* 0x000fc4000ff5e0ff */
[----:B------:R-:W-:Y:S02]  /*dd00*/  UISETP.LT.AND UP4, UPT, UR7, 0x2, UPT ;  /* 0x000000020700788c */ /* 0x000fe4000bf81270 */
[----:B------:R-:W-:Y:S01]  /*dd10*/  UIADD3 UR28, UP3, UPT, UR14, 0x2, URZ ;  /* 0x000000020e1c7890 */ /* 0x000fe2000ff7e0ff */
[----:B------:R-:W-:Y:S01]  /*dd20*/  UMOV UR4, URZ ;  /* 0x000000ff00047c82 */ /* 0x000fe20008000000 */
[----:B------:R-:W-:Y:S01]  /*dd30*/  UMOV UR5, URZ ;  /* 0x000000ff00057c82 */ /* 0x000fe20008000000 */
[----:B------:R-:W-:Y:S02]  /*dd40*/  UIADD3.X UR27, UPT, UPT, UR4, -0x7fffbfe0, URZ, UP2, !UPT ;  /* 0x80004020041b7890 */ /* 0x000fe400097fe4ff */
[----:B------:R-:W-:Y:S02]  /*dd50*/  USEL UR7, UR7, 0x2, !UP4 ;  /* 0x0000000207077887 */ /* 0x000fe4000e000000 */
[----:B------:R-:W-:Y:S02]  /*dd60*/  UIADD3.X UR29, UPT, UPT, UR5, 0x40004040, URZ, UP3, !UPT ;  /* 0x40004040051d7890 */ /* 0x000fe40009ffe4ff */
[----:B------:R-:W-:-:S02]  /*dd70*/  UIADD3 UR22, UPT, UPT, UR22, -0x80, URZ ;  /* 0xffffff8016167890 */ /* 0x000fc4000fffe0ff */
[----:B------:R-:W-:Y:S02]  /*dd80*/  USHF.R.S32.HI UR25, URZ, 0x1f, UR11 ;  /* 0x0000001fff197899 */ /* 0x000fe4000801140b */
[----:B------:R-:W-:Y:S02]  /*dd90*/  USHF.R.S32.HI UR38, URZ, 0x1f, UR18 ;  /* 0x0000001fff267899 */ /* 0x000fe40008011412 */
[----:B------:R-:W-:Y:S02]  /*dda0*/  UIADD3 UR19, UPT, UPT, UR7, -0x1, URZ ;  /* 0xffffffff07137890 */ /* 0x000fe4000fffe0ff */
[----:B------:R-:W-:Y:S02]  /*ddb0*/  UIADD3.64 UR30, UPT, UPT, UR26, 0x80, URZ ;  /* 0x000000801a1e7897 */ /* 0x000fe4000fffe0ff */
[----:B------:R-:W-:Y:S02]  /*ddc0*/  UIADD3.64 UR32, UPT, UPT, UR28, 0x2, URZ ;  /* 0x000000021c207897 */ /* 0x000fe4000fffe0ff */
[----:B------:R-:W-:-:S02]  /*ddd0*/  UIADD3.64 UR34, UPT, UPT, UR26, 0x100, URZ ;  /* 0x000001001a227897 */ /* 0x000fc4000fffe0ff */
[----:B------:R-:W-:Y:S01]  /*dde0*/  UIADD3.64 UR36, UPT, UPT, UR28, 0x4, URZ ;  /* 0x000000041c247897 */ /* 0x000fe2000fffe0ff */
[----:B------:R-:W-:-:S11]  /*ddf0*/  UMOV UR23, 0x1 ;  /* 0x0000000100177882 */ /* 0x000fd60000000000 */
.L_x_10:
[----:B0-----:R-:W2:Y:S04]  /*de00*/  LDL.LU R158, [R1+0x1bc] ;  /* 0x0001bc00019e7983 */ /* 0x001ea80000300800 */
[----:B------:R-:W3:Y:S04]  /*de10*/  LDL.LU R157, [R1+0x1b4] ;  /* 0x0001b400019d7983 */ /* 0x000ee80000300800 */
[----:B------:R-:W4:Y:S04]  /*de20*/  LDL.LU R156, [R1+0x1ac] ;  /* 0x0001ac00019c7983 */ /* 0x000f280000300800 */
        /* <DEDUP_REMOVED lines=13> */
[----:B------:R-:W4:Y:S01]  /*df00*/  LDL.LU R142, [R1+0x174] ;  /* 0x00017400018e7983 */ /* 0x000f220000300800 */
[----:B------:R-:W0:Y:S03]  /*df10*/  S2R R138, SR_TID.X ;  /* 0x00000000008a7919 */ /* 0x000e260000002100 */
[----:B------:R-:W4:Y:S04]  /*df20*/  LDL.LU R141, [R1+0x190] ;  /* 0x00019000018d7983 */ /* 0x000f280000300800 */
[----:B------:R-:W4:Y:S01]  /*df30*/  LDL.LU R140, [R1+0x16c] ;  /* 0x00016c00018c7983 */ /* 0x000f220000300800 */
[----:B------:R-:W-:Y:S01]  /*df40*/  IMAD.U32 R126, R126, -0x80000000, RZ ;  /* 0x800000007e7e7824 */ /* 0x000fe200078e00ff */
[----:B0-----:R-:W-:-:S04]  /*df50*/  SHF.R.U32.HI R127, RZ, 0x6, R138 ;  /* 0x00000006ff7f7819 */ /* 0x001fc8000001168a */
[----:B------:R-:W-:-:S04]  /*df60*/  SGXT.U32 R127, R127, 0x2 ;  /* 0x000000027f7f781a */ /* 0x000fc80000000000 */
[----:B------:R-:W-:Y:S02]  /*df70*/  ISETP.GE.AND P0, PT, R127, UR22, PT ;  /* 0x000000167f007c0c */ /* 0x000fe4000bf06270 */
[----:B--2---:R-:W-:Y:S02]  /*df80*/  IADD3 R158, P3, PT, R158, UR18, RZ ;  /* 0x000000129e9e7c10 */ /* 0x004fe4000ff7e0ff */
[----:B---3--:R-:W-:-:S03]  /*df90*/  IADD3 R157, P4, PT, R157, UR18, RZ ;  /* 0x000000129d9d7c10 */ /* 0x008fc6000ff9e0ff */
[----:B------:R-:W-:Y:S01]  /*dfa0*/  STL [R1+0x1bc], R158 ;  /* 0x0001bc9e01007387 */ /* 0x000fe20000100800 */
[----:B----4-:R-:W-:-:S03]  /*dfb0*/  IADD3 R156, P5, PT, R156, UR18, RZ ;  /* 0x000000129c9c7c10 */ /* 0x010fc6000ffbe0ff */
[----:B------:R-:W-:Y:S01]  /*dfc0*/  STL [R1+0x1b4], R157 ;  /* 0x0001b49d01007387 */ /* 0x000fe20000100800 */
[----:B------:R-:W-:-:S03]  /*dfd0*/  IADD3 R155, P6, PT, R155, UR18, RZ ;  /* 0x000000129b9b7c10 */ /* 0x000fc6000ffde0ff */
[----:B------:R-:W-:Y:S01]  /*dfe0*/  STL [R1+0x1ac], R156 ;  /* 0x0001ac9c01007387 */ /* 0x000fe20000100800 */
[----:B------:R-:W-:-:S03]  /*dff0*/  IADD3 R154, P1, PT, R154, UR18, RZ ;  /* 0x000000129a9a7c10 */ /* 0x000fc6000ff3e0ff */
[----:B------:R-:W-:Y:S01]  /*e000*/  STL [R1+0x1a4], R155 ;  /* 0x0001a49b01007387 */ /* 0x000fe20000100800 */
[----:B------:R-:W-:-:S03]  /*e010*/  IADD3.X R153, PT, PT, R153, UR38, RZ, P3, !PT ;  /* 0x0000002699997c10 */ /* 0x000fc60009ffe4ff */
        /* <DEDUP_REMOVED lines=15> */
[----:B------:R-:W-:Y:S02]  /*e110*/  IADD3.X R144, PT, PT, R144, UR38, RZ, P1, !PT ;  /* 0x0000002690907c10 */ /* 0x000fe40008ffe4ff */
[----:B------:R-:W-:-:S05]  /*e120*/  IADD3 R139, P1, PT, R139, UR18, RZ ;  /* 0x000000128b8b7c10 */ /* 0x000fca000ff3e0ff */
[----:B------:R0:W-:Y:S04]  /*e130*/  STL [R1+0x17c], R139 ;  /* 0x00017c8b01007387 */ /* 0x0001e80000100800 */
[----:B------:R-:W-:Y:S04]  /*e140*/  STL [R1+0x184], R146 ;  /* 0x0001849201007387 */ /* 0x000fe80000100800 */
[----:B0-----:R-:W2:Y:S01]  /*e150*/  LDL.LU R139, [R1+0x188] ;  /* 0x00018800018b7983 */ /* 0x001ea20000300800 */
[----:B------:R-:W-:-:S03]  /*e160*/  IADD3.X R143, PT, PT, R143, UR38, RZ, P3, !PT ;  /* 0x000000268f8f7c10 */ /* 0x000fc60009ffe4ff */
[----:B------:R-:W-:Y:S04]  /*e170*/  STL [R1+0xa4], R144 ;  /* 0x0000a49001007387 */ /* 0x000fe80000100800 */
[----:B------:R-:W3:Y:S01]  /*e180*/  LDL.LU R127, [R1+0x164] ;  /* 0x00016400017f7983 */ /* 0x000ee20000300800 */
[----:B------:R-:W-:-:S05]  /*e190*/  IADD3 R142, P3, PT, R142, UR18, RZ ;  /* 0x000000128e8e7c10 */ /* 0x000fca000ff7e0ff */
[----:B------:R0:W-:Y:S04]  /*e1a0*/  STL [R1+0x174], R142 ;  /* 0x0001748e01007387 */ /* 0x0001e80000100800 */
[----:B------:R-:W-:Y:S04]  /*e1b0*/  STL [R1+0x198], R143 ;  /* 0x0001988f01007387 */ /* 0x000fe80000100800 */
[----:B0-----:R-:W4:Y:S01]  /*e1c0*/  LDL.LU R142, [R1+0x180] ;  /* 0x00018000018e7983 */ /* 0x001f220000300800 */
[----:B------:R-:W-:Y:S02]  /*e1d0*/  IADD3.X R141, PT, PT, R141, UR38, RZ, P4, !PT ;  /* 0x000000268d8d7c10 */ /* 0x000fe4000a7fe4ff */
[----:B------:R-:W-:-:S03]  /*e1e0*/  IADD3 R140, P4, PT, R140, UR18, RZ ;  /* 0x000000128c8c7c10 */ /* 0x000fc6000ff9e0ff */
[----:B------:R0:W-:Y:S04]  /*e1f0*/  STL [R1+0x190], R141 ;  /* 0x0001908d01007387 */ /* 0x0001e80000100800 */
[----:B0-----:R-:W4:Y:S04]  /*e200*/  LDL.LU R141, [R1+0x15c] ;  /* 0x00015c00018d7983 */ /* 0x001f280000300800 */
[----:B------:R-:W4:Y:S04]  /*e210*/  LDL.LU R165, [R1+0x178] ;  /* 0x0001780001a57983 */ /* 0x000f280000300800 */
[----:B------:R-:W4:Y:S04]  /*e220*/  LDL.LU R164, [R1+0x154] ;  /* 0x0001540001a47983 */ /* 0x000f280000300800 */
[----:B------:R-:W4:Y:S04]  /*e230*/  LDL.LU R163, [R1+0x170] ;  /* 0x0001700001a37983 */ /* 0x000f280000300800 */
[----:B------:R0:W-:Y:S04]  /*e240*/  STL [R1+0x16c], R140 ;  /* 0x00016c8c01007387 */ /* 0x0001e80000100800 */
        /* <DEDUP_REMOVED lines=19> */
[----:B0-----:R-:W4:Y:S01]  /*e380*/  LDL.LU R140, [R1+0x120] ;  /* 0x00012000018c7983 */ /* 0x001f220000300800 */
[----:B--2---:R-:W-:-:S05]  /*e390*/  IADD3.X R139, PT, PT, R139, UR38, RZ, P5, !PT ;  /* 0x000000268b8b7c10 */ /* 0x004fca000affe4ff */
[----:B------:R0:W-:Y:S01]  /*e3a0*/  STL [R1+0x188], R139 ;  /* 0x0001888b01007387 */ /* 0x0001e20000100800 */
[----:B---3--:R-:W-:-:S03]  /*e3b0*/  IADD3 R127, P5, PT, R127, UR18, RZ ;  /* 0x000000127f7f7c10 */ /* 0x008fc6000ffbe0ff */
[----:B0-----:R-:W2:Y:S04]  /*e3c0*/  LDL.LU R139, [R1+0xfc] ;  /* 0x0000fc00018b7983 */ /* 0x001ea80000300800 */
[----:B------:R0:W-:Y:S04]  /*e3d0*/  STL [R1+0x164], R127 ;  /* 0x0001647f01007387 */ /* 0x0001e80000100800 */
[----:B0-----:R-:W3:Y:S01]  /*e3e0*/  LDL.LU R127, [R1+0x118] ;  /* 0x00011800017f7983 */ /* 0x001ee20000300800 */
[----:B----4-:R-:W-:-:S05]  /*e3f0*/  IADD3.X R142, PT, PT, R142, UR38, RZ, P6, !PT ;  /* 0x000000268e8e7c10 */ /* 0x010fca000b7fe4ff */
[----:B------:R0:W-:Y:S04]  /*e400*/  STL [R1+0x180], R142 ;  /* 0x0001808e01007387 */ /* 0x0001e80000100800 */
[----:B0-----:R-:W4:Y:S01]  /*e410*/  LDL.LU R142, [R1+0xf4] ;  /* 0x0000f400018e7983 */ /* 0x001f220000300800 */
[----:B------:R-:W-:Y:S02]  /*e420*/  IADD3 R141, P6, PT, R141, UR18, RZ ;  /* 0x000000128d8d7c10 */ /* 0x000fe4000ffde0ff */
[----:B------:R-:W-:Y:S02]  /*e430*/  IADD3.X R165, PT, PT, R165, UR38, RZ, P1, !PT ;  /* 0x00000026a5a57c10 */ /* 0x000fe40008ffe4ff */
[----:B------:R-:W-:Y:S01]  /*e440*/  IADD3 R164, P1, PT, R164, UR18, RZ ;  /* 0x00000012a4a47c10 */ /* 0x000fe2000ff3e0ff */
[----:B------:R0:W-:Y:S01]  /*e450*/  STL [R1+0x15c], R141 ;  /* 0x00015c8d01007387 */ /* 0x0001e20000100800 */
[----:B------:R-:W-:-:S02]  /*e460*/  IADD3.X R163, PT, PT, R163, UR38, RZ, P3, !PT ;  /* 0x00000026a3a37c10 */ /* 0x000fc40009ffe4ff */
[----:B------:R-:W-:Y:S01]  /*e470*/  IADD3 R162, P3, PT, R162, UR18, RZ ;  /* 0x00000012a2a27c10 */ /* 0x000fe2000ff7e0ff */
[----:B0-----:R-:W4:Y:S01]  /*e480*/  LDL.LU R141, [R1+0x110] ;  /* 0x00011000018d7983 */ /* 0x001f220000300800 */
        /* <DEDUP_REMOVED lines=37> */
[----:B------:R-:W-:Y:S04]  /*e6e0*/  STL [R1+0x130], R147 ;  /* 0x0001309301007387 */ /* 0x000fe80000100800 */
[----:B------:R-:W-:Y:S04]  /*e6f0*/  STL [R1+0x10c], R146 ;  /* 0x00010c9201007387 */ /* 0x000fe80000100800 */
[----:B------:R0:W-:Y:S04]  /*e700*/  STL [R1+0x120], R140 ;  /* 0x0001208c01007387 */ /* 0x0001e80000100800 */
[----:B------:R-:W-:Y:S04]  /*e710*/  STL [R1+0x128], R144 ;  /* 0x0001289001007387 */ /* 0x000fe80000100800 */
[----:B0-----:R-:W4:Y:S04]  /*e720*/  LDL.LU R140, [R1+0xec] ;  /* 0x0000ec00018c7983 */ /* 0x001f280000300800 */
[----:B------:R-:W-:Y:S01]  /*e730*/  STL [R1+0x104], R143 ;  /* 0x0001048f01007387 */ /* 0x000fe20000100800 */
[----:B--2---:R-:W-:-:S05]  /*e740*/  IADD3 R139, P3, PT, R139, UR18, RZ ;  /* 0x000000128b8b7c10 */ /* 0x004fca000ff7e0ff */
[----:B------:R0:W-:Y:S01]  /*e750*/  STL [R1+0xfc], R139 ;  /* 0x0000fc8b01007387 */ /* 0x0001e20000100800 */
[----:B---3--:R-:W-:-:S03]  /*e760*/  IADD3.X R127, PT, PT, R127, UR38, RZ, P4, !PT ;  /* 0x000000267f7f7c10 */ /* 0x008fc6000a7fe4ff */
[----:B0-----:R-:W2:Y:S04]  /*e770*/  LDL.LU R139, [R1+0x108] ;  /* 0x00010800018b7983 */ /* 0x001ea80000300800 */
[----:B------:R0:W-:Y:S04]  /*e780*/  STL [R1+0x118], R127 ;  /* 0x0001187f01007387 */ /* 0x0001e80000100800 */
[----:B0-----:R-:W3:Y:S01]  /*e790*/  LDL.LU R127, [R1+0xe4] ;  /* 0x0000e400017f7983 */ /* 0x001ee20000300800 */
[----:B----4-:R-:W-:-:S05]  /*e7a0*/  IADD3 R142, P4, PT, R142, UR18, RZ ;  /* 0x000000128e8e7c10 */ /* 0x010fca000ff9e0ff */
[----:B------:R0:W-:Y:S04]  /*e7b0*/  STL [R1+0xf4], R142 ;  /* 0x0000f48e01007387 */ /* 0x0001e80000100800 */
[----:B0-----:R-:W4:Y:S01]  /*e7c0*/  LDL.LU R142, [R1+0x100] ;  /* 0x00010000018e7983 */ /* 0x001f220000300800 */
[----:B------:R-:W-:-:S03]  /*e7d0*/  IADD3.X R141, PT, PT, R141, UR38, RZ, P5, !PT ;  /* 0x000000268d8d7c10 */ /* 0x000fc6000affe4ff */
        /* <DEDUP_REMOVED lines=23> */
[----:B------:R-:W-:-:S03]  /*e950*/  IADD3 R140, P5, PT, R140, UR18, RZ ;  /* 0x000000128c8c7c10 */ /* 0x000fc6000ffbe0ff */
[----:B0-----:R-:W4:Y:S04]  /*e960*/  LDL.LU R141, [R1+0x7c] ;  /* 0x00007c00018d7983 */ /* 0x001f280000300800 */
[----:B------:R0:W-:Y:S04]  /*e970*/  STL [R1+0xec], R140 ;  /* 0x0000ec8c01007387 */ /* 0x0001e80000100800 */
        /* <DEDUP_REMOVED lines=13> */
[----:B------:R-:W-:Y:S01]  /*ea50*/  STL [R1+0xdc], R165 ;  /* 0x0000dca501007387 */ /* 0x000fe20000100800 */
[----:B------:R-:W-:-:S02]  /*ea60*/  IADD3.X R162, PT, PT, R162, UR38, RZ, P4, !PT ;  /* 0x00000026a2a27c10 */ /* 0x000fc4000a7fe4ff */
[----:B------:R-:W-:Y:S01]  /*ea70*/  IADD3 R161, P4, PT, R161, UR18, RZ ;  /* 0x00000012a1a17c10 */ /* 0x000fe2000ff9e0ff */
        /* <DEDUP_REMOVED lines=36> */
[----:B------:R-:W-:Y:S04]  /*ecc0*/  STL [R1+0xb0], R146 ;  /* 0x0000b09201007387 */ /* 0x000fe80000100800 */
[----:B------:R0:W-:Y:S04]  /*ecd0*/  STL [R1+0x7c], R141 ;  /* 0x00007c8d01007387 */ /* 0x0001e80000100800 */
[----:B------:R-:W-:Y:S01]  /*ece0*/  STL [R1+0x84], R144 ;  /* 0x0000849001007387 */ /* 0x000fe20000100800 */
[----:B------:R-:W-:-:S03]  /*ecf0*/  IADD3.X R140, PT, PT, R140, UR38, RZ, P4, !PT ;  /* 0x000000268c8c7c10 */ /* 0x000fc6000a7fe4ff */
[----:B0-----:R-:W4:Y:S04]  /*ed00*/  LDL.LU R141, [R1+0x88] ;  /* 0x00008800018d7983 */ /* 0x001f280000300800 */
[----:B------:R-:W-:Y:S04]  /*ed10*/  STL [R1+0xa0], R143 ;  /* 0x0000a08f01007387 */ /* 0x000fe80000100800 */
[----:B------:R0:W-:Y:S04]  /*ed20*/  STL [R1+0x98], R140 ;  /* 0x0000988c01007387 */ /* 0x0001e80000100800 */
[----:B0-----:R-:W4:Y:S01]  /*ed30*/  LDL.LU R140, [R1+0x64] ;  /* 0x00006400018c7983 */ /* 0x001f220000300800 */
[----:B--2---:R-:W-:-:S05]  /*ed40*/  IADD3 R139, P4, PT, R139, UR18, RZ ;  /* 0x000000128b8b7c10 */ /* 0x004fca000ff9e0ff */
[----:B------:R0:W-:Y:S01]  /*ed50*/  STL [R1+0x74], R139 ;  /* 0x0000748b01007387 */ /* 0x0001e20000100800 */
[----:B---3--:R-:W-:-:S03]  /*ed60*/  IADD3.X R127, PT, PT, R127, UR38, RZ, P5, !PT ;  /* 0x000000267f7f7c10 */ /* 0x008fc6000affe4ff */
[----:B0-----:R-:W2:Y:S04]  /*ed70*/  LDL.LU R139, [R1+0x80] ;  /* 0x00008000018b7983 */ /* 0x001ea80000300800 */
[----:B------:R0:W-:Y:S04]  /*ed80*/  STL [R1+0x90], R127 ;  /* 0x0000907f01007387 */ /* 0x0001e80000100800 */
[----:B0-----:R-:W3:Y:S01]  /*ed90*/  LDL.LU R127, [R1+0x5c] ;  /* 0x00005c00017f7983 */ /* 0x001ee20000300800 */
[----:B----4-:R-:W-:-:S03]  /*eda0*/  IADD3 R142, P5, PT, R142, UR18, RZ ;  /* 0x000000128e8e7c10 */ /* 0x010fc6000ffbe0ff */
        /* <DEDUP_REMOVED lines=24> */
[----:B------:R-:W-:-:S05]  /*ef30*/  IADD3.X R141, PT, PT, R141, UR38, RZ, P6, !PT ;  /* 0x000000268d8d7c10 */ /* 0x000fca000b7fe4ff */
[----:B------:R0:W-:Y:S04]  /*ef40*/  STL [R1+0x88], R141 ;  /* 0x0000888d01007387 */ /* 0x0001e80000100800 */
[----:B0-----:R-:W4:Y:S01]  /*ef50*/  LDL.LU R141, [R1+0x18] ;  /* 0x00001800018d7983 */ /* 0x001f220000300800 */
[----:B------:R-:W-:-:S05]  /*ef60*/  IADD3 R140, P6, PT, R140, UR18, RZ ;  /* 0x000000128c8c7c10 */ /* 0x000fca000ffde0ff */
[----:B------:R0:W-:Y:S04]  /*ef70*/  STL [R1+0x64], R140 ;  /* 0x0000648c01007387 */ /* 0x0001e80000100800 */
[----:B0-----:R-:W4:Y:S01]  /*ef80*/  LDL.LU R140, [R1+0x10] ;  /* 0x00001000018c7983 */ /* 0x001f220000300800 */
[----:B--2---:R-:W-:-:S05]  /*ef90*/  IADD3.X R139, PT, PT, R139, UR38, RZ, P1, !PT ;  /* 0x000000268b8b7c10 */ /* 0x004fca0008ffe4ff */
[----:B------:R0:W-:Y:S01]  /*efa0*/  STL [R1+0x80], R139 ;  /* 0x0000808b01007387 */ /* 0x0001e20000100800 */
[----:B---3--:R-:W-:-:S03]  /*efb0*/  IADD3 R127, P1, PT, R127, UR18, RZ ;  /* 0x000000127f7f7c10 */ /* 0x008fc6000ff3e0ff */
[----:B0-----:R-:W2:Y:S04]  /*efc0*/  LDL.LU R139, [R1+0x8] ;  /* 0x00000800018b7983 */ /* 0x001ea80000300800 */
[----:B------:R0:W-:Y:S04]  /*efd0*/  STL [R1+0x5c], R127 ;  /* 0x00005c7f01007387 */ /* 0x0001e80000100800 */
[----:B0-----:R-:W3:Y:S01]  /*efe0*/  LDL.LU R127, [R1] ;  /* 0x00000000017f7983 */ /* 0x001ee20000300800 */
[----:B----4-:R-:W-:Y:S02]  /*eff0*/  IADD3.X R163, PT, PT, R163, UR38, RZ, P4, !PT ;  /* 0x00000026a3a37c10 */ /* 0x010fe4000a7fe4ff */
[----:B------:R-:W-:-:S02]  /*f000*/  IADD3.X R165, PT, PT, R165, UR38, RZ, P3, !PT ;  /* 0x00000026a5a57c10 */ /* 0x000fc40009ffe4ff */
[----:B------:R-:W-:Y:S02]  /*f010*/  IADD3 R162, P4, PT, R162, UR18, RZ ;  /* 0x00000012a2a27c10 */ /* 0x000fe4000ff9e0ff */
[----:B------:R-:W-:Y:S01]  /*f020*/  IADD3 R164, P3, PT, R164, UR18, RZ ;  /* 0x00000012a4a47c10 */ /* 0x000fe2000ff7e0ff */
[----:B------:R-:W-:Y:S01]  /*f030*/  STL [R1+0x78], R165 ;  /* 0x000078a501007387 */ /* 0x000fe20000100800 */
[----:B------:R-:W-:Y:S02]  /*f040*/  IADD3.X R161, PT, PT, R161, UR38, RZ, P5, !PT ;  /* 0x00000026a1a17c10 */ /* 0x000fe4000affe4ff */
[----:B------:R-:W-:Y:S01]  /*f050*/  PRMT R145, RZ, 0x7610, R145 ;  /* 0x00007610ff917816 */ /* 0x000fe20000000091 */
        /* <DEDUP_REMOVED lines=36> */
[----:B------:R-:W-:Y:S01]  /*f2a0*/  IADD3 R252, P4, PT, R252, UR18, RZ ;  /* 0x00000012fcfc7c10 */ /* 0x000fe2000ff9e0ff */
[----:B------:R-:W-:Y:S03]  /*f2b0*/  STL [R1+0xc], R146 ;  /* 0x00000c9201007387 */ /* 0x000fe60000100800 */
[----:B------:R-:W-:Y:S01]  /*f2c0*/  IADD3.X R251, PT, PT, R251, UR38, RZ, P4, !PT ;  /* 0x00000026fbfb7c10 */ /* 0x000fe2000a7fe4ff */
[----:B------:R-:W-:Y:S01]  /*f2d0*/  STL [R1+0x28], R144 ;  /* 0x0000289001007387 */ /* 0x000fe20000100800 */
[----:B------:R-:W-:-:S03]  /*f2e0*/  IADD3 R242, P4, PT, R242, UR18, RZ ;  /* 0x00000012f2f27c10 */ /* 0x000fc6000ff9e0ff */
[----:B------:R-:W-:Y:S01]  /*f2f0*/  STL [R1+0x4], R143 ;  /* 0x0000048f01007387 */ /* 0x000fe20000100800 */
[----:B------:R-:W-:Y:S02]  /*f300*/  IADD3.X R241, PT, PT, R241, UR38, RZ, P4, !PT ;  /* 0x00000026f1f17c10 */ /* 0x000fe4000a7fe4ff */
[----:B------:R-:W-:Y:S01]  /*f310*/  IADD3 R232, P4, PT, R232, UR18, RZ ;  /* 0x00000012e8e87c10 */ /* 0x000fe2000ff9e0ff */
[----:B------:R-:W-:Y:S01]  /*f320*/  STL [R1+0x20], R142 ;  /* 0x0000208e01007387 */ /* 0x000fe20000100800 */
[----:B------:R-:W-:Y:S02]  /*f330*/  IADD3.X R141, PT, PT, R141, UR38, RZ, P5, !PT ;  /* 0x000000268d8d7c10 */ /* 0x000fe4000affe4ff */
[----:B------:R-:W-:Y:S02]  /*f340*/  IADD3.X R231, PT, PT, R231, UR38, RZ, P4, !PT ;  /* 0x00000026e7e77c10 */ /* 0x000fe4000a7fe4ff */
[----:B------:R-:W-:Y:S01]  /*f350*/  IADD3 R222, P4, PT, R222, UR18, RZ ;  /* 0x00000012dede7c10 */ /* 0x000fe2000ff9e0ff */
[----:B------:R-:W-:Y:S01]  /*f360*/  STL [R1+0x18], R141 ;  /* 0x0000188d01007387 */ /* 0x000fe20000100800 */
[----:B------:R-:W-:-:S02]  /*f370*/  IADD3 R250, P5, PT, R250, UR18, RZ ;  /* 0x00000012fafa7c10 */ /* 0x000fc4000ffbe0ff */
[----:B------:R-:W-:Y:S02]  /*f380*/  IADD3.X R221, PT, PT, R221, UR38, RZ, P4, !PT ;  /* 0x00000026dddd7c10 */ /* 0x000fe4000a7fe4ff */
[----:B------:R-:W-:Y:S02]  /*f390*/  IADD3 R212, P4, PT, R212, UR18, RZ ;  /* 0x00000012d4d47c10 */ /* 0x000fe4000ff9e0ff */
[----:B------:R-:W-:Y:S02]  /*f3a0*/  IADD3.X R249, PT, PT, R249, UR38, RZ, P5, !PT ;  /* 0x00000026f9f97c10 */ /* 0x000fe4000affe4ff */
[----:B------:R-:W-:Y:S02]  /*f3b0*/  IADD3.X R211, PT, PT, R211, UR38, RZ, P4, !PT ;  /* 0x00000026d3d37c10 */ /* 0x000fe4000a7fe4ff */
[----:B------:R-:W-:Y:S02]  /*f3c0*/  IADD3 R202, P4, PT, R202, UR18, RZ ;  /* 0x00000012caca7c10 */ /* 0x000fe4000ff9e0ff */
[----:B------:R-:W-:-:S02]  /*f3d0*/  IADD3.X R140, PT, PT, R140, UR38, RZ, P6, !PT ;  /* 0x000000268c8c7c10 */ /* 0x000fc4000b7fe4ff */
[----:B------:R-:W-:Y:S02]  /*f3e0*/  IADD3.X R201, PT, PT, R201, UR38, RZ, P4, !PT ;  /* 0x00000026c9c97c10 */ /* 0x000fe4000a7fe4ff */
[----:B------:R-:W-:Y:S01]  /*f3f0*/  IADD3 R192, P4, PT, R192, UR18, RZ ;  /* 0x00000012c0c07c10 */ /* 0x000fe2000ff9e0ff */
[----:B------:R-:W-:Y:S01]  /*f400*/  STL [R1+0x10], R140 ;  /* 0x0000108c01007387 */ /* 0x000fe20000100800 */
[----:B------:R-:W-:Y:S02]  /*f410*/  IADD3 R248, P6, PT, R248, UR18, RZ ;  /* 0x00000012f8f87c10 */ /* 0x000fe4000ffde0ff */
[----:B------:R-:W-:Y:S02]  /*f420*/  IADD3 R240, P5, PT, R240, UR18, RZ ;  /* 0x00000012f0f07c10 */ /* 0x000fe4000ffbe0ff */
[----:B------:R-:W-:Y:S02]  /*f430*/  IADD3.X R191, PT, PT, R191, UR38, RZ, P4, !PT ;  /* 0x00000026bfbf7c10 */ /* 0x000fe4000a7fe4ff */
[----:B------:R-:W-:-:S02]  /*f440*/  IADD3.X R247, PT, PT, R247, UR38, RZ, P6, !PT ;  /* 0x00000026f7f77c10 */ /* 0x000fc4000b7fe4ff */
[----:B------:R-:W-:Y:S02]  /*f450*/  IADD3 R182, P4, PT, R182, UR18, RZ ;  /* 0x00000012b6b67c10 */ /* 0x000fe4000ff9e0ff */
[----:B------:R-:W-:Y:S02]  /*f460*/  IADD3 R238, P6, PT, R238, UR18, RZ ;  /* 0x00000012eeee7c10 */ /* 0x000fe4000ffde0ff */
[----:B------:R-:W-:Y:S02]  /*f470*/  IADD3.X R239, PT, PT, R239, UR38, RZ, P5, !PT ;  /* 0x00000026efef7c10 */ /* 0x000fe4000affe4ff */
        /* <DEDUP_REMOVED lines=45> */
[----:B-----5:R-:W-:Y:S02]  /*f750*/  IADD3 R29, P4, PT, R29, UR11, RZ ;  /* 0x0000000b1d1d7c10 */ /* 0x020fe4000ff9e0ff */
        /* <DEDUP_REMOVED lines=16> */
[----:B------:R-:W-:-:S02]  /*f860*/  IADD3 R85, P6, PT, R85, UR18, RZ ;  /* 0x0000001255557c10 */ /* 0x000fc4000ffde0ff */
[----:B------:R-:W-:Y:S02]  /*f870*/  IADD3.X R102, PT, PT, R102, UR38, RZ, P5, !PT ;  /* 0x0000002666667c10 */ /* 0x000fe4000affe4ff */
[----:B------:R-:W-:Y:S02]  /*f880*/  IADD3 R83, P5, PT, R83, UR18, RZ ;  /* 0x0000001253537c10 */ /* 0x000fe4000ffbe0ff */
[----:B------:R-:W-:Y:S02]  /*f890*/  IADD3.X R86, PT, PT, R86, UR38, RZ, P6, !PT ;  /* 0x0000002656567c10 */ /* 0x000fe4000b7fe4ff */
[----:B------:R-:W-:Y:S02]  /*f8a0*/  IADD3 R67, P6, PT, R67, UR18, RZ ;  /* 0x0000001243437c10 */ /* 0x000fe4000ffde0ff */
[----:B------:R-:W-:Y:S02]  /*f8b0*/  IADD3.X R84, PT, PT, R84, UR38, RZ, P5, !PT ;  /* 0x0000002654547c10 */ /* 0x000fe4000affe4ff */
[----:B------:R-:W-:Y:S01]  /*f8c0*/  IADD3.X R20, PT, PT, R20, UR25, RZ, P4, !PT ;  /* 0x0000001914147c10 */ /* 0x000fe2000a7fe4ff */
[----:B------:R-:W0:Y:S01]  /*f8d0*/  SYNCS.PHASECHK.TRANS64.TRYWAIT P4, [UR6], R126 ;  /* 0x0000007eff0075a7 */ /* 0x000e220008081106 */
[----:B------:R-:W-:-:S02]  /*f8e0*/  IADD3 R65, P5, PT, R65, UR18, RZ ;  /* 0x0000001241417c10 */ /* 0x000fc4000ffbe0ff */
[----:B------:R-:W-:Y:S02]  /*f8f0*/  IADD3.X R68, PT, PT, R68, UR38, RZ, P6, !PT ;  /* 0x0000002644447c10 */ /* 0x000fe4000b7fe4ff */
[----:B------:R-:W-:Y:S02]  /*f900*/  IADD3 R63, P6, PT, R63, UR11, RZ ;  /* 0x0000000b3f3f7c10 */ /* 0x000fe4000ffde0ff */
[----:B------:R-:W-:Y:S02]  /*f910*/  IADD3.X R66, PT, PT, R66, UR38, RZ, P5, !PT ;  /* 0x0000002642427c10 */ /* 0x000fe4000affe4ff */
[----:B------:R-:W-:Y:S02]  /*f920*/  IADD3 R61, P5, PT, R61, UR11, RZ ;  /* 0x0000000b3d3d7c10 */ /* 0x000fe4000ffbe0ff */
[----:B------:R-:W-:Y:S02]  /*f930*/  IADD3.X R64, PT, PT, R64, UR25, RZ, P6, !PT ;  /* 0x0000001940407c10 */ /* 0x000fe4000b7fe4ff */
[----:B------:R-:W-:-:S02]  /*f940*/  IADD3 R27, P6, PT, R27, UR11, RZ ;  /* 0x0000000b1b1b7c10 */ /* 0x000fc4000ffde0ff */
[----:B--2---:R-:W-:Y:S02]  /*f950*/  IADD3.X R139, PT, PT, R139, UR38, RZ, P1, !PT ;  /* 0x000000268b8b7c10 */ /* 0x004fe40008ffe4ff */
[----:B------:R-:W-:Y:S02]  /*f960*/  IADD3 R246, P1, PT, R246, UR18, RZ ;  /* 0x00000012f6f67c10 */ /* 0x000fe4000ff3e0ff */
[----:B------:R-:W-:Y:S01]  /*f970*/  IADD3.X R62, PT, PT, R62, UR25, RZ, P5, !PT ;  /* 0x000000193e3e7c10 */ /* 0x000fe2000affe4ff */
[----:B------:R-:W-:Y:S01]  /*f980*/  STL [R1+0x8], R139 ;  /* 0x0000088b01007387 */ /* 0x000fe20000100800 */
[----:B------:R-:W-:Y:S02]  /*f990*/  IADD3.X R245, PT, PT, R245, UR38, RZ, P1, !PT ;  /* 0x00000026f5f57c10 */ /* 0x000fe40008ffe4ff */
[----:B------:R-:W-:Y:S02]  /*f9a0*/  IADD3 R236, P1, PT, R236, UR18, RZ ;  /* 0x00000012ecec7c10 */ /* 0x000fe4000ff3e0ff */
[----:B------:R-:W-:-:S02]  /*f9b0*/  IADD3 R23, P5, PT, R23, UR11, RZ ;  /* 0x0000000b17177c10 */ /* 0x000fc4000ffbe0ff */
[----:B------:R-:W-:Y:S02]  /*f9c0*/  IADD3.X R235, PT, PT, R235, UR38, RZ, P1, !PT ;  /* 0x00000026ebeb7c10 */ /* 0x000fe40008ffe4ff */
[----:B---3--:R-:W-:Y:S02]  /*f9d0*/  IADD3.X R127, PT, PT, R127, UR38, RZ, P3, !PT ;  /* 0x000000267f7f7c10 */ /* 0x008fe40009ffe4ff */
[----:B------:R-:W-:Y:S02]  /*f9e0*/  IADD3 R244, P3, PT, R244, UR18, RZ ;  /* 0x00000012f4f47c10 */ /* 0x000fe4000ff7e0ff */
[----:B------:R-:W-:Y:S01]  /*f9f0*/  IADD3 R226, P1, PT, R226, UR18, RZ ;  /* 0x00000012e2e27c10 */ /* 0x000fe2000ff3e0ff */
[----:B------:R1:W-:Y:S01]  /*fa00*/  STL [R1], R127 ;  /* 0x0000007f01007387 */ /* 0x0003e20000100800 */
[----:B------:R-:W-:Y:S02]  /*fa10*/  IADD3.X R243, PT, PT, R243, UR38, RZ, P3, !PT ;  /* 0x00000026f3f37c10 */ /* 0x000fe40009ffe4ff */
[----:B------:R-:W-:-:S02]  /*fa20*/  IADD3 R234, P3, PT, R234, UR18, RZ ;  /* 0x00000012eaea7c10 */ /* 0x000fc4000ff7e0ff */
[----:B------:R-:W-:Y:S02]  /*fa30*/  IADD3.X R225, PT, PT, R225, UR38, RZ, P1, !PT ;  /* 0x00000026e1e17c10 */ /* 0x000fe40008ffe4ff */
[----:B------:R-:W-:Y:S02]  /*fa40*/  IADD3.X R233, PT, PT, R233, UR38, RZ, P3, !PT ;  /* 0x00000026e9e97c10 */ /* 0x000fe40009ffe4ff */
[----:B------:R-:W-:Y:S02]  /*fa50*/  IADD3 R224, P3, PT, R224, UR18, RZ ;  /* 0x00000012e0e07c10 */ /* 0x000fe4000ff7e0ff */
[----:B------:R-:W-:Y:S02]  /*fa60*/  IADD3 R216, P1, PT, R216, UR18, RZ ;  /* 0x00000012d8d87c10 */ /* 0x000fe4000ff3e0ff */
[----:B------:R-:W-:Y:S02]  /*fa70*/  IADD3.X R223, PT, PT, R223, UR38, RZ, P3, !PT ;  /* 0x00000026dfdf7c10 */ /* 0x000fe40009ffe4ff */
[----:B------:R-:W-:-:S02]  /*fa80*/  IADD3.X R215, PT, PT, R215, UR38, RZ, P1, !PT ;  /* 0x00000026d7d77c10 */ /* 0x000fc40008ffe4ff */
[----:B------:R-:W-:Y:S02]  /*fa90*/  IADD3 R214, P3, PT, R214, UR18, RZ ;  /* 0x00000012d6d67c10 */ /* 0x000fe4000ff7e0ff */
[----:B------:R-:W-:Y:S02]  /*faa0*/  IADD3 R206, P1, PT, R206, UR18, RZ ;  /* 0x00000012cece7c10 */ /* 0x000fe4000ff3e0ff */
[----:B------:R-:W-:Y:S02]  /*fab0*/  IADD3.X R213, PT, PT, R213, UR38, RZ, P3, !PT ;  /* 0x00000026d5d57c10 */ /* 0x000fe40009ffe4ff */
[----:B------:R-:W-:Y:S02]  /*fac0*/  IADD3.X R205, PT, PT, R205, UR38, RZ, P1, !PT ;  /* 0x00000026cdcd7c10 */ /* 0x000fe40008ffe4ff */
[----:B------:R-:W-:Y:S02]  /*fad0*/  IADD3 R204, P3, PT, R204, UR18, RZ ;  /* 0x00000012cccc7c10 */ /* 0x000fe4000ff7e0ff */
        /* <DEDUP_REMOVED lines=49> */
[----:B------:R-:W-:Y:S02]  /*fdf0*/  IADD3.X R22, PT, PT, R22, UR25, RZ, P1, !PT ;  /* 0x0000001916167c10 */ /* 0x000fe40008ffe4ff */
[----:B------:R-:W-:Y:S02]  /*fe00*/  IADD3 R57, P3, PT, R57, UR11, RZ ;  /* 0x0000000b39397c10 */ /* 0x000fe4000ff7e0ff */
[----:B------:R-:W-:Y:S02]  /*fe10*/  IADD3 R40, P5, PT, R40, UR11, RZ ;  /* 0x0000000b28287c10 */ /* 0x000fe4000ffbe0ff */
[----:B------:R-:W-:Y:S02]  /*fe20*/  IADD3 R55, P1, PT, R55, UR11, RZ ;  /* 0x0000000b37377c10 */ /* 0x000fe4000ff3e0ff */
[----:B------:R-:W-:Y:S02]  /*fe30*/  IADD3.X R44, PT, PT, R44, UR25, RZ, P6, !PT ;  /* 0x000000192c2c7c10 */ /* 0x000fe4000b7fe4ff */
[----:B------:R-:W-:-:S02]  /*fe40*/  IADD3 R17, P6, PT, R17, UR11, RZ ;  /* 0x0000000b11117c10 */ /* 0x000fc4000ffde0ff */
[----:B------:R-:W-:Y:S02]  /*fe50*/  IADD3.X R58, PT, PT, R58, UR25, RZ, P3, !PT ;  /* 0x000000193a3a7c10 */ /* 0x000fe40009ffe4ff */
[----:B------:R-:W-:Y:S02]  /*fe60*/  IADD3.X R42, PT, PT, R42, UR25, RZ, P5, !PT ;  /* 0x000000192a2a7c10 */ /* 0x000fe4000affe4ff */
[----:B------:R-:W-:Y:S02]  /*fe70*/  IADD3.X R56, PT, PT, R56, UR25, RZ, P1, !PT ;  /* 0x0000001938387c10 */ /* 0x000fe40008ffe4ff */
[----:B------:R-:W-:Y:S02]  /*fe80*/  IADD3 R15, P3, PT, R15, UR11, RZ ;  /* 0x0000000b0f0f7c10 */ /* 0x000fe4000ff7e0ff */
[----:B------:R-:W-:Y:S02]  /*fe90*/  IADD3 R39, P5, PT, R39, UR11, RZ ;  /* 0x0000000b27277c10 */ /* 0x000fe4000ffbe0ff */
[----:B------:R-:W-:-:S02]  /*fea0*/  IADD3 R53, P1, PT, R53, UR11, RZ ;  /* 0x0000000b35357c10 */ /* 0x000fc4000ff3e0ff */
[----:B------:R-:W-:Y:S02]  /*feb0*/  IADD3.X R18, PT, PT, R18, UR25, RZ, P6, !PT ;  /* 0x0000001912127c10 */ /* 0x000fe4000b7fe4ff */
[----:B------:R-:W-:Y:S02]  /*fec0*/  IADD3 R13, P6, PT, R13, UR11, RZ ;  /* 0x0000000b0d0d7c10 */ /* 0x000fe4000ffde0ff */
[----:B------:R-:W-:Y:S02]  /*fed0*/  IADD3.X R16, PT, PT, R16, UR25, RZ, P3, !PT ;  /* 0x0000001910107c10 */ /* 0x000fe40009ffe4ff */
[----:B------:R-:W-:Y:S02]  /*fee0*/  IADD3.X R41, PT, PT, R41, UR25, RZ, P5, !PT ;  /* 0x0000001929297c10 */ /* 0x000fe4000affe4ff */
[----:B------:R-:W-:Y:S02]  /*fef0*/  IADD3.X R54, PT, PT, R54, UR25, RZ, P1, !PT ;  /* 0x0000001936367c10 */ /* 0x000fe40008ffe4ff */
[----:B------:R-:W-:-:S02]  /*ff00*/  IADD3 R11, P3, PT, R11, UR11, RZ ;  /* 0x0000000b0b0b7c10 */ /* 0x000fc4000ff7e0ff */
[----:B------:R-:W-:Y:S02]  /*ff10*/  IADD3 R37, P5, PT, R37, UR11, RZ ;  /* 0x0000000b25257c10 */ /* 0x000fe4000ffbe0ff */
[----:B------:R-:W-:Y:S02]  /*ff20*/  IADD3 R51, P1, PT, R51, UR11, RZ ;  /* 0x0000000b33337c10 */ /* 0x000fe4000ff3e0ff */
[----:B-1----:R-:W-:Y:S02]  /*ff30*/  SHF.R.U32.HI R127, RZ, 0x6, R138 ;  /* 0x00000006ff7f7819 */ /* 0x002fe4000001168a */
[----:B------:R-:W-:Y:S02]  /*ff40*/  IADD3.X R14, PT, PT, R14, UR25, RZ, P6, !PT ;  /* 0x000000190e0e7c10 */ /* 0x000fe4000b7fe4ff */
[----:B------:R-:W-:Y:S02]  /*ff50*/  IADD3 R9, P6, PT, R9, UR11, RZ ;  /* 0x0000000b09097c10 */ /* 0x000fe4000ffde0ff */
[----:B------:R-:W-:-:S02]  /*ff60*/  IADD3.X R12, PT, PT, R12, UR25, RZ, P3, !PT ;  /* 0x000000190c0c7c10 */ /* 0x000fc40009ffe4ff */
[----:B------:R-:W-:Y:S02]  /*ff70*/  IADD3.X R38, PT, PT, R38, UR25, RZ, P5, !PT ;  /* 0x0000001926267c10 */ /* 0x000fe4000affe4ff */
[----:B------:R-:W-:Y:S02]  /*ff80*/  IADD3.X R52, PT, PT, R52, UR25, RZ, P1, !PT ;  /* 0x0000001934347c10 */ /* 0x000fe40008ffe4ff */
[----:B------:R-:W-:Y:S02]  /*ff90*/  IADD3 R7, P3, PT, R7, UR11, RZ ;  /* 0x0000000b07077c10 */ /* 0x000fe4000ff7e0ff */
[----:B------:R-:W-:Y:S02]  /*ffa0*/  IADD3 R35, P5, PT, R35, UR11, RZ ;  /* 0x0000000b23237c10 */ /* 0x000fe4000ffbe0ff */
[----:B------:R-:W-:Y:S02]  /*ffb0*/  IADD3 R49, P1, PT, R49, UR11, RZ ;  /* 0x0000000b31317c10 */ /* 0x000fe4000ff3e0ff */
[----:B------:R-:W-:-:S02]  /*ffc0*/  SGXT.U32 R127, R127, 0x2 ;  /* 0x000000027f7f781a */ /* 0x000fc40000000000 */
[----:B------:R-:W-:Y:S02]  /*ffd0*/  IADD3.X R10, PT, PT, R10, UR25, RZ, P6, !PT ;  /* 0x000000190a0a7c10 */ /* 0x000fe4000b7fe4ff */
[----:B------:R-:W-:Y:S02]  /*ffe0*/  IADD3 R5, P6, PT, R5, UR11, RZ ;  /* 0x0000000b05057c10 */ /* 0x000fe4000ffde0ff */
[----:B------:R-:W-:Y:S02]  /*fff0*/  IADD3.X R8, PT, PT, R8, UR25, RZ, P3, !PT ;  /* 0x0000001908087c10 */ /* 0x000fe40009ffe4ff */
[----:B------:R-:W-:Y:S02]  /*10000*/  IADD3.X R36, PT, PT, R36, UR25, RZ, P5, !PT ;  /* 0x0000001924247c10 */ /* 0x000fe4000affe4ff */
[----:B------:R-:W-:Y:S02]  /*10010*/  IADD3.X R50, PT, PT, R50, UR25, RZ, P1, !PT ;  /* 0x0000001932327c10 */ /* 0x000fe40008ffe4ff */
[----:B------:R-:W-:-:S02]  /*10020*/  IADD3 R2, P3, PT, R2, UR11, RZ ;  /* 0x0000000b02027c10 */ /* 0x000fc4000ff7e0ff */
[----:B------:R-:W-:Y:S02]  /*10030*/  LOP3.LUT R127, R127, 0x8, RZ, 0xfc, !PT ;  /* 0x000000087f7f7812 */ /* 0x000fe400078efcff */
[----:B------:R-:W-:Y:S02]  /*10040*/  IADD3 R33, P5, PT, R33, UR11, RZ ;  /* 0x0000000b21217c10 */ /* 0x000fe4000ffbe0ff */
[----:B------:R-:W-:Y:S02]  /*10050*/  IADD3 R0, P1, PT, R0, UR11, RZ ;  /* 0x0000000b00007c10 */ /* 0x000fe4000ff3e0ff */
[----:B------:R-:W-:Y:S02]  /*10060*/  IADD3.X R6, PT, PT, R6, UR25, RZ, P6, !PT ;  /* 0x0000001906067c10 */ /* 0x000fe4000b7fe4ff */
[----:B------:R-:W-:Y:S02]  /*10070*/  ISETP.GE.AND P6, PT, R127, UR22, PT ;  /* 0x000000167f007c0c */ /* 0x000fe4000bfc6270 */
[----:B------:R-:W-:-:S02]  /*10080*/  IADD3.X R4, PT, PT, R4, UR25, RZ, P3, !PT ;  /* 0x0000001904047c10 */ /* 0x000fc40009ffe4ff */
[----:B------:R-:W-:Y:S02]  /*10090*/  IADD3.X R34, PT, PT, R34, UR25, RZ, P5, !PT ;  /* 0x0000001922227c10 */ /* 0x000fe4000affe4ff */
[----:B------:R-:W-:Y:S01]  /*100a0*/  IADD3.X R3, PT, PT, R3, UR25, RZ, P1, !PT ;  /* 0x0000001903037c10 */ /* 0x000fe20008ffe4ff */
[----:B0-----:R-:W-:Y:S06]  /*100b0*/  @!P4 BRA `(.L_x_8) ;  /* 0x0000007000c8c947 */ /* 0x001fec0003800000 */
.L_x_16:
[----:B------:R-:W-:Y:S02]  /*100c0*/  @!P0 IMAD.MOV.U32 R126, RZ, RZ, R0 ;  /* 0x000000ffff7e8224 */ /* 0x000fe400078e0000 */
[----:B------:R-:W-:-:S05]  /*100d0*/  @!P0 IMAD.MOV.U32 R127, RZ, RZ, R3 ;  /* 0x000000ffff7f8224 */ /* 0x000fca00078e0003 */
[----:B------:R0:W2:Y:S01]  /*100e0*/  @!P0 LDG.E.U8 R145, desc[UR20][R126.64] ;  /* 0x000000147e918981 */ /* 0x0000a2000c1e1100 */
[----:B------:R-:W-:Y:S01]  /*100f0*/  PRMT R144, RZ, 0x7610, R144 ;  /* 0x00007610ff907816 */ /* 0x000fe20000000090 */
[----:B0-----:R-:W0:Y:S01]  /*10100*/  S2R R127, SR_TID.X ;  /* 0x00000000007f7919 */ /* 0x001e220000002100 */
[----:B------:R-:W-:Y:S01]  /*10110*/  @!P6 IMAD.MOV.U32 R126, RZ, RZ, R2 ;  /* 0x000000ffff7ee224 */ /* 0x000fe200078e0002 */
[----:B0-----:R-:W-:-:S04]  /*10120*/  SHF.R.U32.HI R127, RZ, 0x6, R127 ;  /* 0x00000006ff7f7819 */ /* 0x001fc8000001167f */
[----:B------:R-:W-:-:S04]  /*10130*/  SGXT.U32 R127, R127, 0x2 ;  /* 0x000000027f7f781a */ /* 0x000fc80000000000 */
[----:B------:R-:W-:-:S04]  /*10140*/  LOP3.LUT R127, R127, 0x10, RZ, 0xfc, !PT ;  /* 0x000000107f7f7812 */ /* 0x000fc800078efcff */
[----:B------:R-:W-:Y:S01]  /*10150*/  ISETP.GE.AND P0, PT, R127, UR22, PT ;  /* 0x000000167f007c0c */ /* 0x000fe2000bf06270 */
[----:B------:R-:W-:-:S05]  /*10160*/  @!P6 IMAD.MOV.U32 R127, RZ, RZ, R4 ;  /* 0x000000ffff7fe224 */ /* 0x000fca00078e0004 */
[----:B------:R0:W3:Y:S01]  /*10170*/  @!P6 LDG.E.U8 R144, desc[UR20][R126.64] ;  /* 0x000000147e90e981 */ /* 0x0000e2000c1e1100 */
[----:B------:R-:W-:Y:S01]  /*10180*/  PRMT R143, RZ, 0x7610, R143 ;  /* 0x00007610ff8f7816 */ /* 0x000fe2000000008f */
[----:B0-----:R-:W0:Y:S05]  /*10190*/  S2R R127, SR_TID.X ;  /* 0x00000000007f7919 */ /* 0x001e2a0000002100 */
[----:B------:R-:W-:Y:S01]  /*101a0*/  @!P0 IMAD.MOV.U32 R126, RZ, RZ, R5 ;  /* 0x000000ffff7e8224 */ /* 0x000fe200078e0005 */
[----:B------:R-:W-:Y:S02]  /*101b0*/  PRMT R142, RZ, 0x7610, R142 ;  /* 0x00007610ff8e7816 */ /* 0x000fe4000000008e */
[----:B0-----:R-:W-:-:S04]  /*101c0*/  SHF.R.U32.HI R127, RZ, 0x6, R127 ;  /* 0x00000006ff7f7819 */ /* 0x001fc8000001167f */
[----:B------:R-:W-:-:S04]  /*101d0*/  SGXT.U32 R127, R127, 0x2 ;  /* 0x000000027f7f781a */ /* 0x000fc80000000000 */
[----:B------:R-:W-:-:S04]  /*101e0*/  LOP3.LUT R127, R127, 0x18, RZ, 0xfc, !PT ;  /* 0x000000187f7f7812 */ /* 0x000fc800078efcff */
[----:B------:R-:W-:Y:S01]  /*101f0*/  ISETP.GE.AND P1, PT, R127, UR22, PT ;  /* 0x000000167f007c0c */ /* 0x000fe2000bf26270 */
[----:B------:R-:W-:-:S05]  /*10200*/  @!P0 IMAD.MOV.U32 R127, RZ, RZ, R6 ;  /* 0x000000ffff7f8224 */ /* 0x000fca00078e0006 */
[----:B------:R0:W4:Y:S07]  /*10210*/  @!P0 LDG.E.U8 R143, desc[UR20][R126.64] ;  /* 0x000000147e8f8981 */ /* 0x00012e000c1e1100 */
[----:B0-----:R-:W-:Y:S02]  /*10220*/  @!P1 IMAD.MOV.U32 R126, RZ, RZ, R7 ;  /* 0x000000ffff7e9224 */ /* 0x001fe400078e0007 */
[----:B------:R-:W-:-:S05]  /*10230*/  @!P1 IMAD.MOV.U32 R127, RZ, RZ, R8 ;  /* 0x000000ffff7f9224 */ /* 0x000fca00078e0008 */
[----:B------:R0:W5:Y:S01]  /*10240*/  @!P1 LDG.E.U8 R142, desc[UR20][R126.64] ;  /* 0x000000147e8e9981 */ /* 0x000162000c1e1100 */
[----:B------:R-:W-:Y:S01]  /*10250*/  PRMT R141, RZ, 0x7610, R141 ;  /* 0x00007610ff8d7816 */ /* 0x000fe2000000008d */
[----:B0-----:R-:W0:Y:S02]  /*10260*/  S2R R127, SR_TID.X ;  /* 0x00000000007f7919 */ /* 0x001e240000002100 */
[--C-:B0-----:R-:W-:Y:S02]  /*10270*/  SHF.R.U32.HI R126, RZ, 0x6, R127.reuse ;  /* 0x00000006ff7e7819 */ /* 0x101fe4000001167f */
[----:B------:R-:W-:Y:S02]  /*10280*/  SHF.R.U32.HI R127, RZ, 0x6, R127 ;  /* 0x00000006ff7f7819 */ /* 0x000fe4000001167f */
[----:B------:R-:W-:Y:S02]  /*10290*/  SGXT.U32 R126, R126, 0x2 ;  /* 0x000000027e7e781a */ /* 0x000fe40000000000 */
[----:B------:R-:W-:-:S02]  /*102a0*/  SGXT.U32 R127, R127, 0x2 ;  /* 0x000000027f7f781a */ /* 0x000fc40000000000 */
[----:B------:R-:W-:Y:S02]  /*102b0*/  LOP3.LUT R126, R126, 0x20, RZ, 0xfc, !PT ;  /* 0x000000207e7e7812 */ /* 0x000fe400078efcff */
[----:B------:R-:W-:Y:S02]  /*102c0*/  LOP3.LUT R127, R127, 0x28, RZ, 0xfc, !PT ;  /* 0x000000287f7f7812 */ /* 0x000fe400078efcff */
[----:B------:R-:W-:Y:S02]  /*102d0*/  ISETP.GE.AND P0, PT, R126, UR22, PT ;  /* 0x000000167e007c0c */ /* 0x000fe4000bf06270 */
[----:B------:R-:W-:-:S11]  /*102e0*/  ISETP.GE.AND P1, PT, R127, UR22, PT ;  /* 0x000000167f007c0c */ /* 0x000fd6000bf26270 */
        /* <DEDUP_REMOVED lines=11> */
[----:B------:R0:W2:Y:S01]  /*103a0*/  @!P1 LDG.E.U8 R140, desc[UR20][R126.64] ;  /* 0x000000147e8c9981 */ /* 0x0000a2000c1e1100 */
        /* <DEDUP_REMOVED lines=8> */
[----:B------:R-:W-:Y:S01]  /*10430*/  ISETP.GE.AND P1, PT, R126, UR22, PT ;  /* 0x000000167e007c0c */ /* 0x000fe2000bf26270 */
[----:B------:R-:W-:Y:S01]  /*10440*/  @!P0 IMAD.MOV.U32 R126, RZ, RZ, R13 ;  /* 0x000000ffff7e8224 */ /* 0x000fe200078e000d */
[----:B------:R-:W-:Y:S01]  /*10450*/  ISETP.GE.AND P3, PT, R127, UR22, PT ;  /* 0x000000167f007c0c */ /* 0x000fe2000bf66270 */
[----:B------:R-:W-:-:S05]  /*10460*/  @!P0 IMAD.MOV.U32 R127, RZ, RZ, R14 ;  /* 0x000000ffff7f8224 */ /* 0x000fca00078e000e */
[----:B------:R0:W2:Y:S01]  /*10470*/  @!P0 LDG.E.U8 R139, desc[UR20][R126.64] ;  /* 0x000000147e8b8981 */ /* 0x0000a2000c1e1100 */
[----:B------:R-:W-:Y:S01]  /*10480*/  PRMT R173, RZ, 0x7610, R173 ;  /* 0x00007610ffad7816 */ /* 0x000fe200000000ad */
[----:B0-----:R-:W0:Y:S03]  /*10490*/  S2R R127, SR_TID.X ;  /* 0x00000000007f7919 */ /* 0x001e260000002100 */
[----:B------:R-:W-:Y:S01]  /*104a0*/  @!P1 IMAD.MOV.U32 R126, RZ, RZ, R15 ;  /* 0x000000ffff7e9224 */ /* 0x000fe200078e000f */
[----:B------:R-:W-:Y:S02]  /*104b0*/  PRMT R172, RZ, 0x7610, R172 ;  /* 0x00007610ffac7816 */ /* 0x000fe400000000ac */
[----:B0-----:R-:W-:-:S04]  /*104c0*/  SHF.R.U32.HI R127, RZ, 0x6, R127 ;  /* 0x00000006ff7f7819 */ /* 0x001fc8000001167f */
[----:B------:R-:W-:-:S04]  /*104d0*/  SGXT.U32 R127, R127, 0x2 ;  /* 0x000000027f7f781a */ /* 0x000fc80000000000 */
[----:B------:R-:W-:-:S04]  /*104e0*/  LOP3.LUT R127, R127, 0x48, RZ, 0xfc, !PT ;  /* 0x000000487f7f7812 */ /* 0x000fc800078efcff */
[----:B------:R-:W-:Y:S01]  /*104f0*/  ISETP.GE.AND P0, PT, R127, UR22, PT ;  /* 0x000000167f007c0c */ /* 0x000fe2000bf06270 */
[----:B------:R-:W-:-:S05]  /*10500*/  @!P1 IMAD.MOV.U32 R127, RZ, RZ, R16 ;  /* 0x000000ffff7f9224 */ /* 0x000fca00078e0010 */
[----:B------:R0:W2:Y:S02]  /*10510*/  @!P1 LDG.E.U8 R173, desc[UR20][R126.64] ;  /* 0x000000147ead9981 */ /* 0x0000a4000c1e1100 */
[----:B0-----:R-:W-:Y:S02]  /*10520*/  @!P3 IMAD.MOV.U32 R126, RZ, RZ, R17 ;  /* 0x000000ffff7eb224 */ /* 0x001fe400078e0011 */
        /* <DEDUP_REMOVED lines=24> */
[----:B------:R-:W-:Y:S02]  /*106b0*/  PRMT R169, RZ, 0x7610, R169 ;  /* 0x00007610ffa97816 */ /* 0x000fe400000000a9 */
[----:B------:R-:W-:Y:S01]  /*106c0*/  PRMT R167, RZ, 0x7610, R167 ;  /* 0x00007610ffa77816 */ /* 0x000fe200000000a7 */
[----:B0-----:R-:W0:Y:S02]  /*106d0*/  S2R R126, SR_TID.X ;  /* 0x00000000007e7919 */ /* 0x001e240000002100 */
[--C-:B0-----:R-:W-:Y:S02]  /*106e0*/  SHF.R.U32.HI R127, RZ, 0x6, R126.reuse ;  /* 0x00000006ff7f7819 */ /* 0x101fe4000001167e */
[----:B------:R-:W-:Y:S02]  /*106f0*/  SHF.R.U32.HI R126, RZ, 0x6, R126 ;  /* 0x00000006ff7e7819 */ /* 0x000fe4000001167e */
[----:B------:R-:W-:-:S02]  /*10700*/  SGXT.U32 R127, R127, 0x2 ;  /* 0x000000027f7f781a */ /* 0x000fc40000000000 */
[----:B------:R-:W-:Y:S02]  /*10710*/  SGXT.U32 R126, R126, 0x2 ;  /* 0x000000027e7e781a */ /* 0x000fe40000000000 */
[----:B------:R-:W-:Y:S02]  /*10720*/  LOP3.LUT R127, R127, 0x68, RZ, 0xfc, !PT ;  /* 0x000000687f7f7812 */ /* 0x000fe400078efcff */
[----:B------:R-:W-:Y:S02]  /*10730*/  LOP3.LUT R126, R126, 0x4, RZ, 0xfc, !PT ;  /* 0x000000047e7e7812 */ /* 0x000fe400078efcff */
[----:B------:R-:W-:Y:S01]  /*10740*/  ISETP.GE.AND P1, PT, R127, UR22, PT ;  /* 0x000000167f007c0c */ /* 0x000fe2000bf26270 */
[----:B------:R-:W-:Y:S01]  /*10750*/  @!P3 IMAD.MOV.U32 R127, RZ, RZ, R24 ;  /* 0x000000ffff7fb224 */ /* 0x000fe200078e0018 */
[----:B------:R-:W-:Y:S01]  /*10760*/  ISETP.GE.AND P0, PT, R126, UR22, PT ;  /* 0x000000167e007c0c */ /* 0x000fe2000bf06270 */
[----:B------:R-:W-:-:S05]  /*10770*/  @!P3 IMAD.MOV.U32 R126, RZ, RZ, R23 ;  /* 0x000000ffff7eb224 */ /* 0x000fca00078e0017 */
[----:B------:R0:W2:Y:S02]  /*10780*/  @!P3 LDG.E.U8 R169, desc[UR20][R126.64] ;  /* 0x000000147ea9b981 */ /* 0x0000a4000c1e1100 */
[----:B0-----:R-:W-:Y:S02]  /*10790*/  @!P4 IMAD.MOV.U32 R126, RZ, RZ, R25 ;  /* 0x000000ffff7ec224 */ /* 0x001fe400078e0019 */
[----:B------:R-:W-:-:S05]  /*107a0*/  @!P4 IMAD.MOV.U32 R127, RZ, RZ, R26 ;  /* 0x000000ffff7fc224 */ /* 0x000fca00078e001a */
[----:B------:R0:W2:Y:S01]  /*107b0*/  @!P4 LDG.E.U8 R167, desc[UR20][R126.64] ;  /* 0x000000147ea7c981 */ /* 0x0000a2000c1e1100 */
[----:B------:R-:W-:Y:S02]  /*107c0*/  PRMT R138, RZ, 0x7610, R138 ;  /* 0x00007610ff8a7816 */ /* 0x000fe4000000008a */
        /* <DEDUP_REMOVED lines=22> */
[----:B0-----:R-:W0:Y:S05]  /*10930*/  S2R R127, SR_TID.X ;  /* 0x00000000007f7919 */ /* 0x001e2a0000002100 */
[----:B------:R-:W-:Y:S01]  /*10940*/  @!P1 IMAD.MOV.U32 R126, RZ, RZ, R31 ;  /* 0x000000ffff7e9224 */ /* 0x000fe200078e001f */
[----:B0-----:R-:W-:-:S04]  /*10950*/  LEA.HI R127, R127, 0xc, RZ, 0x1a ;  /* 0x0000000c7f7f7811 */ /* 0x001fc800078fd0ff */
[----:B------:R-:W-:Y:S01]  /*10960*/  ISETP.GE.AND P0, PT, R127, UR22, PT ;  /* 0x000000167f007c0c */ /* 0x000fe2000bf06270 */
[----:B------:R-:W-:-:S05]  /*10970*/  @!P1 IMAD.MOV.U32 R127, RZ, RZ, R32 ;  /* 0x000000ffff7f9224 */ /* 0x000fca00078e0020 */
[----:B------:R0:W2:Y:S01]  /*10980*/  @!P1 LDG.E.U8 R177, desc[UR20][R126.64] ;  /* 0x000000147eb19981 */ /* 0x0000a2000c1e1100 */
[----:B------:R-:W-:Y:S01]  /*10990*/  PRMT R176, RZ, 0x7610, R176 ;  /* 0x00007610ffb07816 */ /* 0x000fe200000000b0 */
[----:B0-----:R-:W0:Y:S05]  /*109a0*/  S2R R127, SR_TID.X ;  /* 0x00000000007f7919 */ /* 0x001e2a0000002100 */
        /* <DEDUP_REMOVED lines=93> */
[----:B------:R0:W4:Y:S01]  /*10f80*/  @!P1 LDG.E.U8 R156, desc[UR20][R126.64] ;  /* 0x000000147e9c9981 */ /* 0x000122000c1e1100 */
        /* <DEDUP_REMOVED lines=8> */
[----:B------:R0:W5:Y:S01]  /*11010*/  @!P0 LDG.E.U8 R155, desc[UR20][R126.64] ;  /* 0x000000147e9b8981 */ /* 0x000162000c1e1100 */
[----:B------:R-:W-:Y:S01]  /*11020*/  PRMT R154, RZ, 0x7610, R154 ;  /* 0x00007610ff9a7816 */ /* 0x000fe2000000009a */
[----:B0-----:R-:W0:Y:S05]  /*11030*/  S2R R127, SR_TID.X ;  /* 0x00000000007f7919 */ /* 0x001e2a0000002100 */
[----:B------:R-:W-:Y:S01]  /*11040*/  @!P1 IMAD.MOV.U32 R126, RZ, RZ, R47 ;  /* 0x000000ffff7e9224 */ /* 0x000fe200078e002f */
[----:B0-----:R-:W-:-:S04]  /*11050*/  LEA.HI R127, R127, 0x7c, RZ, 0x1a ;  /* 0x0000007c7f7f7811 */ /* 0x001fc800078fd0ff */
[----:B------:R-:W-:Y:S01]  /*11060*/  ISETP.GE.AND P0, PT, R127, UR22, PT ;  /* 0x000000167f007c0c */ /* 0x000fe2000bf06270 */
[----:B------:R-:W-:-:S05]  /*11070*/  @!P1 IMAD.MOV.U32 R127, RZ, RZ, R48 ;  /* 0x000000ffff7f9224 */ /* 0x000fca00078e0030 */
[----:B------:R0:W5:Y:S01]  /*11080*/  @!P1 LDG.E.U8 R154, desc[UR20][R126.64] ;  /* 0x000000147e9a9981 */ /* 0x000162000c1e1100 */
[----:B------:R-:W-:Y:S01]  /*11090*/  PRMT R153, RZ, 0x7610, R153 ;  /* 0x00007610ff997816 */ /* 0x000fe20000000099 */
[----:B0-----:R-:W0:Y:S05]  /*110a0*/  S2R R127, SR_TID.X ;  /* 0x00000000007f7919 */ /* 0x001e2a0000002100 */
[----:B------:R-:W-:Y:S01]  /*110b0*/  @!P0 IMAD.MOV.U32 R126, RZ, RZ, R63 ;  /* 0x000000ffff7e8224 */ /* 0x000fe200078e003f */
[----:B------:R-:W-:Y:S02]  /*110c0*/  PRMT R152, RZ, 0x7610, R152 ;  /* 0x00007610ff987816 */ /* 0x000fe40000000098 */
[----:B0-----:R-:W-:-:S04]  /*110d0*/  LOP3.LUT R127, R127, 0x7f, RZ, 0xc0, !PT ;  /* 0x0000007f7f7f7812 */ /* 0x001fc800078ec0ff */
[----:B------:R-:W-:Y:S01]  /*110e0*/  ISETP.GE.AND P1, PT, R127, UR22, PT ;  /* 0x000000167f007c0c */ /* 0x000fe2000bf26270 */
[----:B------:R-:W-:-:S05]  /*110f0*/  @!P0 IMAD.MOV.U32 R127, RZ, RZ, R64 ;  /* 0x000000ffff7f8224 */ /* 0x000fca00078e0040 */
[----:B------:R0:W5:Y:S01]  /*11100*/  @!P0 LDG.E.U8 R153, desc[UR20][R126.64] ;  /* 0x000000147e998981 */ /* 0x000162000c1e1100 */
[----:B------:R-:W-:Y:S01]  /*11110*/  BAR.SYNC.DEFER_BLOCKING 0x0 ;  /* 0x0000000000007b1d */ /* 0x000fe20000010000 */
[----:B------:R-:W-:-:S05]  /*11120*/  PRMT R151, RZ, 0x7610, R151 ;  /* 0x00007610ff977816 */ /* 0x000fca0000000097 */
[----:B0-----:R-:W-:Y:S02]  /*11130*/  @!P1 IMAD.MOV.U32 R126, RZ, RZ, R65 ;  /* 0x000000ffff7e9224 */ /* 0x001fe400078e0041 */
[----:B------:R-:W-:Y:S01]  /*11140*/  @!P1 IMAD.MOV.U32 R127, RZ, RZ, R66 ;  /* 0x000000ffff7f9224 */ /* 0x000fe200078e0042 */
[----:B------:R-:W-:Y:S02]  /*11150*/  PRMT R150, RZ, 0x7610, R150 ;  /* 0x00007610ff967816 */ /* 0x000fe40000000096 */
[----:B------:R-:W-:Y:S02]  /*11160*/  PRMT R149, RZ, 0x7610, R149 ;  /* 0x00007610ff957816 */ /* 0x000fe40000000095 */
[----:B------:R0:W5:Y:S02]  /*11170*/  @!P1 LDG.E.U8 R152, desc[UR20][R126.64] ;  /* 0x000000147e989981 */ /* 0x000164000c1e1100 */
[----:B0-----:R-:W-:Y:S02]  /*11180*/  @!P1 IMAD.MOV.U32 R126, RZ, RZ, R67 ;  /* 0x000000ffff7e9224 */ /* 0x001fe400078e0043 */
[----:B------:R-:W-:-:S05]  /*11190*/  @!P1 IMAD.MOV.U32 R127, RZ, RZ, R68 ;  /* 0x000000ffff7f9224 */ /* 0x000fca00078e0044 */
[----:B------:R0:W5:Y:S02]  /*111a0*/  @!P1 LDG.E.U8 R151, desc[UR20][R126.64] ;  /* 0x000000147e979981 */ /* 0x000164000c1e1100 */
[----:B0-----:R-:W-:Y:S02]  /*111b0*/  @!P1 IMAD.MOV.U32 R126, RZ, RZ, R69 ;  /* 0x000000ffff7e9224 */ /* 0x001fe400078e0045 */
[----:B------:R-:W-:-:S05]  /*111c0*/  @!P1 IMAD.MOV.U32 R127, RZ, RZ, R70 ;  /* 0x000000ffff7f9224 */ /* 0x000fca00078e0046 */
[----:B------:R0:W5:Y:S01]  /*111d0*/  @!P1 LDG.E.U8 R150, desc[UR20][R126.64] ;  /* 0x000000147e969981 */ /* 0x000162000c1e1100 */
[----:B------:R-:W-:Y:S01]  /*111e0*/  PRMT R148, RZ, 0x7610, R148 ;  /* 0x00007610ff947816 */ /* 0x000fe20000000094 */
        /* <DEDUP_REMOVED lines=10> */
[----:B------:R0:W5:Y:S04]  /*11290*/  @!P1 LDG.E.U8 R147, desc[UR20][R126.64] ;  /* 0x000000147e939981 */ /* 0x000168000c1e1100 */
[----:B--2---:R1:W-:Y:S01]  /*112a0*/  STS.U8 [R96+UR9+0x12000], R145 ;  /* 0x0120009160007988 */ /* 0x0043e20008000009 */
[----:B0-----:R-:W-:Y:S02]  /*112b0*/  @!P1 IMAD.MOV.U32 R126, RZ, RZ, R77 ;  /* 0x000000ffff7e9224 */ /* 0x001fe400078e004d */
[----:B------:R-:W-:Y:S01]  /*112c0*/  @!P1 IMAD.MOV.U32 R127, RZ, RZ, R78 ;  /* 0x000000ffff7f9224 */ /* 0x000fe200078e004e */
[----:B-1----:R-:W-:-:S04]  /*112d0*/  PRMT R145, RZ, 0x7610, R145 ;  /* 0x00007610ff917816 */ /* 0x002fc80000000091 */
[----:B------:R0:W2:Y:S04]  /*112e0*/  @!P1 LDG.E.U8 R146, desc[UR20][R126.64] ;  /* 0x000000147e929981 */ /* 0x0000a8000c1e1100 */
[----:B---3--:R1:W-:Y:S01]  /*112f0*/  STS.U8 [R96+UR9+0x12200], R144 ;  /* 0x0122009060007988 */ /* 0x0083e20008000009 */
[----:B0-----:R-:W-:Y:S02]  /*11300*/  @!P1 IMAD.MOV.U32 R126, RZ, RZ, R79 ;  /* 0x000000ffff7e9224 */ /* 0x001fe400078e004f */
[----:B------:R-:W-:Y:S01]  /*11310*/  @!P1 IMAD.MOV.U32 R127, RZ, RZ, R80 ;  /* 0x000000ffff7f9224 */ /* 0x000fe200078e0050 */
[----:B-1----:R-:W-:-:S04]  /*11320*/  PRMT R144, RZ, 0x7610, R144 ;  /* 0x00007610ff907816 */ /* 0x002fc80000000090 */
[----:B------:R0:W3:Y:S04]  /*11330*/  @!P1 LDG.E.U8 R145, desc[UR20][R126.64] ;  /* 0x000000147e919981 */ /* 0x0000e8000c1e1100 */
[----:B----4-:R1:W-:Y:S01]  /*11340*/  STS.U8 [R96+UR9+0x12400], R143 ;  /* 0x0124008f60007988 */ /* 0x0103e20008000009 */
[----:B0-----:R-:W-:Y:S02]  /*11350*/  @!P1 IMAD.MOV.U32 R126, RZ, RZ, R133 ;  /* 0x000000ffff7e9224 */ /* 0x001fe400078e0085 */
[----:B------:R-:W-:Y:S01]  /*11360*/  @!P1 IMAD.MOV.U32 R127, RZ, RZ, R132 ;  /* 0x000000ffff7f9224 */ /* 0x000fe200078e0084 */
[----:B-1----:R-:W-:-:S04]  /*11370*/  PRMT R143, RZ, 0x7610, R143 ;  /* 0x00007610ff8f7816 */ /* 0x002fc8000000008f */
[----:B------:R0:W4:Y:S04]  /*11380*/  @!P1 LDG.E.U8 R144, desc[UR20][R126.64] ;  /* 0x000000147e909981 */ /* 0x000128000c1e1100 */
[----:B-----5:R1:W-:Y:S01]  /*11390*/  STS.U8 [R96+UR9+0x12600], R142 ;  /* 0x0126008e60007988 */ /* 0x0203e20008000009 */
[----:B0-----:R-:W-:Y:S02]  /*113a0*/  @!P1 IMAD.MOV.U32 R126, RZ, RZ, R182 ;  /* 0x000000ffff7e9224 */ /* 0x001fe400078e00b6 */
[----:B------:R-:W-:Y:S01]  /*113b0*/  @!P1 IMAD.MOV.U32 R127, RZ, RZ, R181 ;  /* 0x000000ffff7f9224 */ /* 0x000fe200078e00b5 */
[----:B-1----:R-:W-:-:S04]  /*113c0*/  PRMT R142, RZ, 0x7610, R142 ;  /* 0x00007610ff8e7816 */ /* 0x002fc8000000008e */
[----:B------:R0:W5:Y:S04]  /*113d0*/  @!P1 LDG.E.U8 R143, desc[UR20][R126.64] ;  /* 0x000000147e8f9981 */ /* 0x000168000c1e1100 */
[----:B------:R1:W-:Y:S01]  /*113e0*/  STS.U8 [R96+UR9+0x12800], R141 ;  /* 0x0128008d60007988 */ /* 0x0003e20008000009 */
[----:B0-----:R-:W-:Y:S02]  /*113f0*/  @!P1 IMAD.MOV.U32 R126, RZ, RZ, R190 ;  /* 0x000000ffff7e9224 */ /* 0x001fe400078e00be */
[----:B------:R-:W-:Y:S01]  /*11400*/  @!P1 IMAD.MOV.U32 R127, RZ, RZ, R189 ;  /* 0x000000ffff7f9224 */ /* 0x000fe200078e00bd */
[----:B-1----:R-:W-:-:S04]  /*11410*/  PRMT R141, RZ, 0x7610, R141 ;  /* 0x00007610ff8d7816 */ /* 0x002fc8000000008d */
[----:B------:R0:W2:Y:S04]  /*11420*/  @!P1 LDG.E.U8 R142, desc[UR20][R126.64] ;  /* 0x000000147e8e9981 */ /* 0x0000a8000c1e1100 */
        /* <DEDUP_REMOVED lines=9> */
[----:B------:R0:W2:Y:S01]  /*114c0*/  @!P1 LDG.E.U8 R140, desc[UR20][R126.64] ;  /* 0x000000147e8c9981 */ /* 0x0000a2000c1e1100 */
[----:B------:R-:W-:Y:S01]  /*114d0*/  PRMT R175, RZ, 0x7610, R175 ;  /* 0x00007610ffaf7816 */ /* 0x000fe200000000af */
[----:B0-----:R-:W-:Y:S02]  /*114e0*/  @!P1 IMAD.MOV.U32 R126, RZ, RZ, R214 ;  /* 0x000000ffff7e9224 */ /* 0x001fe400078e00d6 */
[----:B------:R-:W-:-:S05]  /*114f0*/  @!P1 IMAD.MOV.U32 R127, RZ, RZ, R213 ;  /* 0x000000ffff7f9224 */ /* 0x000fca00078e00d5 */
[----:B------:R0:W2:Y:S01]  /*11500*/  @!P1 LDG.E.U8 R139, desc[UR20][R126.64] ;  /* 0x000000147e8b9981 */ /* 0x0000a2000c1e1100 */
[----:B------:R-:W-:-:S03]  /*11510*/  PRMT R174, RZ, 0x7610, R174 ;  /* 0x00007610ffae7816 */ /* 0x000fc600000000ae */
[----:B------:R1:W-:Y:S01]  /*11520*/  STS.U8 [R96+UR9+0x12e00], R173 ;  /* 0x012e00ad60007988 */ /* 0x0003e20008000009 */
[----:B0-----:R-:W-:Y:S02]  /*11530*/  @!P1 IMAD.MOV.U32 R126, RZ, RZ, R222 ;  /* 0x000000ffff7e9224 */ /* 0x001fe400078e00de */
[----:B------:R-:W-:-:S05]  /*11540*/  @!P1 IMAD.MOV.U32 R127, RZ, RZ, R221 ;  /* 0x000000ffff7f9224 */ /* 0x000fca00078e00dd */
[----:B------:R0:W2:Y:S01]  /*11550*/  @!P1 LDG.E.U8 R175, desc[UR20][R126.64] ;  /* 0x000000147eaf9981 */ /* 0x0000a2000c1e1100 */
[----:B-1----:R-:W-:-:S03]  /*11560*/  PRMT R173, RZ, 0x7610, R173 ;  /* 0x00007610ffad7816 */ /* 0x002fc600000000ad */
        /* <DEDUP_REMOVED lines=8> */
[----:B------:R0:W2:Y:S04]  /*115f0*/  @!P1 LDG.E.U8 R173, desc[UR20][R126.64] ;  /* 0x000000147ead9981 */ /* 0x0000a8000c1e1100 */
[----:B------:R1:W-:Y:S01]  /*11600*/  STS.U8 [R96+UR9+0x13400], R170 ;  /* 0x013400aa60007988 */ /* 0x0003e20008000009 */
[----:B0-----:R-:W-:Y:S02]  /*11610*/  @!P1 IMAD.MOV.U32 R126, RZ, RZ, R246 ;  /* 0x000000ffff7e9224 */ /* 0x001fe400078e00f6 */
[----:B------:R-:W-:-:S05]  /*11620*/  @!P1 IMAD.MOV.U32 R127, RZ, RZ, R245 ;  /* 0x000000ffff7f9224 */ /* 0x000fca00078e00f5 */
[----:B------:R0:W2:Y:S04]  /*11630*/  @!P1 LDG.E.U8 R172, desc[UR20][R126.64] ;  /* 0x000000147eac9981 */ /* 0x0000a8000c1e1100 */
[----:B------:R-:W0:Y:S04]  /*11640*/  LDL R126, [R1] ;  /* 0x00000000017e7983 */ /* 0x000e280000100800 */
[----:B------:R-:W0:Y:S01]  /*11650*/  LDL R127, [R1+0x4] ;  /* 0x00000400017f7983 */ /* 0x000e220000100800 */
[----:B-1----:R-:W-:-:S03]  /*11660*/  PRMT R171, RZ, 0x7610, R171 ;  /* 0x00007610ffab7816 */ /* 0x002fc600000000ab */
[----:B------:R1:W-:Y:S01]  /*11670*/  STS.U8 [R96+UR9+0x13600], R169 ;  /* 0x013600a960007988 */ /* 0x0003e20008000009 */
[----:B0-----:R-:W-:-:S04]  /*11680*/  @!P1 LOP3.LUT R127, R127, R126, RZ, 0x3c, !PT ;  /* 0x0000007e7f7f9212 */ /* 0x001fc800078e3cff */
[----:B------:R-:W-:-:S04]  /*11690*/  @!P1 LOP3.LUT R126, R127, R126, RZ, 0x3c, !PT ;  /* 0x0000007e7f7e9212 */ /* 0x000fc800078e3cff */
[----:B------:R-:W-:-:S05]  /*116a0*/  @!P1 LOP3.LUT R127, R127, R126, RZ, 0x3c, !PT ;  /* 0x0000007e7f7f9212 */ /* 0x000fca00078e3cff */
[----:B------:R0:W2:Y:S04]  /*116b0*/  @!P1 LDG.E.U8 R171, desc[UR20][R126.64] ;  /* 0x000000147eab9981 */ /* 0x0000a8000c1e1100 */
[----:B------:R-:W0:Y:S04]  /*116c0*/  LDL R126, [R1+0x20] ;  /* 0x00002000017e7983 */ /* 0x000e280000100800 */
[----:B------:R-:W0:Y:S01]  /*116d0*/  LDL R127, [R1+0x24] ;  /* 0x00002400017f7983 */ /* 0x000e220000100800 */
[----:B------:R-:W-:-:S03]  /*116e0*/  PRMT R170, RZ, 0x7610, R170 ;  /* 0x00007610ffaa7816 */ /* 0x000fc600000000aa */
[----:B------:R0:W-:Y:S04]  /*116f0*/  STS.U8 [R96+UR9+0x13a00], R168 ;  /* 0x013a00a860007988 */ /* 0x0001e80008000009 */
[----:B------:R0:W-:Y:S02]  /*11700*/  STS.U8 [R96+UR9+0x13800], R167 ;  /* 0x013800a760007988 */ /* 0x0001e40008000009 */
[----:B0-----:R-:W-:-:S04]  /*11710*/  @!P1 LOP3.LUT R127, R127, R126, RZ, 0x3c, !PT ;  /* 0x0000007e7f7f9212 */ /* 0x001fc800078e3cff */
[----:B------:R-:W-:-:S04]  /*11720*/  @!P1 LOP3.LUT R126, R127, R126, RZ, 0x3c, !PT ;  /* 0x0000007e7f7e9212 */ /* 0x000fc800078e3cff */
[----:B------:R-:W-:-:S05]  /*11730*/  @!P1 LOP3.LUT R127, R127, R126, RZ, 0x3c, !PT ;  /* 0x0000007e7f7f9212 */ /* 0x000fca00078e3cff */
[----:B------:R0:W2:Y:S04]  /*11740*/  @!P1 LDG.E.U8 R170, desc[UR20][R126.64] ;  /* 0x000000147eaa9981 */ /* 0x0000a8000c1e1100 */
[----:B------:R-:W0:Y:S04]  /*11750*/  LDL R126, [R1+0x40] ;  /* 0x00004000017e7983 */ /* 0x000e280000100800 */
[----:B------:R-:W0:Y:S01]  /*11760*/  LDL R127, [R1+0x44] ;  /* 0x00004400017f7983 */ /* 0x000e220000100800 */
[----:B-1----:R-:W-:Y:S02]  /*11770*/  PRMT R169, RZ, 0x7610, R169 ;  /* 0x00007610ffa97816 */ /* 0x002fe400000000a9 */
[----:B0-----:R-:W-:-:S04]  /*11780*/  @!P1 LOP3.LUT R127, R127, R126, RZ, 0x3c, !PT ;  /* 0x0000007e7f7f9212 */ /* 0x001fc800078e3cff */
[----:B------:R-:W-:-:S04]  /*11790*/  @!P1 LOP3.LUT R126, R127, R126, RZ, 0x3c, !PT ;  /* 0x0000007e7f7e9212 */ /* 0x000fc800078e3cff */
[----:B------:R-:W-:-:S05]  /*117a0*/  @!P1 LOP3.LUT R127, R127, R126, RZ, 0x3c, !PT ;  /* 0x0000007e7f7f9212 */ /* 0x000fca00078e3cff */
[----:B------:R0:W2:Y:S04]  /*117b0*/  @!P1 LDG.E.U8 R169, desc[UR20][R126.64] ;  /* 0x000000147ea99981 */ /* 0x0000a8000c1e1100 */
[----:B------:R-:W0:Y:S04]  /*117c0*/  LDL R126, [R1+0x60] ;  /* 0x00006000017e7983 */ /* 0x000e280000100800 */
[----:B------:R-:W0:Y:S01]  /*117d0*/  LDL R127, [R1+0x64] ;  /* 0x00006400017f7983 */ /* 0x000e220000100800 */
[----:B------:R-:W-:-:S03]  /*117e0*/  PRMT R168, RZ, 0x7610, R168 ;  /* 0x00007610ffa87816 */ /* 0x000fc600000000a8 */
        /* <DEDUP_REMOVED lines=9> */
[----:B-1----:R-:W-:Y:S02]  /*11880*/  LOP3.LUT R178, R96, 0x20, RZ, 0x3c, !PT ;  /* 0x0000002060b27812 */ /* 0x002fe400078e3cff */
[-C--:B0-----:R-:W-:Y:S01]  /*11890*/  @!P1 LOP3.LUT R127, R127, R126.reuse, RZ, 0x3c, !PT ;  /* 0x0000007e7f7f9212 */ /* 0x081fe200078e3cff */
[----:B------:R-:W2:Y:S03]  /*118a0*/  LDL R177, [R1+0x10c] ;  /* 0x00010c0001b17983 */ /* 0x000ea60000100800 */
[----:B------:R-:W-:-:S04]  /*118b0*/  @!P1 LOP3.LUT R126, R127, R126, RZ, 0x3c, !PT ;  /* 0x0000007e7f7e9212 */ /* 0x000fc800078e3cff */
[----:B------:R-:W-:-:S05]  /*118c0*/  @!P1 LOP3.LUT R127, R127, R126, RZ, 0x3c, !PT ;  /* 0x0000007e7f7f9212 */ /* 0x000fca00078e3cff */
[----:B------:R0:W2:Y:S04]  /*118d0*/  @!P1 LDG.E.U8 R167, desc[UR20][R126.64] ;  /* 0x000000147ea79981 */ /* 0x0000a8000c1e1100 */
[----:B------:R-:W0:Y:S04]  /*118e0*/  LDL R126, [R1+0xa0] ;  /* 0x0000a000017e7983 */ /* 0x000e280000100800 */
[----:B------:R-:W0:Y:S04]  /*118f0*/  LDL R127, [R1+0xac] ;  /* 0x0000ac00017f7983 */ /* 0x000e280000100800 */
[----:B------:R1:W-:Y:S02]  /*11900*/  STS.U8 [R178+UR9+0x12100], R138 ;  /* 0x0121008ab2007988 */ /* 0x0003e40008000009 */
[----:B-1----:R-:W-:-:S02]  /*11910*/  PRMT R138, RZ, 0x7610, R138 ;  /* 0x00007610ff8a7816 */ /* 0x002fc4000000008a */
[----:B0-----:R-:W-:-:S04]  /*11920*/  @!P1 LOP3.LUT R127, R127, R126, RZ, 0x3c, !PT ;  /* 0x0000007e7f7f9212 */ /* 0x001fc800078e3cff */
        /* <DEDUP_REMOVED lines=18> */
[----:B------:R2:W3:Y:S04]  /*11a50*/  @!P1 LDG.E.U8 R166, desc[UR20][R126.64] ;  /* 0x000000147ea69981 */ /* 0x0004e8000c1e1100 */
[----:B------:R-:W3:Y:S01]  /*11a60*/  LDL R127, [R1+0x108] ;  /* 0x00010800017f7983 */ /* 0x000ee20000100800 */
[----:B--2---:R-:W-:-:S03]  /*11a70*/  @!P1 IMAD.MOV.U32 R126, RZ, RZ, R177 ;  /* 0x000000ffff7e9224 */ /* 0x004fc600078e00b1 */
[----:B------:R0:W-:Y:S04]  /*11a80*/  STS.U8 [R178+UR9+0x12700], R165 ;  /* 0x012700a5b2007988 */ /* 0x0001e80008000009 */
[----:B------:R-:W2:Y:S01]  /*11a90*/  LDL R177, [R1+0x1a4] ;  /* 0x0001a40001b17983 */ /* 0x000ea20000100800 */
[----:B0-----:R-:W-:-:S06]  /*11aa0*/  PRMT R165, RZ, 0x7610, R165 ;  /* 0x00007610ffa57816 */ /* 0x001fcc00000000a5 */
[----:B---3--:R0:W3:Y:S04]  /*11ab0*/  @!P1 LDG.E.U8 R165, desc[UR20][R126.64] ;  /* 0x000000147ea59981 */ /* 0x0080e8000c1e1100 */
        /* <DEDUP_REMOVED lines=35> */
[----:B------:R1:W-:Y:S04]  /*11cf0*/  STS.U8 [R178+UR9+0x13300], R159 ;  /* 0x0133009fb2007988 */ /* 0x0003e80008000009 */
[----:B------:R-:W2:Y:S01]  /*11d00*/  LDL R177, [R1+0x6c] ;  /* 0x00006c0001b17983 */ /* 0x000ea20000100800 */
[----:B0-----:R-:W-:Y:S02]  /*11d10*/  PRMT R160, RZ, 0x7610, R160 ;  /* 0x00007610ffa07816 */ /* 0x001fe400000000a0 */
[----:B-1----:R-:W-:Y:S01]  /*11d20*/  PRMT R159, RZ, 0x7610, R159 ;  /* 0x00007610ff9f7816 */ /* 0x002fe2000000009f */
[----:B------:R0:W-:Y:S04]  /*11d30*/  STS.U8 [R178+UR9+0x13500], R158 ;  /* 0x0135009eb2007988 */ /* 0x0001e80008000009 */
[----:B------:R1:W-:Y:S01]  /*11d40*/  STS.U8 [R178+UR9+0x13700], R157 ;  /* 0x0137009db2007988 */ /* 0x0003e20008000009 */
[----:B0-----:R-:W-:-:S02]  /*11d50*/  PRMT R158, RZ, 0x7610, R158 ;  /* 0x00007610ff9e7816 */ /* 0x001fc4000000009e */
[----:B-1----:R-:W-:Y:S01]  /*11d60*/  PRMT R157, RZ, 0x7610, R157 ;  /* 0x00007610ff9d7816 */ /* 0x002fe2000000009d */
[----:B------:R0:W-:Y:S04]  /*11d70*/  STS.U8 [R178+UR9+0x13900], R156 ;  /* 0x0139009cb2007988 */ /* 0x0001e80008000009 */
[----:B------:R1:W-:Y:S01]  /*11d80*/  STS.U8 [R178+UR9+0x13b00], R155 ;  /* 0x013b009bb2007988 */ /* 0x0003e20008000009 */
        /* <DEDUP_REMOVED lines=22> */
[----:B----4-:R0:W-:Y:S04]  /*11ef0*/  STS.U8 [R96+UR9+0xa000], R144 ;  /* 0x00a0009060007988 */ /* 0x0101e80008000009 */
[----:B-----5:R1:W-:Y:S01]  /*11f00*/  STS.U8 [R96+UR9+0xa400], R143 ;  /* 0x00a4008f60007988 */ /* 0x0203e20008000009 */
[----:B0-----:R-:W-:Y:S02]  /*11f10*/  PRMT R144, RZ, 0x7610, R144 ;  /* 0x00007610ff907816 */ /* 0x001fe40000000090 */
[----:B-1----:R-:W-:Y:S01]  /*11f20*/  PRMT R143, RZ, 0x7610, R143 ;  /* 0x00007610ff8f7816 */ /* 0x002fe2000000008f */
[----:B------:R0:W-:Y:S02]  /*11f30*/  STS.U8 [R96+UR9+0xa800], R142 ;  /* 0x00a8008e60007988 */ /* 0x0001e40008000009 */
[----:B0-----:R-:W-:-:S02]  /*11f40*/  PRMT R142, RZ, 0x7610, R142 ;  /* 0x00007610ff8e7816 */ /* 0x001fc4000000008e */
[----:B---3--:R0:W3:Y:S02]  /*11f50*/  @!P1 LDG.E.U8 R160, desc[UR20][R126.64] ;  /* 0x000000147ea09981 */ /* 0x0080e4000c1e1100 */
[----:B0-----:R-:W-:Y:S02]  /*11f60*/  @!P1 IMAD.MOV.U32 R126, RZ, RZ, R81 ;  /* 0x000000ffff7e9224 */ /* 0x001fe400078e0051 */
[----:B------:R-:W-:-:S05]  /*11f70*/  @!P1 IMAD.MOV.U32 R127, RZ, RZ, R82 ;  /* 0x000000ffff7f9224 */ /* 0x000fca00078e0052 */
[----:B------:R0:W4:Y:S02]  /*11f80*/  @!P1 LDG.E.U8 R159, desc[UR20][R126.64] ;  /* 0x000000147e9f9981 */ /* 0x000124000c1e1100 */
[----:B0-----:R-:W-:Y:S02]  /*11f90*/  @!P1 IMAD.MOV.U32 R126, RZ, RZ, R83 ;  /* 0x000000ffff7e9224 */ /* 0x001fe400078e0053 */
[----:B------:R-:W-:-:S05]  /*11fa0*/  @!P1 IMAD.MOV.U32 R127, RZ, RZ, R84 ;  /* 0x000000ffff7f9224 */ /* 0x000fca00078e0054 */
[----:B------:R0:W5:Y:S02]  /*11fb0*/  @!P1 LDG.E.U8 R158, desc[UR20][R126.64] ;  /* 0x000000147e9e9981 */ /* 0x000164000c1e1100 */
[----:B0-----:R-:W-:Y:S02]  /*11fc0*/  @!P1 IMAD.MOV.U32 R126, RZ, RZ, R85 ;  /* 0x000000ffff7e9224 */ /* 0x001fe400078e0055 */
[----:B------:R-:W-:-:S05]  /*11fd0*/  @!P1 IMAD.MOV.U32 R127, RZ, RZ, R86 ;  /* 0x000000ffff7f9224 */ /* 0x000fca00078e0056 */
[----:B------:R0:W2:Y:S02]  /*11fe0*/  @!P1 LDG.E.U8 R157, desc[UR20][R126.64] ;  /* 0x000000147e9d9981 */ /* 0x0000a4000c1e1100 */
        /* <DEDUP_REMOVED lines=73> */
[----:B------:R2:W-:Y:S01]  /*12480*/  STS.U8 [R96+UR9+0xc000], R173 ;  /* 0x00c000ad60007988 */ /* 0x0005e20008000009 */
[----:B0-----:R-:W-:-:S03]  /*12490*/  PRMT R175, RZ, 0x7610, R175 ;  /* 0x00007610ffaf7816 */ /* 0x001fc600000000af */
[----:B------:R0:W-:Y:S04]  /*124a0*/  STS.U8 [R96+UR9+0xc400], R172 ;  /* 0x00c400ac60007988 */ /* 0x0001e80008000009 */
[----:B------:R0:W-:Y:S04]  /*124b0*/  STS.U8 [R96+UR9+0xc800], R171 ;  /* 0x00c800ab60007988 */ /* 0x0001e80008000009 */
[----:B------:R-:W2:Y:S04]  /*124c0*/  LDL R177, [R1+0x114] ;  /* 0x0001140001b17983 */ /* 0x000ea80000100800 */
[----:B---3--:R3:W2:Y:S04]  /*124d0*/  @!P1 LDG.E.U8 R175, desc[UR20][R126.64] ;  /* 0x000000147eaf9981 */ /* 0x0086a8000c1e1100 */
[----:B------:R-:W3:Y:S04]  /*124e0*/  LDL R126, [R1+0x88] ;  /* 0x00008800017e7983 */ /* 0x000ee80000100800 */
[----:B------:R-:W3:Y:S01]  /*124f0*/  LDL R127, [R1+0x8c] ;  /* 0x00008c00017f7983 */ /* 0x000ee20000100800 */
[----:B-1----:R-:W-:-:S02]  /*12500*/  PRMT R174, RZ, 0x7610, R174 ;  /* 0x00007610ffae7816 */ /* 0x002fc400000000ae */
[----:B---3--:R-:W-:-:S04]  /*12510*/  @!P1 LOP3.LUT R127, R127, R126, RZ, 0x3c, !PT ;  /* 0x0000007e7f7f9212 */ /* 0x008fc800078e3cff */
[----:B------:R-:W-:-:S04]  /*12520*/  @!P1 LOP3.LUT R126, R127, R126, RZ, 0x3c, !PT ;  /* 0x0000007e7f7e9212 */ /* 0x000fc800078e3cff */
[----:B------:R-:W-:-:S05]  /*12530*/  @!P1 LOP3.LUT R127, R127, R126, RZ, 0x3c, !PT ;  /* 0x0000007e7f7f9212 */ /* 0x000fca00078e3cff */
[----:B------:R1:W3:Y:S04]  /*12540*/  @!P1 LDG.E.U8 R174, desc[UR20][R126.64] ;  /* 0x000000147eae9981 */ /* 0x0002e8000c1e1100 */
[----:B------:R-:W1:Y:S04]  /*12550*/  LDL R126, [R1+0xb0] ;  /* 0x0000b000017e7983 */ /* 0x000e680000100800 */
[----:B------:R-:W1:Y:S01]  /*12560*/  LDL R127, [R1+0xb4] ;  /* 0x0000b400017f7983 */ /* 0x000e620000100800 */
[----:B--2---:R-:W-:Y:S02]  /*12570*/  PRMT R173, RZ, 0x7610, R173 ;  /* 0x00007610ffad7816 */ /* 0x004fe400000000ad */
[----:B-1----:R-:W-:-:S04]  /*12580*/  @!P1 LOP3.LUT R127, R127, R126, RZ, 0x3c, !PT ;  /* 0x0000007e7f7f9212 */ /* 0x002fc800078e3cff */
[----:B------:R-:W-:-:S04]  /*12590*/  @!P1 LOP3.LUT R126, R127, R126, RZ, 0x3c, !PT ;  /* 0x0000007e7f7e9212 */ /* 0x000fc800078e3cff */
[----:B------:R-:W-:-:S05]  /*125a0*/  @!P1 LOP3.LUT R127, R127, R126, RZ, 0x3c, !PT ;  /* 0x0000007e7f7f9212 */ /* 0x000fca00078e3cff */
[----:B------:R1:W2:Y:S04]  /*125b0*/  @!P1 LDG.E.U8 R173, desc[UR20][R126.64] ;  /* 0x000000147ead9981 */ /* 0x0002a8000c1e1100 */
[----:B------:R-:W1:Y:S04]  /*125c0*/  LDL R126, [R1+0xd0] ;  /* 0x0000d000017e7983 */ /* 0x000e680000100800 */
[----:B------:R-:W1:Y:S01]  /*125d0*/  LDL R127, [R1+0xd4] ;  /* 0x0000d400017f7983 */ /* 0x000e620000100800 */
[----:B0-----:R-:W-:Y:S02]  /*125e0*/  PRMT R172, RZ, 0x7610, R172 ;  /* 0x00007610ffac7816 */ /* 0x001fe400000000ac */
[----:B-1----:R-:W-:-:S04]  /*125f0*/  @!P1 LOP3.LUT R127, R127, R126, RZ, 0x3c, !PT ;  /* 0x0000007e7f7f9212 */ /* 0x002fc800078e3cff */
[----:B------:R-:W-:-:S04]  /*12600*/  @!P1 LOP3.LUT R126, R127, R126, RZ, 0x3c, !PT ;  /* 0x0000007e7f7e9212 */ /* 0x000fc800078e3cff */
[----:B------:R-:W-:-:S05]  /*12610*/  @!P1 LOP3.LUT R127, R127, R126, RZ, 0x3c, !PT ;  /* 0x0000007e7f7f9212 */ /* 0x000fca00078e3cff */
[----:B------:R0:W2:Y:S04]  /*12620*/  @!P1 LDG.E.U8 R172, desc[UR20][R126.64] ;  /* 0x000000147eac9981 */ /* 0x0000a8000c1e1100 */
[----:B------:R-:W0:Y:S04]  /*12630*/  LDL R126, [R1+0xf0] ;  /* 0x0000f000017e7983 */ /* 0x000e280000100800 */
[----:B------:R-:W0:Y:S01]  /*12640*/  LDL R127, [R1+0xf4] ;  /* 0x0000f400017f7983 */ /* 0x000e220000100800 */
[----:B------:R-:W-:Y:S02]  /*12650*/  PRMT R171, RZ, 0x7610, R171 ;  /* 0x00007610ffab7816 */ /* 0x000fe400000000ab */
[----:B0-----:R-:W-:-:S04]  /*12660*/  @!P1 LOP3.LUT R127, R127, R126, RZ, 0x3c, !PT ;  /* 0x0000007e7f7f9212 */ /* 0x001fc800078e3cff */
[----:B------:R-:W-:-:S04]  /*12670*/  @!P1 LOP3.LUT R126, R127, R126, RZ, 0x3c, !PT ;  /* 0x0000007e7f7e9212 */ /* 0x000fc800078e3cff */
[----:B------:R-:W-:-:S05]  /*12680*/  @!P1 LOP3.LUT R127, R127, R126, RZ, 0x3c, !PT ;  /* 0x0000007e7f7f9212 */ /* 0x000fca00078e3cff */
[----:B------:R0:W2:Y:S04]  /*12690*/  @!P1 LDG.E.U8 R171, desc[UR20][R126.64] ;  /* 0x000000147eab9981 */ /* 0x0000a8000c1e1100 */
[----:B------:R-:W2:Y:S01]  /*126a0*/  LDL R127, [R1+0x110] ;  /* 0x00011000017f7983 */ /* 0x000ea20000100800 */
[----:B0-----:R-:W-:-:S03]  /*126b0*/  @!P1 IMAD.MOV.U32 R126, RZ, RZ, R177 ;  /* 0x000000ffff7e9224 */ /* 0x001fc600078e00b1 */
[----:B------:R0:W-:Y:S04]  /*126c0*/  STS.U8 [R96+UR9+0xcc00], R170 ;  /* 0x00cc00aa60007988 */ /* 0x0001e80008000009 */
[----:B------:R1:W-:Y:S04]  /*126d0*/  STS.U8 [R96+UR9+0xd000], R169 ;  /* 0x00d000a960007988 */ /* 0x0003e80008000009 */
[----:B------:R1:W-:Y:S01]  /*126e0*/  STS.U8 [R96+UR9+0xd400], R168 ;  /* 0x00d400a860007988 */ /* 0x0003e20008000009 */
[----:B0-----:R-:W-:-:S03]  /*126f0*/  PRMT R170, RZ, 0x7610, R170 ;  /* 0x00007610ffaa7816 */ /* 0x001fc600000000aa */
[----:B------:R0:W-:Y:S04]  /*12700*/  STS.U8 [R96+UR9+0xd800], R167 ;  /* 0x00d800a760007988 */ /* 0x0001e80008000009 */
[----:B------:R0:W-:Y:S04]  /*12710*/  STS.U8 [R96+UR9+0xdc00], R138 ;  /* 0x00dc008a60007988 */ /* 0x0001e80008000009 */
[----:B------:R-:W3:Y:S04]  /*12720*/  LDL R177, [R1+0x1ac] ;  /* 0x0001ac0001b17983 */ /* 0x000ee80000100800 */
[----:B--2---:R2:W2:Y:S04]  /*12730*/  @!P1 LDG.E.U8 R170, desc[UR20][R126.64] ;  /* 0x000000147eaa9981 */ /* 0x0044a8000c1e1100 */
[----:B------:R-:W2:Y:S04]  /*12740*/  LDL R126, [R1+0x130] ;  /* 0x00013000017e7983 */ /* 0x000ea80000100800 */
[----:B------:R-:W2:Y:S01]  /*12750*/  LDL R127, [R1+0x134] ;  /* 0x00013400017f7983 */ /* 0x000ea20000100800 */
[----:B-1----:R-:W-:-:S02]  /*12760*/  PRMT R169, RZ, 0x7610, R169 ;  /* 0x00007610ffa97816 */ /* 0x002fc400000000a9 */
[----:B--2---:R-:W-:-:S04]  /*12770*/  @!P1 LOP3.LUT R127, R127, R126, RZ, 0x3c, !PT ;  /* 0x0000007e7f7f9212 */ /* 0x004fc800078e3cff */
[----:B------:R-:W-:-:S04]  /*12780*/  @!P1 LOP3.LUT R126, R127, R126, RZ, 0x3c, !PT ;  /* 0x0000007e7f7e9212 */ /* 0x000fc800078e3cff */
[----:B------:R-:W-:-:S05]  /*12790*/  @!P1 LOP3.LUT R127, R127, R126, RZ, 0x3c, !PT ;  /* 0x0000007e7f7f9212 */ /* 0x000fca00078e3cff */
[----:B------:R1:W2:Y:S04]  /*127a0*/  @!P1 LDG.E.U8 R169, desc[UR20][R126.64] ;  /* 0x000000147ea99981 */ /* 0x0002a8000c1e1100 */
[----:B------:R-:W1:Y:S04]  /*127b0*/  LDL R126, [R1+0x150] ;  /* 0x00015000017e7983 */ /* 0x000e680000100800 */
[----:B------:R-:W1:Y:S01]  /*127c0*/  LDL R127, [R1+0x154] ;  /* 0x00015400017f7983 */ /* 0x000e620000100800 */
[----:B------:R-:W-:Y:S02]  /*127d0*/  PRMT R168, RZ, 0x7610, R168 ;  /* 0x00007610ffa87816 */ /* 0x000fe400000000a8 */
        /* <DEDUP_REMOVED lines=19> */
[----:B---3--:R-:W-:-:S03]  /*12910*/  @!P1 IMAD.MOV.U32 R126, RZ, RZ, R177 ;  /* 0x000000ffff7e9224 */ /* 0x008fc600078e00b1 */
[----:B------:R0:W-:Y:S04]  /*12920*/  STS.U8 [R96+UR9+0xe000], R176 ;  /* 0x00e000b060007988 */ /* 0x0001e80008000009 */
[----:B------:R1:W-:Y:S04]  /*12930*/  STS.U8 [R96+UR9+0xe400], R166 ;  /* 0x00e400a660007988 */ /* 0x0003e80008000009 */
[----:B------:R3:W-:Y:S01]  /*12940*/  STS.U8 [R96+UR9+0xe800], R165 ;  /* 0x00e800a560007988 */ /* 0x0007e20008000009 */
[----:B0-----:R-:W-:-:S03]  /*12950*/  PRMT R176, RZ, 0x7610, R176 ;  /* 0x00007610ffb07816 */ /* 0x001fc600000000b0 */
[----:B------:R0:W-:Y:S01]  /*12960*/  STS.U8 [R96+UR9+0xec00], R164 ;  /* 0x00ec00a460007988 */ /* 0x0001e20008000009 */
[----:B-1----:R-:W-:-:S03]  /*12970*/  PRMT R166, RZ, 0x7610, R166 ;  /* 0x00007610ffa67816 */ /* 0x002fc600000000a6 */
[----:B------:R1:W-:Y:S01]  /*12980*/  STS.U8 [R96+UR9+0xf000], R163 ;  /* 0x00f000a360007988 */ /* 0x0003e20008000009 */
[----:B---3--:R-:W-:-:S03]  /*12990*/  PRMT R165, RZ, 0x7610, R165 ;  /* 0x00007610ffa57816 */ /* 0x008fc600000000a5 */
[----:B------:R3:W-:Y:S01]  /*129a0*/  STS.U8 [R96+UR9+0xf400], R162 ;  /* 0x00f400a260007988 */ /* 0x0007e20008000009 */
[----:B0-----:R-:W-:-:S03]  /*129b0*/  PRMT R164, RZ, 0x7610, R164 ;  /* 0x00007610ffa47816 */ /* 0x001fc600000000a4 */
[----:B------:R0:W-:Y:S01]  /*129c0*/  STS.U8 [R96+UR9+0xf800], R161 ;  /* 0x00f800a160007988 */ /* 0x0001e20008000009 */
[----:B-1----:R-:W-:-:S03]  /*129d0*/  PRMT R163, RZ, 0x7610, R163 ;  /* 0x00007610ffa37816 */ /* 0x002fc600000000a3 */
[----:B------:R1:W-:Y:S01]  /*129e0*/  STS.U8 [R96+UR9+0xfc00], R160 ;  /* 0x00fc00a060007988 */ /* 0x0003e20008000009 */
[----:B---3--:R-:W-:-:S03]  /*129f0*/  PRMT R162, RZ, 0x7610, R162 ;  /* 0x00007610ffa27816 */ /* 0x008fc600000000a2 */
[----:B------:R-:W3:Y:S01]  /*12a00*/  LDL R177, [R1+0x74] ;  /* 0x0000740001b17983 */ /* 0x000ee20000100800 */
[----:B0-----:R-:W-:Y:S02]  /*12a10*/  PRMT R161, RZ, 0x7610, R161 ;  /* 0x00007610ffa17816 */ /* 0x001fe400000000a1 */
[----:B-1----:R-:W-:Y:S01]  /*12a20*/  PRMT R160, RZ, 0x7610, R160 ;  /* 0x00007610ffa07816 */ /* 0x002fe200000000a0 */
[----:B----4-:R0:W-:Y:S04]  /*12a30*/  STS.U8 [R178+UR9+0x8100], R159 ;  /* 0x0081009fb2007988 */ /* 0x0101e80008000009 */
[----:B-----5:R1:W-:Y:S01]  /*12a40*/  STS.U8 [R178+UR9+0x8500], R158 ;  /* 0x0085009eb2007988 */ /* 0x0203e20008000009 */
        /* <DEDUP_REMOVED lines=18> */
[----:B------:R0:W-:Y:S02]  /*12b70*/  STS.U8 [R178+UR9+0xa900], R149 ;  /* 0x00a90095b2007988 */ /* 0x0001e40008000009 */
[----:B0-----:R-:W-:-:S02]  /*12b80*/  PRMT R149, RZ, 0x7610, R149 ;  /* 0x00007610ff957816 */ /* 0x001fc40000000095 */
[----:B--2---:R0:W2:Y:S02]  /*12b90*/  @!P1 LDG.E.U8 R176, desc[UR20][R126.64] ;  /* 0x000000147eb09981 */ /* 0x0040a4000c1e1100 */
        /* <DEDUP_REMOVED lines=78> */
[----:B------:R-:W2:Y:S01]  /*13080*/  LDL R127, [R1+0x70] ;  /* 0x00007000017f7983 */ /* 0x000ea20000100800 */
[----:B---3--:R-:W-:-:S03]  /*13090*/  @!P1 IMAD.MOV.U32 R126, RZ, RZ, R177 ;  /* 0x000000ffff7e9224 */ /* 0x008fc600078e00b1 */
[----:B------:R0:W-:Y:S04]  /*130a0*/  STS.U8 [R178+UR9+0xb900], R145 ;  /* 0x00b90091b2007988 */ /* 0x0001e80008000009 */
[----:B------:R-:W3:Y:S01]  /*130b0*/  LDL R177, [R1+0x11c] ;  /* 0x00011c0001b17983 */ /* 0x000ee20000100800 */
[----:B0-----:R-:W-:-:S06]  /*130c0*/  PRMT R145, RZ, 0x7610, R145 ;  /* 0x00007610ff917816 */ /* 0x001fcc0000000091 */
[----:B--2---:R0:W2:Y:S04]  /*130d0*/  @!P1 LDG.E.U8 R145, desc[UR20][R126.64] ;  /* 0x000000147e919981 */ /* 0x0040a8000c1e1100 */
        /* <DEDUP_REMOVED lines=74> */
[----:B------:R-:W3:Y:S01]  /*13580*/  LDL R177, [R1+0x7c] ;  /* 0x00007c0001b17983 */ /* 0x000ee20000100800 */
        /* <DEDUP_REMOVED lines=13> */
[----:B-1----:R-:W-:Y:S02]  /*13660*/  LOP3.LUT R178, R96, 0x40, RZ, 0x3c, !PT ;  /* 0x0000004060b27812 */ /* 0x002fe400078e3cff */
[----:B------:R-:W-:-:S03]  /*13670*/  PRMT R176, RZ, 0x7610, R176 ;  /* 0x00007610ffb07816 */ /* 0x000fc600000000b0 */
        /* <DEDUP_REMOVED lines=179> */
[----:B------:R0:W-:Y:S02]  /*141b0*/  STS.U8 [R178+UR9+0xe200], R142 ;  /* 0x00e2008eb2007988 */ /* 0x0001e40008000009 */
[----:B0-----:R-:W-:Y:S02]  /*141c0*/  PRMT R142, RZ, 0x7610, R142 ;  /* 0x00007610ff8e7816 */ /* 0x001fe4000000008e */
[----:B------:R0:W-:Y:S01]  /*141d0*/  STS.U8 [R178+UR9+0xe600], R141 ;  /* 0x00e6008db2007988 */ /* 0x0001e20008000009 */
[----:B------:R-:W-:-:S03]  /*141e0*/  LOP3.LUT R177, R96, 0x60, RZ, 0x3c, !PT ;  /* 0x0000006060b17812 */ /* 0x000fc600078e3cff */
[----:B------:R0:W-:Y:S04]  /*141f0*/  STS.U8 [R178+UR9+0xea00], R140 ;  /* 0x00ea008cb2007988 */ /* 0x0001e80008000009 */
[----:B------:R0:W-:Y:S04]  /*14200*/  STS.U8 [R178+UR9+0xee00], R139 ;  /* 0x00ee008bb2007988 */ /* 0x0001e80008000009 */
[----:B------:R0:W-:Y:S04]  /*14210*/  STS.U8 [R178+UR9+0xf200], R175 ;  /* 0x00f200afb2007988 */ /* 0x0001e80008000009 */
[----:B------:R0:W-:Y:S04]  /*14220*/  STS.U8 [R178+UR9+0xf600], R174 ;  /* 0x00f600aeb2007988 */ /* 0x0001e80008000009 */
[----:B--2---:R-:W2:Y:S04]  /*14230*/  @!P1 LDG.E.U8 R142, desc[UR20][R126.64] ;  /* 0x000000147e8e9981 */ /* 0x004ea8000c1e1100 */
[----:B------:R0:W-:Y:S04]  /*14240*/  STS.U8 [R178+UR9+0xfa00], R173 ;  /* 0x00fa00adb2007988 */ /* 0x0001e80008000009 */
[----:B------:R0:W-:Y:S04]  /*14250*/  STS.U8 [R178+UR9+0xfe00], R172 ;  /* 0x00fe00acb2007988 */ /* 0x0001e80008000009 */
[----:B----4-:R0:W-:Y:S04]  /*14260*/  STS.U8 [R177+UR9+0x8300], R171 ;  /* 0x008300abb1007988 */ /* 0x0101e80008000009 */
[----:B-----5:R0:W-:Y:S04]  /*14270*/  STS.U8 [R177+UR9+0x8700], R170 ;  /* 0x008700aab1007988 */ /* 0x0201e80008000009 */
[----:B------:R0:W-:Y:S04]  /*14280*/  STS.U8 [R177+UR9+0x8b00], R169 ;  /* 0x008b00a9b1007988 */ /* 0x0001e80008000009 */
        /* <DEDUP_REMOVED lines=27> */
[----:B------:R0:W-:Y:S01]  /*14440*/  STS.U8 [R177+UR9+0xfb00], R143 ;  /* 0x00fb008fb1007988 */ /* 0x0001e20008000009 */
[----:B------:R-:W-:Y:S01]  /*14450*/  ULEA UR6, UR23, UR9, 0x3 ;  /* 0x0000000917067291 */ /* 0x000fe2000f8e18ff */
[----:B------:R-:W-:-:S03]  /*14460*/  UMOV UR4, UR5 ;  /* 0x0000000500047c82 */ /* 0x000fc60008000000 */
[----:B------:R-:W-:Y:S01]  /*14470*/  UIADD3 UR6, UPT, UPT, UR6, 0x14000, URZ ;  /* 0x0001400006067890 */ /* 0x000fe2000fffe0ff */
[----:B--2---:R0:W-:Y:S01]  /*14480*/  STS.U8 [R177+UR9+0xff00], R142 ;  /* 0x00ff008eb1007988 */ /* 0x0041e20008000009 */
[----:B------:R1:W-:Y:S06]  /*14490*/  MEMBAR.ALL.CTA ;  /* 0x0000000000007992 */ /* 0x0003ec0000008000 */
[----:B-1----:R-:W1:Y:S02]  /*144a0*/  FENCE.VIEW.ASYNC.S ;  /* 0x00000000000073c6 */ /* 0x002e640000000000 */
[----:B-1----:R-:W-:Y:S06]  /*144b0*/  BAR.SYNC.DEFER_BLOCKING 0x0 ;  /* 0x0000000000007b1d */ /* 0x002fec0000010000 */
[----:B------:R-:W-:Y:S05]  /*144c0*/  BRA.U UP1, `(.L_x_9) ;  /* 0x0000000101487547 */ /* 0x000fea000b800000 */
[----:B------:R-:W-:Y:S01]  /*144d0*/  UMOV UR13, 0x80004020 ;  /* 0x80004020000d7882 */ /* 0x000fe20000000000 */
[----:B------:R-:W-:Y:S01]  /*144e0*/  UMOV UR15, 0x40004040 ;  /* 0x40004040000f7882 */ /* 0x000fe20000000000 */
[----:B------:R-:W-:Y:S01]  /*144f0*/  UMOV UR16, 0x0 ;  /* 0x0000000000107882 */ /* 0x000fe20000000000 */
[----:B------:R-:W-:Y:S01]  /*14500*/  UMOV UR17, 0x4408490 ;  /* 0x0440849000117882 */ /* 0x000fe20000000000 */
[----:B------:R-:W-:Y:S01]  /*14510*/  UMOV UR40, 0x0 ;  /* 0x0000000000287882 */ /* 0x000fe20000000000 */
[----:B------:R-:W-:Y:S01]  /*14520*/  UMOV UR41, 0x4408490 ;  /* 0x0440849000297882 */ /* 0x000fe20000000000 */
[----:B------:R-:W-:Y:S01]  /*14530*/  UMOV UR42, 0x0 ;  /* 0x00000000002a7882 */ /* 0x000fe20000000000 */
[----:B------:R-:W-:Y:S01]  /*14540*/  UMOV UR43, 0x4408490 ;  /* 0x04408490002b7882 */ /* 0x000fe20000000000 */
[----:B------:R-:W-:Y:S01]  /*14550*/  UMOV UR7, URZ ;  /* 0x000000ff00077c82 */ /* 0x000fe20008000000 */
[----:B------:R1:W-:Y:S01]  /*14560*/  UTCQMMA gdesc[UR12], gdesc[UR14], tmem[UR8], tmem[UR16], idesc[UR17], UPT ;  /* 0x00ff100e0c0075ea */ /* 0x0003e2000b800308 */
        /* <DEDUP_REMOVED lines=8> */
.L_x_9:
[----:B------:R-:W-:Y:S01]  /*145f0*/  UIADD3 UR23, UPT, UPT, UR23, 0x1, URZ ;  /* 0x0000000117177890 */ /* 0x000fe2000fffe0ff */
[----:B------:R-:W-:Y:S01]  /*14600*/  IMAD.U32 R126, RZ, RZ, UR4 ;  /* 0x00000004ff7e7e24 */ /* 0x000fe2000f8e00ff */
[----:B------:R-:W-:Y:S02]  /*14610*/  UIADD3 UR19, UPT, UPT, UR19, -0x1, URZ ;  /* 0xffffffff13137890 */ /* 0x000fe4000fffe0ff */
[----:B------:R-:W-:Y:S02]  /*14620*/  UISETP.GT.AND UP2, UPT, UR23, 0x1, UPT ;  /* 0x000000011700788c */ /* 0x000fe4000bf44270 */
[----:B------:R-:W-:Y:S02]  /*14630*/  UIADD3 UR22, UPT, UPT, UR22, -0x80, URZ ;  /* 0xffffff8016167890 */ /* 0x000fe4000fffe0ff */
[----:B-1----:R-:W-:Y:S02]  /*14640*/  USEL UR5, URZ, 0x1, !UP2 ;  /* 0x00000001ff057887 */ /* 0x002fe4000d000000 */
[----:B------:R-:W-:-:S02]  /*14650*/  USEL UR23, UR23, URZ, !UP2 ;  /* 0x000000ff17177287 */ /* 0x000fc4000d000000 */
[----:B------:R-:W-:Y:S02]  /*14660*/  UISETP.NE.U32.AND UP2, UPT, UR19, URZ, UPT ;  /* 0x000000ff1300728c */ /* 0x000fe4000bf45070 */
[----:B------:R-:W-:-:S07]  /*14670*/  ULOP3.LUT UR5, UR4, UR5, URZ, 0x3c, !UPT ;  /* 0x0000000504057292 */ /* 0x000fce000f8e3cff */
[----:B------:R-:W-:Y:S05]  /*14680*/  BRA.U UP2, `(.L_x_10) ;  /* 0xffffff9502dc7547 */ /* 0x000fea000b83ffff */
.L_x_7:
[----:B------:R-:W-:-:S09]  /*14690*/  UISETP.GE.AND UP1, UPT, UR24, 0x80, UPT ;  /* 0x000000801800788c */ /* 0x000fd2000bf26270 */
[----:B------:R-:W-:Y:S05]  /*146a0*/  BRA.U !UP1, `(.L_x_11) ;  /* 0x0000000109107547 */ /* 0x000fea000b800000 */
[----:B------:R-:W-:-:S06]  /*146b0*/  USHF.L.U32 UR4, UR4, 0x1f, URZ ;  /* 0x0000001f04047899 */ /* 0x000fcc00080006ff */
[----:B-----5:R-:W-:-:S04]  /*146c0*/  IMAD.U32 R0, RZ, RZ, UR4 ;  /* 0x00000004ff007e24 */ /* 0x020fc8000f8e00ff */
[----:B------:R-:W1:Y:S02]  /*146d0*/  SYNCS.PHASECHK.TRANS64.TRYWAIT P0, [UR6], R0 ;  /* 0x00000000ff0075a7 */ /* 0x000e640008001106 */
[----:B-1----:R-:W-:Y:S05]  /*146e0*/  @!P0 BRA `(.L_x_12) ;  /* 0x0000002c00488947 */ /* 0x002fea0003800000 */
.L_x_11:
[----:B------:R-:W2:Y:S01]  /*146f0*/  LDL.LU R77, [R1+0x1c4] ;  /* 0x0001c400014d7983 */ /* 0x000ea20000300800 */
[----:B------:R-:W1:Y:S03]  /*14700*/  LDCU UR4, c[0x0][0x3b4] ;  /* 0x00007680ff0477ac */ /* 0x000e660008000800 */
[----:B------:R-:W3:Y:S01]  /*14710*/  LDL.LU R80, [R1+0x1c0] ;  /* 0x0001c00001507983 */ /* 0x000ee20000300800 */
[----:B------:R-:W2:Y:S01]  /*14720*/  LDCU.128 UR12, c[0x0][0x390] ;  /* 0x00007200ff0c77ac */ /* 0x000ea20008000c00 */
[----:B------:R-:W-:Y:S06]  /*14730*/  BAR.SYNC.DEFER_BLOCKING 0x0 ;  /* 0x0000000000007b1d */ /* 0x000fec0000010000 */
[----:B------:R-:W4:Y:S01]  /*14740*/  S2R R73, SR_TID.X ;  /* 0x0000000000497919 */ /* 0x000f220000002100 */
[----:B------:R-:W0:Y:S01]  /*14750*/  S2R R71, SR_TID.X ;  /* 0x0000000000477919 */ /* 0x000e220000002100 */
[----:B------:R-:W0:Y:S01]  /*14760*/  S2R R79, SR_TID.X ;  /* 0x00000000004f7919 */ /* 0x000e220000002100 */
[----:B------:R-:W1:Y:S02]  /*14770*/  @!P2 SYNCS.CCTL.IV [UR9+0x14000] ;  /* 0x01400000ff00a9b1 */ /* 0x000e640008000009 */
[----:B-1----:R-:W-:Y:S06]  /*14780*/  BAR.SYNC.DEFER_BLOCKING 0x0 ;  /* 0x0000000000007b1d */ /* 0x002fec0000010000 */
[----:B-----5:R-:W-:Y:S01]  /*14790*/  LDTM.16dp32bit_t0_t15.x64 R4, tmem[UR10] ;  /* 0x0000000a000479ee */ /* 0x020fe20008b00000 */
[----:B------:R-:W1:Y:S01]  /*147a0*/  LDTM.16dp32bit_t16_t31.x64 R4, tmem[UR10+0x40] ;  /* 0x0000400a000479ee */ /* 0x000e620008b20000 */
[C---:B----4-:R-:W-:Y:S01]  /*147b0*/  IMAD.SHL.U32 R0, R73.reuse, 0x100, RZ ;  /* 0x0000010049007824 */ /* 0x050fe200078e00ff */
[C---:B------:R-:W-:Y:S01]  /*147c0*/  LOP3.LUT R2, R73.reuse, 0x80, RZ, 0xc0, !PT ;  /* 0x0000008049027812 */ /* 0x040fe200078ec0ff */
[----:B------:R-:W-:Y:S01]  /*147d0*/  IMAD.SHL.U32 R3, R73, 0x8, RZ ;  /* 0x0000000849037824 */ /* 0x000fe200078e00ff */
[----:B0-----:R-:W-:-:S02]  /*147e0*/  LEA.HI R75, R71, 0x7c, RZ, 0x1a ;  /* 0x0000007c474b7811 */ /* 0x001fc400078fd0ff */
[----:B------:R-:W-:Y:S02]  /*147f0*/  LOP3.LUT R0, R0, 0x1000, RZ, 0xc0, !PT ;  /* 0x0000100000007812 */ /* 0x000fe400078ec0ff */
[----:B------:R-:W-:Y:S01]  /*14800*/  LOP3.LUT R3, R3, 0x300, RZ, 0xc0, !PT ;  /* 0x0000030003037812 */ /* 0x000fe200078ec0ff */
[----:B------:R-:W0:Y:S01]  /*14810*/  @!P2 SYNCS.CCTL.IV [UR9+0x14008] ;  /* 0x01400800ff00a9b1 */ /* 0x000e220008000009 */
[----:B------:R-:W-:Y:S01]  /*14820*/  NOP ;  /* 0x0000000000007918 */ /* 0x000fe20000000000 */
[----:B------:R-:W-:Y:S01]  /*14830*/  VIADD R69, R0, UR9 ;  /* 0x0000000900457c36 */ /* 0x000fe20008000000 */
[----:B------:R-:W-:Y:S01]  /*14840*/  LEA.HI R81, R71, 0x6c, RZ, 0x1a ;  /* 0x0000006c47517811 */ /* 0x000fe200078fd0ff */
[----:B------:R-:W-:Y:S02]  /*14850*/  IMAD.SHL.U32 R0, R73, 0x10, RZ ;  /* 0x0000001049007824 */ /* 0x000fe400078e00ff */
[----:B------:R-:W-:Y:S01]  /*14860*/  IMAD R69, R2, 0x40, R69 ;  /* 0x0000004002457824 */ /* 0x000fe200078e0245 */
[----:B-1----:R-:W-:-:S02]  /*14870*/  F2FP.SATFINITE.E5M2.F32.PACK_AB_MERGE_C R52, R53, R52, RZ ;  /* 0x000000343534723e */ /* 0x002fc400048060ff */
[----:B------:R-:W-:Y:S02]  /*14880*/  F2FP.SATFINITE.E5M2.F32.PACK_AB_MERGE_C R56, R57, R56, RZ ;  /* 0x000000383938723e */ /* 0x000fe400048060ff */
[----:B------:R-:W-:Y:S02]  /*14890*/  F2FP.SATFINITE.E5M2.F32.PACK_AB_MERGE_C R60, R61, R60, RZ ;  /* 0x0000003c3d3c723e */ /* 0x000fe400048060ff */
[----:B------:R-:W-:Y:S02]  /*148a0*/  F2FP.SATFINITE.E5M2.F32.PACK_AB_MERGE_C R20, R21, R20, RZ ;  /* 0x000000141514723e */ /* 0x000fe400048060ff */
[----:B------:R-:W-:Y:S02]  /*148b0*/  F2FP.SATFINITE.E5M2.F32.PACK_AB_MERGE_C R38, R39, R38, RZ ;  /* 0x000000262726723e */ /* 0x000fe400048060ff */
[----:B------:R-:W-:Y:S02]  /*148c0*/  F2FP.SATFINITE.E5M2.F32.PACK_AB_MERGE_C R4, R5, R4, RZ ;  /* 0x000000040504723e */ /* 0x000fe400048060ff */
[----:B------:R-:W-:-:S02]  /*148d0*/  F2FP.SATFINITE.E5M2.F32.PACK_AB_MERGE_C R8, R9, R8, RZ ;  /* 0x000000080908723e */ /* 0x000fc400048060ff */
[----:B------:R-:W-:Y:S02]  /*148e0*/  F2FP.SATFINITE.E5M2.F32.PACK_AB_MERGE_C R12, R13, R12, RZ ;  /* 0x0000000c0d0c723e */ /* 0x000fe400048060ff */
[----:B------:R-:W-:Y:S02]  /*148f0*/  F2FP.SATFINITE.E5M2.F32.PACK_AB_MERGE_C R24, R25, R24, RZ ;  /* 0x000000181918723e */ /* 0x000fe400048060ff */
[----:B------:R-:W-:Y:S02]  /*14900*/  F2FP.SATFINITE.E5M2.F32.PACK_AB_MERGE_C R28, R29, R28, RZ ;  /* 0x0000001c1d1c723e */ /* 0x000fe400048060ff */
[----:B------:R-:W-:Y:S02]  /*14910*/  F2FP.SATFINITE.E5M2.F32.PACK_AB_MERGE_C R36, R37, R36, RZ ;  /* 0x000000242524723e */ /* 0x000fe400048060ff */
[----:B------:R-:W-:Y:S02]  /*14920*/  F2FP.SATFINITE.E5M2.F32.PACK_AB_MERGE_C R40, R41, R40, RZ ;  /* 0x000000282928723e */ /* 0x000fe400048060ff */
[----:B------:R-:W-:-:S02]  /*14930*/  F2FP.SATFINITE.E5M2.F32.PACK_AB_MERGE_C R44, R45, R44, RZ ;  /* 0x0000002c2d2c723e */ /* 0x000fc400048060ff */
[----:B------:R-:W-:Y:S02]  /*14940*/  LOP3.LUT R52, R52, 0xffff, RZ, 0xc0, !PT ;  /* 0x0000ffff34347812 */ /* 0x000fe400078ec0ff */
[----:B------:R-:W-:Y:S02]  /*14950*/  LOP3.LUT R39, R56, 0xffff, RZ, 0xc0, !PT ;  /* 0x0000ffff38277812 */ /* 0x000fe400078ec0ff */
[----:B------:R-:W-:Y:S02]  /*14960*/  LOP3.LUT R60, R60, 0xffff, RZ, 0xc0, !PT ;  /* 0x0000ffff3c3c7812 */ /* 0x000fe400078ec0ff */
[----:B------:R-:W-:Y:S02]  /*14970*/  LOP3.LUT R2, R0, 0xf0, RZ, 0xc0, !PT ;  /* 0x000000f000027812 */ /* 0x000fe400078ec0ff */
[----:B------:R-:W-:Y:S02]  /*14980*/  F2FP.SATFINITE.E5M2.F32.PACK_AB_MERGE_C R14, R15, R14, RZ ;  /* 0x0000000e0f0e723e */ /* 0x000fe400048060ff */
[----:B------:R-:W-:-:S02]  /*14990*/  F2FP.SATFINITE.E5M2.F32.PACK_AB_MERGE_C R18, R19, R18, RZ ;  /* 0x000000121312723e */ /* 0x000fc400048060ff */
[----:B------:R-:W-:Y:S02]  /*149a0*/  F2FP.SATFINITE.E5M2.F32.PACK_AB_MERGE_C R22, R23, R22, RZ ;  /* 0x000000161716723e */ /* 0x000fe400048060ff */
[----:B------:R-:W-:Y:S02]  /*149b0*/  LOP3.LUT R21, R20, 0xffff, RZ, 0xc0, !PT ;  /* 0x0000ffff14157812 */ /* 0x000fe400078ec0ff */
[----:B------:R-:W-:Y:S02]  /*149c0*/  LOP3.LUT R19, R4, 0xffff, RZ, 0xc0, !PT ;  /* 0x0000ffff04137812 */ /* 0x000fe400078ec0ff */
[----:B------:R-:W-:Y:S02]  /*149d0*/  LOP3.LUT R76, R8, 0xffff, RZ, 0xc0, !PT ;  /* 0x0000ffff084c7812 */ /* 0x000fe400078ec0ff */
[----:B------:R-:W-:Y:S02]  /*149e0*/  LOP3.LUT R78, R12, 0xffff, RZ, 0xc0, !PT ;  /* 0x0000ffff0c4e7812 */ /* 0x000fe400078ec0ff */
[----:B------:R-:W-:-:S02]  /*149f0*/  LOP3.LUT R24, R24, 0xffff, RZ, 0xc0, !PT ;  /* 0x0000ffff18187812 */ /* 0x000fc400078ec0ff */
[----:B------:R-:W-:Y:S02]  /*14a00*/  LOP3.LUT R28, R28, 0xffff, RZ, 0xc0, !PT ;  /* 0x0000ffff1c1c7812 */ /* 0x000fe400078ec0ff */
[----:B------:R-:W-:Y:S02]  /*14a10*/  LOP3.LUT R36, R36, 0xffff, RZ, 0xc0, !PT ;  /* 0x0000ffff24247812 */ /* 0x000fe400078ec0ff */
[----:B------:R-:W-:Y:S02]  /*14a20*/  LOP3.LUT R23, R40, 0xffff, RZ, 0xc0, !PT ;  /* 0x0000ffff28177812 */ /* 0x000fe400078ec0ff */
[----:B------:R-:W-:Y:S02]  /*14a30*/  LOP3.LUT R44, R44, 0xffff, RZ, 0xc0, !PT ;  /* 0x0000ffff2c2c7812 */ /* 0x000fe400078ec0ff */
[----:B------:R-:W-:Y:S02]  /*14a40*/  PRMT R15, R60, 0x3340, R1 ;  /* 0x000033403c0f7816 */ /* 0x000fe40000000001 */
[----:B------:R-:W-:-:S02]  /*14a50*/  PRMT R20, R52, 0x3340, R39 ;  /* 0x0000334034147816 */ /* 0x000fc40000000027 */
[----:B------:R-:W-:Y:S02]  /*14a60*/  F2FP.SATFINITE.E5M2.F32.PACK_AB_MERGE_C R6, R7, R6, RZ ;  /* 0x000000060706723e */ /* 0x000fe400048060ff */
[----:B------:R-:W-:Y:S02]  /*14a70*/  F2FP.SATFINITE.E5M2.F32.PACK_AB_MERGE_C R10, R11, R10, RZ ;  /* 0x0000000a0b0a723e */ /* 0x000fe400048060ff */
[----:B------:R-:W-:Y:S02]  /*14a80*/  F2FP.SATFINITE.E5M2.F32.PACK_AB_MERGE_C R26, R27, R26, RZ ;  /* 0x0000001a1b1a723e */ /* 0x000fe400048060ff */
[----:B------:R-:W-:Y:S02]  /*14a90*/  F2FP.SATFINITE.E5M2.F32.PACK_AB_MERGE_C R30, R31, R30, RZ ;  /* 0x0000001e1f1e723e */ /* 0x000fe400048060ff */
[----:B------:R-:W-:Y:S02]  /*14aa0*/  F2FP.SATFINITE.E5M2.F32.PACK_AB_MERGE_C R42, R43, R42, RZ ;  /* 0x0000002a2b2a723e */ /* 0x000fe400048060ff */
[----:B------:R-:W-:-:S02]  /*14ab0*/  F2FP.SATFINITE.E5M2.F32.PACK_AB_MERGE_C R46, R47, R46, RZ ;  /* 0x0000002e2f2e723e */ /* 0x000fc400048060ff */
[----:B------:R-:W-:Y:S02]  /*14ac0*/  IADD3 R2, PT, PT, R3, R69, R2 ;  /* 0x0000004503027210 */ /* 0x000fe40007ffe002 */
[----:B------:R-:W-:Y:S02]  /*14ad0*/  F2FP.SATFINITE.E5M2.F32.PACK_AB_MERGE_C R32, R33, R32, RZ ;  /* 0x000000202120723e */ /* 0x000fe400048060ff */
[----:B------:R-:W-:Y:S02]  /*14ae0*/  F2FP.SATFINITE.E5M2.F32.PACK_AB_MERGE_C R34, R35, R34, RZ ;  /* 0x000000222322723e */ /* 0x000fe400048060ff */
[--C-:B------:R-:W-:Y:S02]  /*14af0*/  PRMT R3, R78, 0x3340, R1.reuse ;  /* 0x000033404e037816 */ /* 0x100fe40000000001 */
[--C-:B------:R-:W-:Y:S02]  /*14b00*/  PRMT R5, R28, 0x3340, R1.reuse ;  /* 0x000033401c057816 */ /* 0x100fe40000000001 */
[----:B------:R-:W-:-:S02]  /*14b10*/  PRMT R7, R44, 0x3340, R1 ;  /* 0x000033402c077816 */ /* 0x000fc40000000001 */
[----:B------:R-:W-:Y:S02]  /*14b20*/  PRMT R4, R19, 0x3340, R76 ;  /* 0x0000334013047816 */ /* 0x000fe4000000004c */
[----:B------:R-:W-:Y:S02]  /*14b30*/  PRMT R8, R21, 0x3340, R24 ;  /* 0x0000334015087816 */ /* 0x000fe40000000018 */
[----:B------:R-:W-:Y:S02]  /*14b40*/  PRMT R12, R36, 0x3340, R23 ;  /* 0x00003340240c7816 */ /* 0x000fe40000000017 */
[----:B------:R-:W-:Y:S02]  /*14b50*/  PRMT R15, R20, 0x5410, R15 ;  /* 0x00005410140f7816 */ /* 0x000fe4000000000f */
[----:B------:R-:W-:Y:S02]  /*14b60*/  LOP3.LUT R20, R6, 0xffff, RZ, 0xc0, !PT ;  /* 0x0000ffff06147812 */ /* 0x000fe400078ec0ff */
[----:B------:R-:W-:-:S02]  /*14b70*/  LOP3.LUT R33, R10, 0xffff, RZ, 0xc0, !PT ;  /* 0x0000ffff0a217812 */ /* 0x000fc400078ec0ff */
[----:B------:R-:W-:Y:S02]  /*14b80*/  LOP3.LUT R14, R14, 0xffff, RZ, 0xc0, !PT ;  /* 0x0000ffff0e0e7812 */ /* 0x000fe400078ec0ff */
[----:B------:R-:W-:Y:S02]  /*14b90*/  LOP3.LUT R22, R22, 0xffff, RZ, 0xc0, !PT ;  /* 0x0000ffff16167812 */ /* 0x000fe400078ec0ff */
[----:B------:R-:W-:Y:S02]  /*14ba0*/  LOP3.LUT R35, R26, 0xffff, RZ, 0xc0, !PT ;  /* 0x0000ffff1a237812 */ /* 0x000fe400078ec0ff */
[----:B------:R-:W-:Y:S02]  /*14bb0*/  LOP3.LUT R30, R30, 0xffff, RZ, 0xc0, !PT ;  /* 0x0000ffff1e1e7812 */ /* 0x000fe400078ec0ff */
[----:B------:R-:W-:Y:S02]  /*14bc0*/  LOP3.LUT R38, R38, 0xffff, RZ, 0xc0, !PT ;  /* 0x0000ffff26267812 */ /* 0x000fe400078ec0ff */
[----:B------:R-:W-:-:S02]  /*14bd0*/  LOP3.LUT R37, R42, 0xffff, RZ, 0xc0, !PT ;  /* 0x0000ffff2a257812 */ /* 0x000fc400078ec0ff */
[----:B------:R-:W-:Y:S02]  /*14be0*/  LOP3.LUT R46, R46, 0xffff, RZ, 0xc0, !PT ;  /* 0x0000ffff2e2e7812 */ /* 0x000fe400078ec0ff */
[----:B------:R-:W-:Y:S02]  /*14bf0*/  PRMT R9, R4, 0x5410, R3 ;  /* 0x0000541004097816 */ /* 0x000fe40000000003 */
[----:B------:R-:W-:Y:S02]  /*14c00*/  PRMT R11, R8, 0x5410, R5 ;  /* 0x00005410080b7816 */ /* 0x000fe40000000005 */
[----:B------:R-:W-:Y:S02]  /*14c10*/  PRMT R13, R12, 0x5410, R7 ;  /* 0x000054100c0d7816 */ /* 0x000fe40000000007 */
[----:B------:R-:W-:Y:S02]  /*14c20*/  F2FP.SATFINITE.E5M2.F32.PACK_AB_MERGE_C R54, R55, R54, RZ ;  /* 0x000000363736723e */ /* 0x000fe400048060ff */
[----:B------:R-:W-:-:S02]  /*14c30*/  F2FP.SATFINITE.E5M2.F32.PACK_AB_MERGE_C R58, R59, R58, RZ ;  /* 0x0000003a3b3a723e */ /* 0x000fc400048060ff */
[----:B------:R-:W-:Y:S02]  /*14c40*/  F2FP.SATFINITE.E5M2.F32.PACK_AB_MERGE_C R62, R63, R62, RZ ;  /* 0x0000003e3f3e723e */ /* 0x000fe400048060ff */
[--C-:B------:R-:W-:Y:S02]  /*14c50*/  PRMT R3, R14, 0x3340, R1.reuse ;  /* 0x000033400e037816 */ /* 0x100fe40000000001 */
[--C-:B------:R-:W-:Y:S02]  /*14c60*/  PRMT R5, R30, 0x3340, R1.reuse ;  /* 0x000033401e057816 */ /* 0x100fe40000000001 */
[----:B------:R-:W-:Y:S02]  /*14c70*/  PRMT R7, R46, 0x3340, R1 ;  /* 0x000033402e077816 */ /* 0x000fe40000000001 */
[----:B------:R-:W-:Y:S02]  /*14c80*/  PRMT R4, R20, 0x3340, R33 ;  /* 0x0000334014047816 */ /* 0x000fe40000000021 */
[----:B------:R-:W-:-:S02]  /*14c90*/  PRMT R6, R22, 0x3340, R35 ;  /* 0x0000334016067816 */ /* 0x000fc40000000023 */
[----:B------:R-:W-:Y:S02]  /*14ca0*/  PRMT R8, R38, 0x3340, R37 ;  /* 0x0000334026087816 */ /* 0x000fe40000000025 */
[----:B------:R-:W-:Y:S02]  /*14cb0*/  LOP3.LUT R54, R54, 0xffff, RZ, 0xc0, !PT ;  /* 0x0000ffff36367812 */ /* 0x000fe400078ec0ff */
[----:B------:R-:W-:Y:S02]  /*14cc0*/  LOP3.LUT R41, R58, 0xffff, RZ, 0xc0, !PT ;  /* 0x0000ffff3a297812 */ /* 0x000fe400078ec0ff */
[----:B------:R-:W-:Y:S02]  /*14cd0*/  LOP3.LUT R62, R62, 0xffff, RZ, 0xc0, !PT ;  /* 0x0000ffff3e3e7812 */ /* 0x000fe400078ec0ff */
[----:B------:R-:W-:Y:S02]  /*14ce0*/  PRMT R25, R4, 0x5410, R3 ;  /* 0x0000541004197816 */ /* 0x000fe40000000003 */
[----:B------:R-:W-:-:S02]  /*14cf0*/  PRMT R27, R6, 0x5410, R5 ;  /* 0x00005410061b7816 */ /* 0x000fc40000000005 */
[----:B------:R-:W-:Y:S02]  /*14d00*/  PRMT R29, R8, 0x5410, R7 ;  /* 0x00005410081d7816 */ /* 0x000fe40000000007 */
[----:B------:R-:W-:Y:S02]  /*14d10*/  SHF.R.U32.HI R3, RZ, 0x8, R19 ;  /* 0x00000008ff037819 */ /* 0x000fe40000011613 */
[----:B------:R-:W-:Y:S02]  /*14d20*/  SHF.R.U32.HI R4, RZ, 0x8, R76 ;  /* 0x00000008ff047819 */ /* 0x000fe4000001164c */
[----:B------:R-:W-:Y:S02]  /*14d30*/  SHF.R.U32.HI R5, RZ, 0x8, R78 ;  /* 0x00000008ff057819 */ /* 0x000fe4000001164e */
[----:B------:R-:W-:Y:S02]  /*14d40*/  SHF.R.U32.HI R6, RZ, 0x8, R21 ;  /* 0x00000008ff067819 */ /* 0x000fe40000011615 */
[----:B------:R-:W-:-:S02]  /*14d50*/  SHF.R.U32.HI R7, RZ, 0x8, R24 ;  /* 0x00000008ff077819 */ /* 0x000fc40000011618 */
[----:B------:R-:W-:Y:S02]  /*14d60*/  SHF.R.U32.HI R8, RZ, 0x8, R28 ;  /* 0x00000008ff087819 */ /* 0x000fe4000001161c */
[----:B------:R-:W-:Y:S02]  /*14d70*/  F2FP.SATFINITE.E5M2.F32.PACK_AB_MERGE_C R16, R17, R16, RZ ;  /* 0x000000101110723e */ /* 0x000fe400048060ff */
        /* <DEDUP_REMOVED lines=10> */
[----:B------:R-:W-:Y:S02]  /*14e20*/  PRMT R68, R5, 0x3340, R68 ;  /* 0x0000334005447816 */ /* 0x000fe40000000044 */
[----:B------:R-:W-:Y:S02]  /*14e30*/  PRMT R19, R6, 0x3340, R7 ;  /* 0x0000334006137816 */ /* 0x000fe40000000007 */
[----:B------:R-:W-:Y:S02]  /*14e40*/  PRMT R10, R8, 0x3340, R1 ;  /* 0x00003340080a7816 */ /* 0x000fe40000000001 */
[----:B------:R-:W-:Y:S02]  /*14e50*/  SHF.R.U32.HI R3, RZ, 0x8, R36 ;  /* 0x00000008ff037819 */ /* 0x000fe40000011624 */
[----:B------:R-:W-:Y:S02]  /*14e60*/  SHF.R.U32.HI R4, RZ, 0x8, R23 ;  /* 0x00000008ff047819 */ /* 0x000fe40000011617 */
[----:B------:R-:W-:-:S02]  /*14e70*/  SHF.R.U32.HI R5, RZ, 0x8, R44 ;  /* 0x00000008ff057819 */ /* 0x000fc4000001162c */
[----:B------:R-:W-:Y:S02]  /*14e80*/  SHF.R.U32.HI R6, RZ, 0x8, R52 ;  /* 0x00000008ff067819 */ /* 0x000fe40000011634 */
[----:B------:R-:W-:Y:S02]  /*14e90*/  SHF.R.U32.HI R7, RZ, 0x8, R39 ;  /* 0x00000008ff077819 */ /* 0x000fe40000011627 */
[----:B------:R-:W-:Y:S02]  /*14ea0*/  SHF.R.U32.HI R8, RZ, 0x8, R60 ;  /* 0x00000008ff087819 */ /* 0x000fe4000001163c */
[----:B------:R-:W-:Y:S02]  /*14eb0*/  LOP3.LUT R3, R3, 0xffff, RZ, 0xc0, !PT ;  /* 0x0000ffff03037812 */ /* 0x000fe400078ec0ff */
[----:B------:R-:W-:Y:S02]  /*14ec0*/  LOP3.LUT R4, R4, 0xffff, RZ, 0xc0, !PT ;  /* 0x0000ffff04047812 */ /* 0x000fe400078ec0ff */
[----:B------:R-:W-:-:S02]  /*14ed0*/  LOP3.LUT R5, R5, 0xffff, RZ, 0xc0, !PT ;  /* 0x0000ffff05057812 */ /* 0x000fc400078ec0ff */
[----:B------:R-:W-:Y:S02]  /*14ee0*/  LOP3.LUT R6, R6, 0xffff, RZ, 0xc0, !PT ;  /* 0x0000ffff06067812 */ /* 0x000fe400078ec0ff */
[----:B------:R-:W-:Y:S02]  /*14ef0*/  LOP3.LUT R7, R7, 0xffff, RZ, 0xc0, !PT ;  /* 0x0000ffff07077812 */ /* 0x000fe400078ec0ff */
[----:B------:R-:W-:Y:S02]  /*14f00*/  LOP3.LUT R8, R8, 0xffff, RZ, 0xc0, !PT ;  /* 0x0000ffff08087812 */ /* 0x000fe400078ec0ff */
[----:B------:R-:W-:Y:S02]  /*14f10*/  PRMT R21, R3, 0x3340, R4 ;  /* 0x0000334003157816 */ /* 0x000fe40000000004 */
        /* <DEDUP_REMOVED lines=9> */
[----:B------:R-:W-:Y:S02]  /*14fb0*/  LOP3.LUT R3, R3, 0xffff, RZ, 0xc0, !PT ;  /* 0x0000ffff03037812 */ /* 0x000fe400078ec0ff */
[----:B------:R-:W-:Y:S02]  /*14fc0*/  LOP3.LUT R4, R4, 0xffff, RZ, 0xc0, !PT ;  /* 0x0000ffff04047812 */ /* 0x000fe400078ec0ff */
[----:B------:R-:W-:Y:S02]  /*14fd0*/  LOP3.LUT R5, R5, 0xffff, RZ, 0xc0, !PT ;  /* 0x0000ffff05057812 */ /* 0x000fe400078ec0ff */
[----:B------:R-:W-:Y:S01]  /*14fe0*/  LOP3.LUT R8, R8, 0xffff, RZ, 0xc0, !PT ;  /* 0x0000ffff08087812 */ /* 0x000fe200078ec0ff */
[----:B---3--:R-:W-:Y:S01]  /*14ff0*/  IMAD.IADD R43, R80, 0x1, R81 ;  /* 0x00000001502b7824 */ /* 0x008fe200078e0251 */
[----:B------:R-:W-:-:S02]  /*15000*/  LOP3.LUT R7, R7, 0xffff, RZ, 0xc0, !PT ;  /* 0x0000ffff07077812 */ /* 0x000fc400078ec0ff */
[----:B------:R-:W-:Y:S02]  /*15010*/  LOP3.LUT R6, R6, 0xffff, RZ, 0xc0, !PT ;  /* 0x0000ffff06067812 */ /* 0x000fe400078ec0ff */
[----:B------:R-:W-:Y:S02]  /*15020*/  PRMT R33, R3, 0x3340, R4 ;  /* 0x0000334003217816 */ /* 0x000fe40000000004 */
[----:B------:R-:W-:Y:S02]  /*15030*/  PRMT R72, R5, 0x3340, R72 ;  /* 0x0000334005487816 */ /* 0x000fe40000000048 */
[----:B------:R-:W-:Y:S02]  /*15040*/  PRMT R14, R8, 0x3340, R1 ;  /* 0x00003340080e7816 */ /* 0x000fe40000000001 */
[----:B------:R-:W-:Y:S02]  /*15050*/  PRMT R35, R6, 0x3340, R7 ;  /* 0x0000334006237816 */ /* 0x000fe40000000007 */
[----:B------:R-:W-:-:S02]  /*15060*/  SHF.R.U32.HI R3, RZ, 0x8, R38 ;  /* 0x00000008ff037819 */ /* 0x000fc40000011626 */
[----:B------:R-:W-:Y:S02]  /*15070*/  SHF.R.U32.HI R4, RZ, 0x8, R37 ;  /* 0x00000008ff047819 */ /* 0x000fe40000011625 */
[----:B------:R-:W-:Y:S02]  /*15080*/  SHF.R.U32.HI R5, RZ, 0x8, R46 ;  /* 0x00000008ff057819 */ /* 0x000fe4000001162e */
[----:B------:R-:W-:Y:S02]  /*15090*/  SHF.R.U32.HI R6, RZ, 0x8, R54 ;  /* 0x00000008ff067819 */ /* 0x000fe40000011636 */
[----:B------:R-:W-:Y:S02]  /*150a0*/  SHF.R.U32.HI R7, RZ, 0x8, R41 ;  /* 0x00000008ff077819 */ /* 0x000fe40000011629 */
[----:B------:R-:W-:Y:S02]  /*150b0*/  SHF.R.U32.HI R8, RZ, 0x8, R62 ;  /* 0x00000008ff087819 */ /* 0x000fe4000001163e */
[----:B------:R-:W-:-:S02]  /*150c0*/  LOP3.LUT R5, R5, 0xffff, RZ, 0xc0, !PT ;  /* 0x0000ffff05057812 */ /* 0x000fc400078ec0ff */
[----:B------:R-:W-:Y:S02]  /*150d0*/  LOP3.LUT R4, R4, 0xffff, RZ, 0xc0, !PT ;  /* 0x0000ffff04047812 */ /* 0x000fe400078ec0ff */
[----:B------:R-:W-:Y:S02]  /*150e0*/  LOP3.LUT R3, R3, 0xffff, RZ, 0xc0, !PT ;  /* 0x0000ffff03037812 */ /* 0x000fe400078ec0ff */
[----:B------:R-:W-:Y:S02]  /*150f0*/  LOP3.LUT R8, R8, 0xffff, RZ, 0xc0, !PT ;  /* 0x0000ffff08087812 */ /* 0x000fe400078ec0ff */
[----:B------:R-:W-:Y:S02]  /*15100*/  LOP3.LUT R7, R7, 0xffff, RZ, 0xc0, !PT ;  /* 0x0000ffff07077812 */ /* 0x000fe400078ec0ff */
[----:B------:R-:W-:Y:S02]  /*15110*/  LOP3.LUT R6, R6, 0xffff, RZ, 0xc0, !PT ;  /* 0x0000ffff06067812 */ /* 0x000fe400078ec0ff */
[----:B------:R-:W-:-:S02]  /*15120*/  F2FP.SATFINITE.E5M2.F32.PACK_AB_MERGE_C R48, R49, R48, RZ ;  /* 0x000000303130723e */ /* 0x000fc400048060ff */
[----:B------:R-:W-:Y:S02]  /*15130*/  F2FP.SATFINITE.E5M2.F32.PACK_AB_MERGE_C R50, R51, R50, RZ ;  /* 0x000000323332723e */ /* 0x000fe400048060ff */
[----:B------:R-:W-:Y:S02]  /*15140*/  F2FP.SATFINITE.E5M2.F32.PACK_AB_MERGE_C R64, R65, R64, RZ ;  /* 0x000000404140723e */ /* 0x000fe400048060ff */
[----:B------:R-:W-:Y:S02]  /*15150*/  F2FP.SATFINITE.E5M2.F32.PACK_AB_MERGE_C R66, R67, R66, RZ ;  /* 0x000000424342723e */ /* 0x000fe400048060ff */
[----:B------:R-:W-:Y:S02]  /*15160*/  PRMT R5, R5, 0x3340, R74 ;  /* 0x0000334005057816 */ /* 0x000fe4000000004a */
[----:B------:R-:W-:Y:S02]  /*15170*/  PRMT R4, R3, 0x3340, R4 ;  /* 0x0000334003047816 */ /* 0x000fe40000000004 */
[----:B------:R-:W-:-:S02]  /*15180*/  PRMT R8, R8, 0x3340, R1 ;  /* 0x0000334008087816 */ /* 0x000fc40000000001 */
[----:B------:R-:W-:Y:S02]  /*15190*/  PRMT R7, R6, 0x3340, R7 ;  /* 0x0000334006077816 */ /* 0x000fe40000000007 */
[----:B------:R-:W-:Y:S02]  /*151a0*/  PRMT R21, R21, 0x5410, R70 ;  /* 0x0000541015157816 */ /* 0x000fe40000000046 */
        /* <DEDUP_REMOVED lines=15> */
[----:B------:R-:W-:-:S02]  /*152a0*/  PRMT R4, R9, 0x4210, R16 ;  /* 0x0000421009047816 */ /* 0x000fc40000000010 */
[----:B------:R-:W-:Y:S02]  /*152b0*/  PRMT R5, R11, 0x4210, R32 ;  /* 0x000042100b057816 */ /* 0x000fe40000000020 */
[--C-:B------:R-:W-:Y:S02]  /*152c0*/  PRMT R6, R13, 0x4210, R48.reuse ;  /* 0x000042100d067816 */ /* 0x100fe40000000030 */
[----:B------:R-:W-:Y:S02]  /*152d0*/  PRMT R10, R21, 0x5210, R48 ;  /* 0x00005210150a7816 */ /* 0x000fe40000000030 */
[----:B------:R-:W-:Y:S02]  /*152e0*/  PRMT R7, R15, 0x4210, R64 ;  /* 0x000042100f077816 */ /* 0x000fe40000000040 */
[----:B------:R-:W-:Y:S02]  /*152f0*/  PRMT R14, R29, 0x4210, R50 ;  /* 0x000042101d0e7816 */ /* 0x000fe40000000032 */
[----:B------:R-:W-:Y:S01]  /*15300*/  PRMT R8, R17, 0x5210, R16 ;  /* 0x0000521011087816 */ /* 0x000fe20000000010 */
[----:B0-----:R-:W-:Y:S01]  /*15310*/  STS.128 [R2], R4 ;  /* 0x0000000402007388 */ /* 0x001fe20000000c00 */
[----:B------:R-:W-:-:S02]  /*15320*/  PRMT R9, R19, 0x5210, R32 ;  /* 0x0000521013097816 */ /* 0x000fc40000000020 */
[----:B------:R-:W-:Y:S02]  /*15330*/  PRMT R11, R23, 0x5210, R64 ;  /* 0x00005210170b7816 */ /* 0x000fe40000000040 */
[--C-:B------:R-:W-:Y:S02]  /*15340*/  PRMT R12, R25, 0x4210, R18.reuse ;  /* 0x00004210190c7816 */ /* 0x100fe40000000012 */
[----:B------:R-:W-:Y:S01]  /*15350*/  PRMT R48, R33, 0x5210, R18 ;  /* 0x0000521021307816 */ /* 0x000fe20000000012 */
[----:B------:R0:W-:Y:S01]  /*15360*/  STS.128 [R2+0x400], R8 ;  /* 0x0004000802007388 */ /* 0x0001e20000000c00 */
[--C-:B------:R-:W-:Y:S02]  /*15370*/  PRMT R13, R27, 0x4210, R34.reuse ;  /* 0x000042101b0d7816 */ /* 0x100fe40000000022 */
[----:B------:R-:W-:Y:S01]  /*15380*/  PRMT R49, R35, 0x5210, R34 ;  /* 0x0000521023317816 */ /* 0x000fe20000000022 */
[----:B------:R-:W-:Y:S01]  /*15390*/  IMAD.IADD R35, R80, 0x1, R75 ;  /* 0x0000000150237824 */ /* 0x000fe200078e024b */
[----:B------:R-:W-:-:S02]  /*153a0*/  PRMT R50, R3, 0x5210, R50 ;  /* 0x0000521003327816 */ /* 0x000fc40000000032 */
[--C-:B------:R-:W-:Y:S02]  /*153b0*/  PRMT R15, R31, 0x4210, R66.reuse ;  /* 0x000042101f0f7816 */ /* 0x100fe40000000042 */
[----:B------:R-:W-:Y:S02]  /*153c0*/  PRMT R51, R51, 0x5210, R66 ;  /* 0x0000521033337816 */ /* 0x000fe40000000042 */
[C---:B------:R-:W-:Y:S01]  /*153d0*/  LEA.HI R75, R71.reuse, 0x5c, RZ, 0x1a ;  /* 0x0000005c474b7811 */ /* 0x040fe200078fd0ff */
[----:B------:R-:W-:Y:S01]  /*153e0*/  STS.128 [R2+0x800], R12 ;  /* 0x0008000c02007388 */ /* 0x000fe20000000c00 */
[----:B------:R-:W-:Y:S02]  /*153f0*/  LOP3.LUT R22, R0, 0xff0, RZ, 0xc0, !PT ;  /* 0x00000ff000167812 */ /* 0x000fe400078ec0ff */
[----:B------:R-:W-:Y:S01]  /*15400*/  LEA.HI R71, R71, 0x4c, RZ, 0x1a ;  /* 0x0000004c47477811 */ /* 0x000fe200078fd0ff */
[----:B------:R1:W-:Y:S01]  /*15410*/  STS.128 [R2+0xc00], R48 ;  /* 0x000c003002007388 */ /* 0x0003e20000000c00 */
[C---:B------:R-:W-:Y:S01]  /*15420*/  IMAD.IADD R53, R80.reuse, 0x1, R75 ;  /* 0x0000000150357824 */ /* 0x040fe200078e024b */
[----:B------:R-:W-:Y:S01]  /*15430*/  LEA.HI R75, R79, 0x3c, RZ, 0x1a ;  /* 0x0000003c4f4b7811 */ /* 0x000fe200078fd0ff */
[----:B0-----:R-:W0:Y:S08]  /*15440*/  LDC R10, c[0x0][0x3b8] ;  /* 0x0000ee00ff0a7b82 */ /* 0x001e300000000800 */
[----:B------:R-:W-:Y:S01]  /*15450*/  BAR.SYNC.DEFER_BLOCKING 0x0 ;  /* 0x0000000000007b1d */ /* 0x000fe20000010000 */
[----:B------:R-:W-:Y:S01]  /*15460*/  SHF.R.U32.HI R11, RZ, 0x6, R73 ;  /* 0x00000006ff0b7819 */ /* 0x000fe20000011649 */
[C---:B------:R-:W-:Y:S01]  /*15470*/  IMAD.IADD R59, R80.reuse, 0x1, R71 ;  /* 0x00000001503b7824 */ /* 0x040fe200078e0247 */
[----:B--2---:R-:W-:Y:S01]  /*15480*/  ISETP.GE.AND P0, PT, R77, UR14, PT ;  /* 0x0000000e4d007c0c */ /* 0x004fe2000bf06270 */
[----:B------:R-:W-:Y:S01]  /*15490*/  IMAD.IADD R31, R80, 0x1, R75 ;  /* 0x00000001501f7824 */ /* 0x000fe200078e024b */
[----:B------:R-:W-:-:S02]  /*154a0*/  SGXT.U32 R11, R11, 0x2 ;  /* 0x000000020b0b781a */ /* 0x000fc40000000000 */
[C---:B------:R-:W-:Y:S01]  /*154b0*/  LEA.HI R71, R79.reuse, 0x2c, RZ, 0x1a ;  /* 0x0000002c4f477811 */ /* 0x040fe200078fd0ff */
[----:B------:R-:W2:Y:S01]  /*154c0*/  S2R R75, SR_TID.X ;  /* 0x00000000004b7919 */ /* 0x000ea20000002100 */
[C---:B------:R-:W-:Y:S02]  /*154d0*/  LOP3.LUT R3, R80.reuse, R11, RZ, 0xfc, !PT ;  /* 0x0000000b50037212 */ /* 0x040fe400078efcff */
[----:B------:R-:W-:Y:S01]  /*154e0*/  LEA.HI R79, R79, 0x1c, RZ, 0x1a ;  /* 0x0000001c4f4f7811 */ /* 0x000fe200078fd0ff */
[----:B-1----:R-:W-:Y:S01]  /*154f0*/  IMAD R2, R77, UR4, RZ ;  /* 0x000000044d027c24 */ /* 0x002fe2000f8e02ff */
[----:B------:R-:W-:Y:S01]  /*15500*/  ISETP.LT.AND P1, PT, R3, UR15, !P0 ;  /* 0x0000000f03007c0c */ /* 0x000fe2000c721270 */
[C---:B------:R-:W-:Y:S01]  /*15510*/  IMAD.IADD R71, R80.reuse, 0x1, R71 ;  /* 0x0000000150477824 */ /* 0x040fe200078e0247 */
[----:B------:R-:W-:Y:S01]  /*15520*/  LEA.HI R9, R73, R80, RZ, 0x1a ;  /* 0x0000005049097211 */ /* 0x000fe200078fd0ff */
[----:B------:R-:W-:Y:S01]  /*15530*/  IMAD.IADD R27, R80, 0x1, R79 ;  /* 0x00000001501b7824 */ /* 0x000fe200078e024f */
[----:B------:R-:W-:-:S02]  /*15540*/  IADD3 R8, P2, PT, R2, UR12, RZ ;  /* 0x0000000c02087c10 */ /* 0x000fc4000ff5e0ff */
[--C-:B------:R-:W-:Y:S02]  /*15550*/  LOP3.LUT R7, R80, 0x4, R11.reuse, 0xfe, !PT ;  /* 0x0000000450077812 */ /* 0x100fe400078efe0b */
[----:B------:R-:W-:Y:S01]  /*15560*/  LEA.HI.X.SX32 R2, R2, UR13, 0x1, P2 ;  /* 0x0000000d02027c11 */ /* 0x000fe200090f0eff */
[----:B0-----:R-:W-:Y:S01]  /*15570*/  IMAD R5, R3, R10, RZ ;  /* 0x0000000a03057224 */ /* 0x001fe200078e02ff */
[----:B------:R-:W0:Y:S01]  /*15580*/  LDS.128 R12, [R22+UR9] ;  /* 0x00000009160c7984 */ /* 0x000e220008000c00 */
[C-C-:B------:R-:W-:Y:S02]  /*15590*/  LOP3.LUT R37, R80.reuse, 0x78, R11.reuse, 0xfe, !PT ;  /* 0x0000007850257812 */ /* 0x140fe400078efe0b */
[C-C-:B------:R-:W-:Y:S02]  /*155a0*/  LOP3.LUT R39, R80.reuse, 0x74, R11.reuse, 0xfe, !PT ;  /* 0x0000007450277812 */ /* 0x140fe400078efe0b */
[----:B------:R-:W-:Y:S02]  /*155b0*/  IADD3 R4, P3, PT, R5, R8, RZ ;  /* 0x0000000805047210 */ /* 0x000fe40007f7e0ff */
[----:B------:R-:W-:-:S02]  /*155c0*/  LOP3.LUT R41, R80, 0x70, R11, 0xfe, !PT ;  /* 0x0000007050297812 */ /* 0x000fc400078efe0b */
[C-C-:B------:R-:W-:Y:S02]  /*155d0*/  LOP3.LUT R45, R80.reuse, 0x68, R11.reuse, 0xfe, !PT ;  /* 0x00000068502d7812 */ /* 0x140fe400078efe0b */
[C-C-:B------:R-:W-:Y:S02]  /*155e0*/  LOP3.LUT R47, R80.reuse, 0x64, R11.reuse, 0xfe, !PT ;  /* 0x00000064502f7812 */ /* 0x140fe400078efe0b */
[C-C-:B------:R-:W-:Y:S02]  /*155f0*/  LOP3.LUT R49, R80.reuse, 0x60, R11.reuse, 0xfe, !PT ;  /* 0x0000006050317812 */ /* 0x140fe400078efe0b */
[C-C-:B------:R-:W-:Y:S02]  /*15600*/  LOP3.LUT R51, R80.reuse, 0x58, R11.reuse, 0xfe, !PT ;  /* 0x0000005850337812 */ /* 0x140fe400078efe0b */
[----:B--2---:R-:W-:Y:S02]  /*15610*/  LEA.HI R75, R75, 0xc, RZ, 0x1a ;  /* 0x0000000c4b4b7811 */ /* 0x004fe400078fd0ff */
[----:B------:R-:W-:-:S02]  /*15620*/  LOP3.LUT R55, R80, 0x54, R11, 0xfe, !PT ;  /* 0x0000005450377812 */ /* 0x000fc400078efe0b */
[C---:B------:R-:W-:Y:S01]  /*15630*/  LOP3.LUT R57, R80.reuse, 0x50, R11, 0xfe, !PT ;  /* 0x0000005050397812 */ /* 0x040fe200078efe0b */
[C---:B------:R-:W-:Y:S01]  /*15640*/  IMAD.IADD R19, R80.reuse, 0x1, R75 ;  /* 0x0000000150137824 */ /* 0x040fe200078e024b */
[C-C-:B------:R-:W-:Y:S02]  /*15650*/  LOP3.LUT R61, R80.reuse, 0x48, R11.reuse, 0xfe, !PT ;  /* 0x00000048503d7812 */ /* 0x140fe400078efe0b */
[C-C-:B------:R-:W-:Y:S02]  /*15660*/  LOP3.LUT R63, R80.reuse, 0x44, R11.reuse, 0xfe, !PT ;  /* 0x00000044503f7812 */ /* 0x140fe400078efe0b */
[C-C-:B------:R-:W-:Y:S02]  /*15670*/  LOP3.LUT R65, R80.reuse, 0x40, R11.reuse, 0xfe, !PT ;  /* 0x0000004050417812 */ /* 0x140fe400078efe0b */
[C-C-:B------:R-:W-:Y:S02]  /*15680*/  LOP3.LUT R33, R80.reuse, 0x38, R11.reuse, 0xfe, !PT ;  /* 0x0000003850217812 */ /* 0x140fe400078efe0b */
[----:B------:R-:W-:-:S02]  /*15690*/  LOP3.LUT R67, R80, 0x34, R11, 0xfe, !PT ;  /* 0x0000003450437812 */ /* 0x000fc400078efe0b */
[C-C-:B------:R-:W-:Y:S02]  /*156a0*/  LOP3.LUT R69, R80.reuse, 0x30, R11.reuse, 0xfe, !PT ;  /* 0x0000003050457812 */ /* 0x140fe400078efe0b */
[C-C-:B------:R-:W-:Y:S02]  /*156b0*/  LOP3.LUT R73, R80.reuse, 0x28, R11.reuse, 0xfe, !PT ;  /* 0x0000002850497812 */ /* 0x140fe400078efe0b */
[C-C-:B------:R-:W-:Y:S02]  /*156c0*/  LOP3.LUT R75, R80.reuse, 0x24, R11.reuse, 0xfe, !PT ;  /* 0x00000024504b7812 */ /* 0x140fe400078efe0b */
[C-C-:B------:R-:W-:Y:S02]  /*156d0*/  LOP3.LUT R77, R80.reuse, 0x20, R11.reuse, 0xfe, !PT ;  /* 0x00000020504d7812 */ /* 0x140fe400078efe0b */
[C-C-:B------:R-:W-:Y:S02]  /*156e0*/  LOP3.LUT R79, R80.reuse, 0x18, R11.reuse, 0xfe, !PT ;  /* 0x00000018504f7812 */ /* 0x140fe400078efe0b */
[----:B------:R-:W-:-:S02]  /*156f0*/  LOP3.LUT R29, R80, 0x14, R11, 0xfe, !PT ;  /* 0x00000014501d7812 */ /* 0x000fc400078efe0b */
[C-C-:B------:R-:W-:Y:S02]  /*15700*/  LOP3.LUT R81, R80.reuse, 0x10, R11.reuse, 0xfe, !PT ;  /* 0x0000001050517812 */ /* 0x140fe400078efe0b */
[----:B------:R-:W-:Y:S02]  /*15710*/  LOP3.LUT R11, R80, 0x8, R11, 0xfe, !PT ;  /* 0x00000008500b7812 */ /* 0x000fe400078efe0b */
[----:B------:R-:W-:Y:S02]  /*15720*/  LEA.HI.X.SX32 R5, R5, R2, 0x1, P3 ;  /* 0x0000000205057211 */ /* 0x000fe400018f0eff */
[----:B0-----:R-:W-:Y:S02]  /*15730*/  PRMT R25, R12, 0x7770, RZ ;  /* 0x000077700c197816 */ /* 0x001fe400000000ff */
[C---:B------:R-:W-:Y:S01]  /*15740*/  ISETP.LT.AND P2, PT, R7.reuse, UR15, !P0 ;  /* 0x0000000f07007c0c */ /* 0x040fe2000c741270 */
[-C--:B------:R-:W-:Y:S01]  /*15750*/  IMAD R7, R7, R10.reuse, RZ ;  /* 0x0000000a07077224 */ /* 0x080fe200078e02ff */
[C---:B------:R-:W-:Y:S01]  /*15760*/  ISETP.LT.AND P3, PT, R11.reuse, UR15, !P0 ;  /* 0x0000000f0b007c0c */ /* 0x040fe2000c761270 */
[-C--:B------:R-:W-:Y:S01]  /*15770*/  IMAD R11, R11, R10.reuse, RZ ;  /* 0x0000000a0b0b7224 */ /* 0x080fe200078e02ff */
[----:B------:R0:W-:Y:S01]  /*15780*/  @P1 STG.E.U8 desc[UR20][R4.64], R25 ;  /* 0x0000001904001986 */ /* 0x0001e2000c101114 */
[C---:B------:R-:W-:Y:S01]  /*15790*/  ISETP.LT.AND P1, PT, R19.reuse, UR15, !P0 ;  /* 0x0000000f13007c0c */ /* 0x040fe2000c721270 */
[----:B------:R-:W-:Y:S01]  /*157a0*/  IMAD R19, R19, R10, RZ ;  /* 0x0000000a13137224 */ /* 0x000fe200078e02ff */
[----:B------:R-:W-:-:S02]  /*157b0*/  IADD3 R6, P4, PT, R7, R8, RZ ;  /* 0x0000000807067210 */ /* 0x000fc40007f9e0ff */
[----:B------:R-:W-:Y:S02]  /*157c0*/  IADD3 R16, P5, PT, R11, R8, RZ ;  /* 0x000000080b107210 */ /* 0x000fe40007fbe0ff */
[----:B------:R-:W-:Y:S02]  /*157d0*/  LEA.HI.X.SX32 R7, R7, R2, 0x1, P4 ;  /* 0x0000000207077211 */ /* 0x000fe400020f0eff */
[C---:B------:R-:W-:Y:S02]  /*157e0*/  PRMT R21, R12.reuse, 0x7771, RZ ;  /* 0x000077710c157816 */ /* 0x040fe400000000ff */
[----:B------:R-:W-:Y:S01]  /*157f0*/  IADD3 R18, P4, PT, R19, R8, RZ ;  /* 0x0000000813127210 */ /* 0x000fe20007f9e0ff */
[----:B0-----:R-:W-:Y:S01]  /*15800*/  IMAD R5, R81, R10, RZ ;  /* 0x0000000a51057224 */ /* 0x001fe200078e02ff */
[----:B------:R-:W-:Y:S01]  /*15810*/  LEA.HI.X.SX32 R17, R11, R2, 0x1, P5 ;  /* 0x000000020b117211 */ /* 0x000fe200028f0eff */
[----:B------:R0:W-:Y:S01]  /*15820*/  @P2 STG.E.U8 desc[UR20][R6.64], R21 ;  /* 0x0000001506002986 */ /* 0x0001e2000c101114 */
[----:B------:R-:W-:Y:S01]  /*15830*/  PRMT R23, R12, 0x7772, RZ ;  /* 0x000077720c177816 */ /* 0x000fe200000000ff */
[----:B------:R-:W-:Y:S01]  /*15840*/  IMAD R11, R29, R10, RZ ;  /* 0x0000000a1d0b7224 */ /* 0x000fe200078e02ff */
[----:B------:R-:W-:-:S02]  /*15850*/  LEA.HI.X.SX32 R19, R19, R2, 0x1, P4 ;  /* 0x0000000213137211 */ /* 0x000fc400020f0eff */
[----:B------:R-:W-:Y:S01]  /*15860*/  PRMT R25, R12, 0x7773, RZ ;  /* 0x000077730c197816 */ /* 0x000fe200000000ff */
[----:B------:R1:W-:Y:S01]  /*15870*/  @P3 STG.E.U8 desc[UR20][R16.64], R23 ;  /* 0x0000001710003986 */ /* 0x0003e2000c101114 */
[----:B------:R-:W-:Y:S02]  /*15880*/  ISETP.LT.AND P2, PT, R81, UR15, !P0 ;  /* 0x0000000f51007c0c */ /* 0x000fe4000c741270 */
[----:B------:R-:W-:Y:S01]  /*15890*/  ISETP.LT.AND P3, PT, R29, UR15, !P0 ;  /* 0x0000000f1d007c0c */ /* 0x000fe2000c761270 */
[----:B------:R2:W-:Y:S01]  /*158a0*/  @P1 STG.E.U8 desc[UR20][R18.64], R25 ;  /* 0x0000001912001986 */ /* 0x0005e2000c101114 */
[----:B------:R-:W-:Y:S01]  /*158b0*/  IADD3 R4, P1, PT, R5, R8, RZ ;  /* 0x0000000805047210 */ /* 0x000fe20007f3e0ff */
[----:B0-----:R-:W-:Y:S01]  /*158c0*/  IMAD R21, R27, R10, RZ ;  /* 0x0000000a1b157224 */ /* 0x001fe200078e02ff */
[----:B------:R-:W-:Y:S02]  /*158d0*/  IADD3 R6, P6, PT, R11, R8, RZ ;  /* 0x000000080b067210 */ /* 0x000fe40007fde0ff */
[----:B------:R-:W-:-:S02]  /*158e0*/  LEA.HI.X.SX32 R5, R5, R2, 0x1, P1 ;  /* 0x0000000205057211 */ /* 0x000fc400008f0eff */
[----:B------:R-:W-:Y:S01]  /*158f0*/  PRMT R29, R13, 0x7770, RZ ;  /* 0x000077700d1d7816 */ /* 0x000fe200000000ff */
[----:B-1----:R-:W-:Y:S01]  /*15900*/  IMAD R17, R79, R10, RZ ;  /* 0x0000000a4f117224 */ /* 0x002fe200078e02ff */
[----:B------:R-:W-:Y:S01]  /*15910*/  LEA.HI.X.SX32 R7, R11, R2, 0x1, P6 ;  /* 0x000000020b077211 */ /* 0x000fe200030f0eff */
[----:B------:R-:W-:Y:S01]  /*15920*/  IMAD R11, R77, R10, RZ ;  /* 0x0000000a4d0b7224 */ /* 0x000fe200078e02ff */
[----:B------:R-:W-:Y:S01]  /*15930*/  PRMT R23, R13, 0x7771, RZ ;  /* 0x000077710d177816 */ /* 0x000fe200000000ff */
[----:B------:R-:W-:Y:S01]  /*15940*/  @P2 STG.E.U8 desc[UR20][R4.64], R29 ;  /* 0x0000001d04002986 */ /* 0x000fe2000c101114 */
[----:B------:R-:W-:Y:S02]  /*15950*/  ISETP.LT.AND P5, PT, R79, UR15, !P0 ;  /* 0x0000000f4f007c0c */ /* 0x000fe4000c7a1270 */
[----:B------:R-:W-:Y:S01]  /*15960*/  ISETP.LT.AND P4, PT, R27, UR15, !P0 ;  /* 0x0000000f1b007c0c */ /* 0x000fe2000c781270 */
[----:B------:R0:W-:Y:S01]  /*15970*/  @P3 STG.E.U8 desc[UR20][R6.64], R23 ;  /* 0x0000001706003986 */ /* 0x0001e2000c101114 */
[----:B------:R-:W-:-:S02]  /*15980*/  IADD3 R16, P2, PT, R17, R8, RZ ;  /* 0x0000000811107210 */ /* 0x000fc40007f5e0ff */
[----:B--2---:R-:W-:Y:S02]  /*15990*/  IADD3 R18, P3, PT, R21, R8, RZ ;  /* 0x0000000815127210 */ /* 0x004fe40007f7e0ff */
[-C--:B------:R-:W-:Y:S02]  /*159a0*/  LEA.HI.X.SX32 R17, R17, R2.reuse, 0x1, P2 ;  /* 0x0000000211117211 */ /* 0x080fe400010f0eff */
[----:B------:R-:W-:Y:S02]  /*159b0*/  PRMT R27, R13, 0x7772, RZ ;  /* 0x000077720d1b7816 */ /* 0x000fe400000000ff */
[----:B------:R-:W-:Y:S01]  /*159c0*/  LEA.HI.X.SX32 R19, R21, R2, 0x1, P3 ;  /* 0x0000000215137211 */ /* 0x000fe200018f0eff */
[-C--:B------:R-:W-:Y:S01]  /*159d0*/  IMAD R21, R71, R10.reuse, RZ ;  /* 0x0000000a47157224 */ /* 0x080fe200078e02ff */
[----:B------:R-:W-:Y:S01]  /*159e0*/  PRMT R25, R13, 0x7773, RZ ;  /* 0x000077730d197816 */ /* 0x000fe200000000ff */
[----:B------:R1:W-:Y:S01]  /*159f0*/  @P5 STG.E.U8 desc[UR20][R16.64], R27 ;  /* 0x0000001b10005986 */ /* 0x0003e2000c101114 */
[----:B------:R-:W-:Y:S01]  /*15a00*/  ISETP.LT.AND P1, PT, R77, UR15, !P0 ;  /* 0x0000000f4d007c0c */ /* 0x000fe2000c721270 */
[----:B0-----:R-:W-:Y:S01]  /*15a10*/  IMAD R7, R75, R10, RZ ;  /* 0x0000000a4b077224 */ /* 0x001fe200078e02ff */
[----:B------:R-:W-:Y:S01]  /*15a20*/  PRMT R23, R14, 0x7770, RZ ;  /* 0x000077700e177816 */ /* 0x000fe200000000ff */
[----:B------:R0:W-:Y:S01]  /*15a30*/  @P4 STG.E.U8 desc[UR20][R18.64], R25 ;  /* 0x0000001912004986 */ /* 0x0001e2000c101114 */
[----:B------:R-:W-:-:S02]  /*15a40*/  IADD3 R4, P4, PT, R11, R8, RZ ;  /* 0x000000080b047210 */ /* 0x000fc40007f9e0ff */
[----:B------:R-:W-:Y:S02]  /*15a50*/  IADD3 R12, P5, PT, R7, R8, RZ ;  /* 0x00000008070c7210 */ /* 0x000fe40007fbe0ff */
[----:B------:R-:W-:Y:S01]  /*15a60*/  LEA.HI.X.SX32 R5, R11, R2, 0x1, P4 ;  /* 0x000000020b057211 */ /* 0x000fe200020f0eff */
[----:B------:R-:W-:Y:S01]  /*15a70*/  IMAD R11, R73, R10, RZ ;  /* 0x0000000a490b7224 */ /* 0x000fe200078e02ff */
[----:B------:R-:W-:Y:S02]  /*15a80*/  LEA.HI.X.SX32 R13, R7, R2, 0x1, P5 ;  /* 0x00000002070d7211 */ /* 0x000fe400028f0eff */
[----:B------:R-:W-:Y:S01]  /*15a90*/  ISETP.LT.AND P3, PT, R75, UR15, !P0 ;  /* 0x0000000f4b007c0c */ /* 0x000fe2000c761270 */
[----:B------:R2:W-:Y:S01]  /*15aa0*/  @P1 STG.E.U8 desc[UR20][R4.64], R23 ;  /* 0x0000001704001986 */ /* 0x0005e2000c101114 */
[----:B------:R-:W-:Y:S02]  /*15ab0*/  ISETP.LT.AND P4, PT, R73, UR15, !P0 ;  /* 0x0000000f49007c0c */ /* 0x000fe4000c781270 */
[----:B------:R-:W-:Y:S01]  /*15ac0*/  ISETP.LT.AND P2, PT, R71, UR15, !P0 ;  /* 0x0000000f47007c0c */ /* 0x000fe2000c741270 */
[----:B------:R-:W3:Y:S01]  /*15ad0*/  LDS.128 R4, [R22+UR9+0x1000] ;  /* 0x0010000916047984 */ /* 0x000ee20008000c00 */
[----:B-1----:R-:W-:-:S02]  /*15ae0*/  IADD3 R16, P1, PT, R11, R8, RZ ;  /* 0x000000080b107210 */ /* 0x002fc40007f3e0ff */
[----:B0-----:R-:W-:Y:S02]  /*15af0*/  IADD3 R18, P6, PT, R21, R8, RZ ;  /* 0x0000000815127210 */ /* 0x001fe40007fde0ff */
[C---:B------:R-:W-:Y:S02]  /*15b00*/  PRMT R29, R14.reuse, 0x7771, RZ ;  /* 0x000077710e1d7816 */ /* 0x040fe400000000ff */
[----:B------:R-:W-:Y:S01]  /*15b10*/  LEA.HI.X.SX32 R17, R11, R2, 0x1, P1 ;  /* 0x000000020b117211 */ /* 0x000fe200008f0eff */
[----:B------:R-:W-:Y:S01]  /*15b20*/  IMAD R11, R69, R10, RZ ;  /* 0x0000000a450b7224 */ /* 0x000fe200078e02ff */
[C---:B------:R-:W-:Y:S01]  /*15b30*/  PRMT R25, R14.reuse, 0x7772, RZ ;  /* 0x000077720e197816 */ /* 0x040fe200000000ff */
[----:B------:R0:W-:Y:S01]  /*15b40*/  @P3 STG.E.U8 desc[UR20][R12.64], R29 ;  /* 0x0000001d0c003986 */ /* 0x0001e2000c101114 */
[----:B------:R-:W-:Y:S01]  /*15b50*/  LEA.HI.X.SX32 R19, R21, R2, 0x1, P6 ;  /* 0x0000000215137211 */ /* 0x000fe200030f0eff */
[CC--:B------:R-:W-:Y:S01]  /*15b60*/  IMAD R21, R67.reuse, R10.reuse, RZ ;  /* 0x0000000a43157224 */ /* 0x0c0fe200078e02ff */
[----:B------:R-:W-:Y:S01]  /*15b70*/  PRMT R27, R14, 0x7773, RZ ;  /* 0x000077730e1b7816 */ /* 0x000fe200000000ff */
[----:B------:R1:W-:Y:S01]  /*15b80*/  @P4 STG.E.U8 desc[UR20][R16.64], R25 ;  /* 0x0000001910004986 */ /* 0x0003e2000c101114 */
[----:B------:R-:W-:Y:S01]  /*15b90*/  ISETP.LT.AND P4, PT, R67, UR15, !P0 ;  /* 0x0000000f43007c0c */ /* 0x000fe2000c781270 */
[C---:B--2---:R-:W-:Y:S01]  /*15ba0*/  IMAD R23, R33.reuse, R10, RZ ;  /* 0x0000000a21177224 */ /* 0x044fe200078e02ff */
[----:B------:R-:W-:Y:S01]  /*15bb0*/  ISETP.LT.AND P3, PT, R33, UR15, !P0 ;  /* 0x0000000f21007c0c */ /* 0x000fe2000c761270 */
[----:B------:R2:W-:Y:S01]  /*15bc0*/  @P2 STG.E.U8 desc[UR20][R18.64], R27 ;  /* 0x0000001b12002986 */ /* 0x0005e2000c101114 */
[----:B------:R-:W-:-:S02]  /*15bd0*/  ISETP.LT.AND P2, PT, R69, UR15, !P0 ;  /* 0x0000000f45007c0c */ /* 0x000fc4000c741270 */
[----:B------:R-:W-:Y:S02]  /*15be0*/  PRMT R33, R15, 0x7770, RZ ;  /* 0x000077700f217816 */ /* 0x000fe400000000ff */
[-C--:B0-----:R-:W-:Y:S02]  /*15bf0*/  IADD3 R12, P6, PT, R11, R8.reuse, RZ ;  /* 0x000000080b0c7210 */ /* 0x081fe40007fde0ff */
[----:B------:R-:W-:Y:S01]  /*15c00*/  IADD3 R14, P5, PT, R21, R8, RZ ;  /* 0x00000008150e7210 */ /* 0x000fe20007fbe0ff */
[----:B-1----:R-:W-:Y:S01]  /*15c10*/  IMAD R25, R31, R10, RZ ;  /* 0x0000000a1f197224 */ /* 0x002fe200078e02ff */
[----:B------:R-:W-:Y:S01]  /*15c20*/  LEA.HI.X.SX32 R13, R11, R2, 0x1, P6 ;  /* 0x000000020b0d7211 */ /* 0x000fe200030f0eff */
[----:B------:R-:W-:Y:S01]  /*15c30*/  IMAD R11, R65, R10, RZ ;  /* 0x0000000a410b7224 */ /* 0x000fe200078e02ff */
[----:B------:R-:W-:Y:S02]  /*15c40*/  IADD3 R16, P6, PT, R23, R8, RZ ;  /* 0x0000000817107210 */ /* 0x000fe40007fde0ff */
[----:B------:R-:W-:Y:S01]  /*15c50*/  ISETP.LT.AND P1, PT, R31, UR15, !P0 ;  /* 0x0000000f1f007c0c */ /* 0x000fe2000c721270 */
[----:B------:R0:W-:Y:S01]  /*15c60*/  @P2 STG.E.U8 desc[UR20][R12.64], R33 ;  /* 0x000000210c002986 */ /* 0x0001e2000c101114 */
[----:B--2---:R-:W-:-:S02]  /*15c70*/  PRMT R27, R15, 0x7773, RZ ;  /* 0x000077730f1b7816 */ /* 0x004fc400000000ff */
[C---:B------:R-:W-:Y:S02]  /*15c80*/  PRMT R29, R15.reuse, 0x7772, RZ ;  /* 0x000077720f1d7816 */ /* 0x040fe400000000ff */
[----:B------:R-:W-:Y:S02]  /*15c90*/  PRMT R31, R15, 0x7771, RZ ;  /* 0x000077710f1f7816 */ /* 0x000fe400000000ff */
[----:B------:R-:W-:Y:S02]  /*15ca0*/  ISETP.LT.AND P2, PT, R65, UR15, !P0 ;  /* 0x0000000f41007c0c */ /* 0x000fe4000c741270 */
[-C--:B------:R-:W-:Y:S02]  /*15cb0*/  LEA.HI.X.SX32 R15, R21, R2.reuse, 0x1, P5 ;  /* 0x00000002150f7211 */ /* 0x080fe400028f0eff */
[----:B------:R-:W-:Y:S01]  /*15cc0*/  LEA.HI.X.SX32 R17, R23, R2, 0x1, P6 ;  /* 0x0000000217117211 */ /* 0x000fe200030f0eff */
[----:B------:R-:W-:Y:S01]  /*15cd0*/  IMAD R23, R63, R10, RZ ;  /* 0x0000000a3f177224 */ /* 0x000fe200078e02ff */
[-C--:B------:R-:W-:Y:S01]  /*15ce0*/  IADD3 R18, P5, PT, R25, R8.reuse, RZ ;  /* 0x0000000819127210 */ /* 0x080fe20007fbe0ff */
[----:B------:R1:W-:Y:S01]  /*15cf0*/  @P4 STG.E.U8 desc[UR20][R14.64], R31 ;  /* 0x0000001f0e004986 */ /* 0x0003e2000c101114 */
[----:B------:R-:W-:-:S02]  /*15d00*/  IADD3 R20, P6, PT, R11, R8, RZ ;  /* 0x000000080b147210 */ /* 0x000fc40007fde0ff */
[-C--:B------:R-:W-:Y:S01]  /*15d10*/  LEA.HI.X.SX32 R19, R25, R2.reuse, 0x1, P5 ;  /* 0x0000000219137211 */ /* 0x080fe200028f0eff */
[----:B------:R3:W-:Y:S01]  /*15d20*/  @P3 STG.E.U8 desc[UR20][R16.64], R29 ;  /* 0x0000001d10003986 */ /* 0x0007e2000c101114 */
[----:B------:R-:W-:Y:S02]  /*15d30*/  ISETP.LT.AND P3, PT, R63, UR15, !P0 ;  /* 0x0000000f3f007c0c */ /* 0x000fe4000c761270 */
[----:B------:R-:W-:Y:S01]  /*15d40*/  LEA.HI.X.SX32 R21, R11, R2, 0x1, P6 ;  /* 0x000000020b157211 */ /* 0x000fe200030f0eff */
[----:B------:R-:W-:Y:S01]  /*15d50*/  IMAD R11, R59, R10, RZ ;  /* 0x0000000a3b0b7224 */ /* 0x000fe200078e02ff */
[----:B0-----:R-:W-:Y:S01]  /*15d60*/  IADD3 R12, P5, PT, R23, R8, RZ ;  /* 0x00000008170c7210 */ /* 0x001fe20007fbe0ff */
[----:B------:R0:W-:Y:S01]  /*15d70*/  @P1 STG.E.U8 desc[UR20][R18.64], R27 ;  /* 0x0000001b12001986 */ /* 0x0001e2000c101114 */
[C---:B------:R-:W-:Y:S01]  /*15d80*/  ISETP.LT.AND P4, PT, R61.reuse, UR15, !P0 ;  /* 0x0000000f3d007c0c */ /* 0x040fe2000c781270 */
[----:B-1----:R-:W-:Y:S01]  /*15d90*/  IMAD R15, R61, R10, RZ ;  /* 0x0000000a3d0f7224 */ /* 0x002fe200078e02ff */
[----:B------:R-:W-:-:S02]  /*15da0*/  LEA.HI.X.SX32 R13, R23, R2, 0x1, P5 ;  /* 0x00000002170d7211 */ /* 0x000fc400028f0eff */
[----:B------:R-:W-:Y:S02]  /*15db0*/  ISETP.LT.AND P1, PT, R59, UR15, !P0 ;  /* 0x0000000f3b007c0c */ /* 0x000fe4000c721270 */
[C---:B---3--:R-:W-:Y:S02]  /*15dc0*/  PRMT R29, R4.reuse, 0x7770, RZ ;  /* 0x00007770041d7816 */ /* 0x048fe400000000ff */
[C---:B------:R-:W-:Y:S02]  /*15dd0*/  PRMT R23, R4.reuse, 0x7771, RZ ;  /* 0x0000777104177816 */ /* 0x040fe400000000ff */
[-C--:B------:R-:W-:Y:S01]  /*15de0*/  IADD3 R14, P6, PT, R15, R8.reuse, RZ ;  /* 0x000000080f0e7210 */ /* 0x080fe20007fde0ff */
[----:B------:R1:W-:Y:S01]  /*15df0*/  @P2 STG.E.U8 desc[UR20][R20.64], R29 ;  /* 0x0000001d14002986 */ /* 0x0003e2000c101114 */
[----:B------:R-:W-:Y:S02]  /*15e00*/  IADD3 R16, P2, PT, R11, R8, RZ ;  /* 0x000000080b107210 */ /* 0x000fe40007f5e0ff */
[-C--:B------:R-:W-:Y:S01]  /*15e10*/  LEA.HI.X.SX32 R15, R15, R2.reuse, 0x1, P6 ;  /* 0x000000020f0f7211 */ /* 0x080fe200030f0eff */
[----:B------:R2:W-:Y:S01]  /*15e20*/  @P3 STG.E.U8 desc[UR20][R12.64], R23 ;  /* 0x000000170c003986 */ /* 0x0005e2000c101114 */
[----:B------:R-:W-:Y:S01]  /*15e30*/  LEA.HI.X.SX32 R17, R11, R2, 0x1, P2 ;  /* 0x000000020b117211 */ /* 0x000fe200010f0eff */
[----:B------:R-:W-:Y:S01]  /*15e40*/  IMAD R11, R57, R10, RZ ;  /* 0x0000000a390b7224 */ /* 0x000fe200078e02ff */
[----:B0-----:R-:W-:-:S02]  /*15e50*/  PRMT R27, R4, 0x7772, RZ ;  /* 0x00007772041b7816 */ /* 0x001fc400000000ff */
[----:B------:R-:W-:Y:S02]  /*15e60*/  ISETP.LT.AND P2, PT, R57, UR15, !P0 ;  /* 0x0000000f39007c0c */ /* 0x000fe4000c741270 */
[C---:B------:R-:W-:Y:S01]  /*15e70*/  ISETP.LT.AND P3, PT, R55.reuse, UR15, !P0 ;  /* 0x0000000f37007c0c */ /* 0x040fe2000c761270 */
[----:B-1----:R-:W-:Y:S01]  /*15e80*/  IMAD R21, R55, R10, RZ ;  /* 0x0000000a37157224 */ /* 0x002fe200078e02ff */
[----:B------:R-:W-:Y:S01]  /*15e90*/  PRMT R25, R4, 0x7773, RZ ;  /* 0x0000777304197816 */ /* 0x000fe200000000ff */
[----:B------:R0:W-:Y:S01]  /*15ea0*/  @P4 STG.E.U8 desc[UR20][R14.64], R27 ;  /* 0x0000001b0e004986 */ /* 0x0001e2000c101114 */
[----:B------:R-:W-:Y:S01]  /*15eb0*/  IADD3 R18, P6, PT, R11, R8, RZ ;  /* 0x000000080b127210 */ /* 0x000fe20007fde0ff */
[----:B--2---:R-:W-:Y:S01]  /*15ec0*/  IMAD R23, R51, R10, RZ ;  /* 0x0000000a33177224 */ /* 0x004fe200078e02ff */
[----:B------:R-:W-:Y:S01]  /*15ed0*/  IADD3 R12, P5, PT, R21, R8, RZ ;  /* 0x00000008150c7210 */ /* 0x000fe20007fbe0ff */
[----:B------:R1:W-:Y:S01]  /*15ee0*/  @P1 STG.E.U8 desc[UR20][R16.64], R25 ;  /* 0x0000001910001986 */ /* 0x0003e2000c101114 */
[----:B------:R-:W-:-:S02]  /*15ef0*/  ISETP.LT.AND P4, PT, R51, UR15, !P0 ;  /* 0x0000000f33007c0c */ /* 0x000fc4000c781270 */
[----:B------:R-:W-:Y:S01]  /*15f00*/  LEA.HI.X.SX32 R19, R11, R2, 0x1, P6 ;  /* 0x000000020b137211 */ /* 0x000fe200030f0eff */
[----:B------:R-:W-:Y:S01]  /*15f10*/  IMAD R11, R53, R10, RZ ;  /* 0x0000000a350b7224 */ /* 0x000fe200078e02ff */
[----:B------:R-:W-:Y:S02]  /*15f20*/  LEA.HI.X.SX32 R13, R21, R2, 0x1, P5 ;  /* 0x00000002150d7211 */ /* 0x000fe400028f0eff */
[----:B------:R-:W-:Y:S02]  /*15f30*/  ISETP.LT.AND P1, PT, R53, UR15, !P0 ;  /* 0x0000000f35007c0c */ /* 0x000fe4000c721270 */
[----:B0-----:R-:W-:Y:S02]  /*15f40*/  PRMT R27, R5, 0x7770, RZ ;  /* 0x00007770051b7816 */ /* 0x001fe400000000ff */
[----:B------:R-:W-:Y:S02]  /*15f50*/  IADD3 R14, P6, PT, R23, R8, RZ ;  /* 0x00000008170e7210 */ /* 0x000fe40007fde0ff */
[----:B-1----:R-:W-:Y:S01]  /*15f60*/  PRMT R25, R5, 0x7771, RZ ;  /* 0x0000777105197816 */ /* 0x002fe200000000ff */
[----:B------:R-:W-:Y:S01]  /*15f70*/  @P2 STG.E.U8 desc[UR20][R18.64], R27 ;  /* 0x0000001b12002986 */ /* 0x000fe2000c101114 */
[----:B------:R-:W-:-:S02]  /*15f80*/  LEA.HI.X.SX32 R15, R23, R2, 0x1, P6 ;  /* 0x00000002170f7211 */ /* 0x000fc400030f0eff */
[C---:B------:R-:W-:Y:S01]  /*15f90*/  PRMT R23, R5.reuse, 0x7772, RZ ;  /* 0x0000777205177816 */ /* 0x040fe200000000ff */
[----:B------:R0:W-:Y:S01]  /*15fa0*/  @P3 STG.E.U8 desc[UR20][R12.64], R25 ;  /* 0x000000190c003986 */ /* 0x0001e2000c101114 */
[----:B------:R-:W-:Y:S01]  /*15fb0*/  PRMT R21, R5, 0x7773, RZ ;  /* 0x0000777305157816 */ /* 0x000fe200000000ff */
[----:B------:R-:W-:Y:S01]  /*15fc0*/  IMAD R5, R49, R10, RZ ;  /* 0x0000000a31057224 */ /* 0x000fe200078e02ff */
[----:B------:R-:W-:Y:S01]  /*15fd0*/  IADD3 R16, P2, PT, R11, R8, RZ ;  /* 0x000000080b107210 */ /* 0x000fe20007f5e0ff */
[----:B------:R1:W-:Y:S01]  /*15fe0*/  @P4 STG.E.U8 desc[UR20][R14.64], R23 ;  /* 0x000000170e004986 */ /* 0x0003e2000c101114 */
[----:B------:R-:W-:Y:S02]  /*15ff0*/  ISETP.LT.AND P3, PT, R49, UR15, !P0 ;  /* 0x0000000f31007c0c */ /* 0x000fe4000c761270 */
[----:B------:R-:W-:Y:S01]  /*16000*/  LEA.HI.X.SX32 R17, R11, R2, 0x1, P2 ;  /* 0x000000020b117211 */ /* 0x000fe200010f0eff */
[----:B------:R-:W-:Y:S01]  /*16010*/  IMAD R11, R47, R10, RZ ;  /* 0x0000000a2f0b7224 */ /* 0x000fe200078e02ff */
[----:B------:R-:W-:-:S02]  /*16020*/  IADD3 R4, P2, PT, R5, R8, RZ ;  /* 0x0000000805047210 */ /* 0x000fc40007f5e0ff */
[----:B------:R-:W-:Y:S01]  /*16030*/  ISETP.LT.AND P4, PT, R47, UR15, !P0 ;  /* 0x0000000f2f007c0c */ /* 0x000fe2000c781270 */
[----:B0-----:R-:W-:Y:S01]  /*16040*/  IMAD R13, R45, R10, RZ ;  /* 0x0000000a2d0d7224 */ /* 0x001fe200078e02ff */
[----:B------:R0:W-:Y:S01]  /*16050*/  @P1 STG.E.U8 desc[UR20][R16.64], R21 ;  /* 0x0000001510001986 */ /* 0x0001e2000c101114 */
[----:B------:R-:W-:Y:S02]  /*16060*/  LOP3.LUT R12, R3, 0xf8, RZ, 0xfc, !PT ;  /* 0x000000f8030c7812 */ /* 0x000fe400078efcff */
[----:B------:R-:W-:Y:S02]  /*16070*/  LEA.HI.X.SX32 R5, R5, R2, 0x1, P2 ;  /* 0x0000000205057211 */ /* 0x000fe400010f0eff */
[----:B-1----:R-:W-:Y:S02]  /*16080*/  PRMT R15, R6, 0x7770, RZ ;  /* 0x00007770060f7816 */ /* 0x002fe400000000ff */
[----:B------:R-:W-:Y:S02]  /*16090*/  ISETP.LT.AND P1, PT, R45, UR15, !P0 ;  /* 0x0000000f2d007c0c */ /* 0x000fe4000c721270 */
[----:B------:R-:W-:Y:S01]  /*160a0*/  IADD3 R18, P5, PT, R11, R8, RZ ;  /* 0x000000080b127210 */ /* 0x000fe20007fbe0ff */
[----:B------:R1:W-:Y:S01]  /*160b0*/  @P3 STG.E.U8 desc[UR20][R4.64], R15 ;  /* 0x0000000f04003986 */ /* 0x0003e2000c101114 */
[----:B------:R-:W-:-:S02]  /*160c0*/  ISETP.LT.AND P2, PT, R12, UR15, !P0 ;  /* 0x0000000f0c007c0c */ /* 0x000fc4000c741270 */
[----:B0-----:R-:W-:Y:S02]  /*160d0*/  IADD3 R16, P6, PT, R13, R8, RZ ;  /* 0x000000080d107210 */ /* 0x001fe40007fde0ff */
[----:B------:R-:W-:Y:S01]  /*160e0*/  LEA.HI.X.SX32 R19, R11, R2, 0x1, P5 ;  /* 0x000000020b137211 */ /* 0x000fe200028f0eff */
[----:B------:R-:W-:Y:S01]  /*160f0*/  IMAD R11, R43, R10, RZ ;  /* 0x0000000a2b0b7224 */ /* 0x000fe200078e02ff */
[C---:B------:R-:W-:Y:S02]  /*16100*/  PRMT R25, R6.reuse, 0x7771, RZ ;  /* 0x0000777106197816 */ /* 0x040fe400000000ff */
[----:B------:R-:W-:Y:S02]  /*16110*/  LEA.HI.X.SX32 R17, R13, R2, 0x1, P6 ;  /* 0x000000020d117211 */ /* 0x000fe400030f0eff */
[----:B------:R-:W0:Y:S01]  /*16120*/  LDS.128 R12, [R22+UR9+0x2000] ;  /* 0x00200009160c7984 */ /* 0x000e220008000c00 */
[----:B------:R-:W-:Y:S01]  /*16130*/  PRMT R23, R6, 0x7772, RZ ;  /* 0x0000777206177816 */ /* 0x000fe200000000ff */
[C---:B-1----:R-:W-:Y:S01]  /*16140*/  IMAD R5, R41.reuse, R10, RZ ;  /* 0x0000000a29057224 */ /* 0x042fe200078e02ff */
[----:B------:R-:W-:Y:S01]  /*16150*/  ISETP.LT.AND P3, PT, R41, UR15, !P0 ;  /* 0x0000000f29007c0c */ /* 0x000fe2000c761270 */
[----:B------:R1:W-:Y:S01]  /*16160*/  @P4 STG.E.U8 desc[UR20][R18.64], R25 ;  /* 0x0000001912004986 */ /* 0x0003e2000c101114 */
[----:B------:R-:W-:-:S02]  /*16170*/  ISETP.LT.AND P4, PT, R43, UR15, !P0 ;  /* 0x0000000f2b007c0c */ /* 0x000fc4000c781270 */
[-C--:B------:R-:W-:Y:S01]  /*16180*/  IADD3 R4, P5, PT, R5, R8.reuse, RZ ;  /* 0x0000000805047210 */ /* 0x080fe20007fbe0ff */
[----:B------:R2:W-:Y:S01]  /*16190*/  @P1 STG.E.U8 desc[UR20][R16.64], R23 ;  /* 0x0000001710001986 */ /* 0x0005e2000c101114 */
[----:B------:R-:W-:Y:S02]  /*161a0*/  IADD3 R20, P1, PT, R11, R8, RZ ;  /* 0x000000080b147210 */ /* 0x000fe40007f3e0ff */
[----:B------:R-:W-:Y:S02]  /*161b0*/  ISETP.LT.AND P6, PT, R39, UR15, !P0 ;  /* 0x0000000f27007c0c */ /* 0x000fe4000c7c1270 */
[----:B------:R-:W-:Y:S01]  /*161c0*/  LEA.HI.X.SX32 R21, R11, R2, 0x1, P1 ;  /* 0x000000020b157211 */ /* 0x000fe200008f0eff */
[----:B------:R-:W-:Y:S01]  /*161d0*/  IMAD R11, R39, R10, RZ ;  /* 0x0000000a270b7224 */ /* 0x000fe200078e02ff */
[----:B------:R-:W-:Y:S02]  /*161e0*/  LEA.HI.X.SX32 R5, R5, R2, 0x1, P5 ;  /* 0x0000000205057211 */ /* 0x000fe400028f0eff */
[----:B-1----:R-:W-:-:S02]  /*161f0*/  PRMT R19, R6, 0x7773, RZ ;  /* 0x0000777306137816 */ /* 0x002fc400000000ff */
[----:B------:R-:W-:Y:S01]  /*16200*/  PRMT R29, R7, 0x7770, RZ ;  /* 0x00007770071d7816 */ /* 0x000fe200000000ff */
[C---:B--2---:R-:W-:Y:S01]  /*16210*/  IMAD R17, R37.reuse, R10, RZ ;  /* 0x0000000a25117224 */ /* 0x044fe200078e02ff */
[----:B------:R-:W-:Y:S01]  /*16220*/  ISETP.LT.AND P5, PT, R37, UR15, !P0 ;  /* 0x0000000f25007c0c */ /* 0x000fe2000c7a1270 */
[----:B------:R1:W-:Y:S01]  /*16230*/  @P4 STG.E.U8 desc[UR20][R20.64], R19 ;  /* 0x0000001314004986 */ /* 0x0003e2000c101114 */
[----:B------:R-:W-:Y:S02]  /*16240*/  IADD3 R6, P4, PT, R11, R8, RZ ;  /* 0x000000080b067210 */ /* 0x000fe40007f9e0ff */
[C---:B------:R-:W-:Y:S01]  /*16250*/  PRMT R23, R7.reuse, 0x7773, RZ ;  /* 0x0000777307177816 */ /* 0x040fe200000000ff */
[----:B------:R2:W-:Y:S01]  /*16260*/  @P3 STG.E.U8 desc[UR20][R4.64], R29 ;  /* 0x0000001d04003986 */ /* 0x0005e2000c101114 */
[C---:B------:R-:W-:Y:S02]  /*16270*/  PRMT R25, R7.reuse, 0x7772, RZ ;  /* 0x0000777207197816 */ /* 0x040fe400000000ff */
[----:B------:R-:W-:-:S02]  /*16280*/  PRMT R27, R7, 0x7771, RZ ;  /* 0x00007771071b7816 */ /* 0x000fc400000000ff */
[----:B------:R-:W-:Y:S01]  /*16290*/  LEA.HI.X.SX32 R7, R11, R2, 0x1, P4 ;  /* 0x000000020b077211 */ /* 0x000fe200020f0eff */
[----:B------:R-:W-:Y:S01]  /*162a0*/  IMAD R11, R35, R10, RZ ;  /* 0x0000000a230b7224 */ /* 0x000fe200078e02ff */
[----:B------:R-:W-:Y:S02]  /*162b0*/  IADD3 R16, P4, PT, R17, R8, RZ ;  /* 0x0000000811107210 */ /* 0x000fe40007f9e0ff */
[----:B-1----:R-:W-:Y:S01]  /*162c0*/  LOP3.LUT R21, R3, 0x80, RZ, 0xfc, !PT ;  /* 0x0000008003157812 */ /* 0x002fe200078efcff */
[----:B------:R1:W-:Y:S01]  /*162d0*/  @P6 STG.E.U8 desc[UR20][R6.64], R27 ;  /* 0x0000001b06006986 */ /* 0x0003e2000c101114 */
[----:B------:R-:W-:Y:S02]  /*162e0*/  ISETP.LT.AND P3, PT, R35, UR15, !P0 ;  /* 0x0000000f23007c0c */ /* 0x000fe4000c761270 */
[----:B------:R-:W-:Y:S01]  /*162f0*/  LEA.HI.X.SX32 R17, R17, R2, 0x1, P4 ;  /* 0x0000000211117211 */ /* 0x000fe200020f0eff */
[----:B--2---:R-:W-:Y:S01]  /*16300*/  IMAD R5, R21, R10, RZ ;  /* 0x0000000a15057224 */ /* 0x004fe200078e02ff */
[----:B------:R-:W-:-:S02]  /*16310*/  IADD3 R18, P6, PT, R11, R8, RZ ;  /* 0x000000080b127210 */ /* 0x000fc40007fde0ff */
[----:B------:R-:W-:Y:S01]  /*16320*/  LOP3.LUT R20, R3, 0x84, RZ, 0xfc, !PT ;  /* 0x0000008403147812 */ /* 0x000fe200078efcff */
[----:B------:R2:W-:Y:S01]  /*16330*/  @P5 STG.E.U8 desc[UR20][R16.64], R25 ;  /* 0x0000001910005986 */ /* 0x0005e2000c101114 */
[----:B------:R-:W-:Y:S02]  /*16340*/  ISETP.LT.AND P4, PT, R21, UR15, !P0 ;  /* 0x0000000f15007c0c */ /* 0x000fe4000c781270 */
[----:B------:R-:W-:Y:S01]  /*16350*/  LEA.HI.X.SX32 R19, R11, R2, 0x1, P6 ;  /* 0x000000020b137211 */ /* 0x000fe200030f0eff */
[----:B-1----:R-:W-:Y:S01]  /*16360*/  IMAD R7, R10, 0x4, R5 ;  /* 0x000000040a077824 */ /* 0x002fe200078e0205 */
[----:B------:R-:W-:Y:S01]  /*16370*/  IADD3 R4, P5, PT, R5, R8, RZ ;  /* 0x0000000805047210 */ /* 0x000fe20007fbe0ff */
[----:B------:R-:W-:Y:S01]  /*16380*/  VIADD R27, R9, 0x8c ;  /* 0x0000008c091b7836 */ /* 0x000fe20000000000 */
[----:B------:R-:W-:Y:S01]  /*16390*/  LOP3.LUT R6, R3, 0x88, RZ, 0xfc, !PT ;  /* 0x0000008803067812 */ /* 0x000fe200078efcff */
[----:B------:R1:W-:Y:S01]  /*163a0*/  @P3 STG.E.U8 desc[UR20][R18.64], R23 ;  /* 0x0000001712003986 */ /* 0x0003e2000c101114 */
[----:B------:R-:W-:Y:S01]  /*163b0*/  ISETP.LT.AND P6, PT, R20, UR15, !P0 ;  /* 0x0000000f14007c0c */ /* 0x000fe2000c7c1270 */
[----:B------:R-:W-:Y:S01]  /*163c0*/  IMAD R11, R10, 0x4, R7 ;  /* 0x000000040a0b7824 */ /* 0x000fe200078e0207 */
[----:B------:R-:W-:-:S02]  /*163d0*/  LEA.HI.X.SX32 R5, R5, R2, 0x1, P5 ;  /* 0x0000000205057211 */ /* 0x000fc400028f0eff */
[----:B------:R-:W-:Y:S02]  /*163e0*/  ISETP.LT.AND P5, PT, R6, UR15, !P0 ;  /* 0x0000000f06007c0c */ /* 0x000fe4000c7a1270 */
[C---:B0-----:R-:W-:Y:S02]  /*163f0*/  PRMT R21, R12.reuse, 0x7770, RZ ;  /* 0x000077700c157816 */ /* 0x041fe400000000ff */
[C---:B------:R-:W-:Y:S02]  /*16400*/  IADD3 R6, P3, PT, R7.reuse, R8, RZ ;  /* 0x0000000807067210 */ /* 0x040fe40007f7e0ff */
[C---:B--2---:R-:W-:Y:S01]  /*16410*/  PRMT R25, R12.reuse, 0x7772, RZ ;  /* 0x000077720c197816 */ /* 0x044fe200000000ff */
[----:B------:R0:W-:Y:S01]  /*16420*/  @P4 STG.E.U8 desc[UR20][R4.64], R21 ;  /* 0x0000001504004986 */ /* 0x0001e2000c101114 */
[----:B------:R-:W-:Y:S01]  /*16430*/  LEA.HI.X.SX32 R7, R7, R2, 0x1, P3 ;  /* 0x0000000207077211 */ /* 0x000fe200018f0eff */
[----:B-1----:R-:W-:Y:S01]  /*16440*/  IMAD R19, R27, R10, RZ ;  /* 0x0000000a1b137224 */ /* 0x002fe200078e02ff */
[----:B------:R-:W-:-:S02]  /*16450*/  PRMT R23, R12, 0x7771, RZ ;  /* 0x000077710c177816 */ /* 0x000fc400000000ff */
[----:B------:R-:W-:Y:S01]  /*16460*/  ISETP.LT.AND P4, PT, R27, UR15, !P0 ;  /* 0x0000000f1b007c0c */ /* 0x000fe2000c781270 */
[----:B------:R-:W-:Y:S01]  /*16470*/  VIADD R27, R9, 0x9c ;  /* 0x0000009c091b7836 */ /* 0x000fe20000000000 */
[-C--:B------:R-:W-:Y:S01]  /*16480*/  IADD3 R16, P3, PT, R11, R8.reuse, RZ ;  /* 0x000000080b107210 */ /* 0x080fe20007f7e0ff */
[----:B------:R1:W-:Y:S01]  /*16490*/  @P6 STG.E.U8 desc[UR20][R6.64], R23 ;  /* 0x0000001706006986 */ /* 0x0003e2000c101114 */
[----:B------:R-:W-:Y:S02]  /*164a0*/  IADD3 R18, P6, PT, R19, R8, RZ ;  /* 0x0000000813127210 */ /* 0x000fe40007fde0ff */
[-C--:B------:R-:W-:Y:S01]  /*164b0*/  LEA.HI.X.SX32 R17, R11, R2.reuse, 0x1, P3 ;  /* 0x000000020b117211 */ /* 0x080fe200018f0eff */
[----:B------:R-:W-:Y:S01]  /*164c0*/  IMAD R11, R10, 0x8, R11 ;  /* 0x000000080a0b7824 */ /* 0x000fe200078e020b */
[C---:B0-----:R-:W-:Y:S02]  /*164d0*/  LOP3.LUT R4, R3.reuse, 0x94, RZ, 0xfc, !PT ;  /* 0x0000009403047812 */ /* 0x041fe400078efcff */
[----:B------:R-:W-:Y:S01]  /*164e0*/  LOP3.LUT R20, R3, 0x90, RZ, 0xfc, !PT ;  /* 0x0000009003147812 */ /* 0x000fe200078efcff */
[----:B------:R-:W-:Y:S01]  /*164f0*/  @P5 STG.E.U8 desc[UR20][R16.64], R25 ;  /* 0x0000001910005986 */ /* 0x000fe2000c101114 */
[----:B------:R-:W-:-:S02]  /*16500*/  LEA.HI.X.SX32 R19, R19, R2, 0x1, P6 ;  /* 0x0000000213137211 */ /* 0x000fc400030f0eff */
[----:B------:R-:W-:Y:S01]  /*16510*/  PRMT R21, R12, 0x7773, RZ ;  /* 0x000077730c157816 */ /* 0x000fe200000000ff */
[----:B-1----:R-:W-:Y:S01]  /*16520*/  IMAD R7, R10, 0x4, R11 ;  /* 0x000000040a077824 */ /* 0x002fe200078e020b */
[----:B------:R-:W-:Y:S02]  /*16530*/  ISETP.LT.AND P6, PT, R4, UR15, !P0 ;  /* 0x0000000f04007c0c */ /* 0x000fe4000c7c1270 */
[----:B------:R-:W-:Y:S01]  /*16540*/  IADD3 R4, P5, PT, R11, R8, RZ ;  /* 0x000000080b047210 */ /* 0x000fe20007fbe0ff */
[----:B------:R0:W-:Y:S01]  /*16550*/  @P4 STG.E.U8 desc[UR20][R18.64], R21 ;  /* 0x0000001512004986 */ /* 0x0001e2000c101114 */
[----:B------:R-:W-:Y:S02]  /*16560*/  LOP3.LUT R6, R3, 0x98, RZ, 0xfc, !PT ;  /* 0x0000009803067812 */ /* 0x000fe400078efcff */
[----:B------:R-:W-:Y:S02]  /*16570*/  ISETP.LT.AND P3, PT, R20, UR15, !P0 ;  /* 0x0000000f14007c0c */ /* 0x000fe4000c761270 */
[----:B------:R-:W-:Y:S01]  /*16580*/  LEA.HI.X.SX32 R5, R11, R2, 0x1, P5 ;  /* 0x000000020b057211 */ /* 0x000fe200028f0eff */
[----:B------:R-:W-:Y:S01]  /*16590*/  IMAD R11, R10, 0x4, R7 ;  /* 0x000000040a0b7824 */ /* 0x000fe200078e0207 */
[----:B------:R-:W-:-:S02]  /*165a0*/  ISETP.LT.AND P4, PT, R6, UR15, !P0 ;  /* 0x0000000f06007c0c */ /* 0x000fc4000c781270 */
[----:B------:R-:W-:Y:S02]  /*165b0*/  IADD3 R6, P5, PT, R7, R8, RZ ;  /* 0x0000000807067210 */ /* 0x000fe40007fbe0ff */
[----:B------:R-:W-:Y:S01]  /*165c0*/  PRMT R23, R13, 0x7770, RZ ;  /* 0x000077700d177816 */ /* 0x000fe200000000ff */
[----:B0-----:R-:W-:Y:S01]  /*165d0*/  IMAD R19, R27, R10, RZ ;  /* 0x0000000a1b137224 */ /* 0x001fe200078e02ff */
[----:B------:R-:W-:Y:S02]  /*165e0*/  LEA.HI.X.SX32 R7, R7, R2, 0x1, P5 ;  /* 0x0000000207077211 */ /* 0x000fe400028f0eff */
[----:B------:R-:W-:Y:S01]  /*165f0*/  PRMT R21, R13, 0x7771, RZ ;  /* 0x000077710d157816 */ /* 0x000fe200000000ff */
[----:B------:R0:W-:Y:S01]  /*16600*/  @P3 STG.E.U8 desc[UR20][R4.64], R23 ;  /* 0x0000001704003986 */ /* 0x0001e2000c101114 */
[----:B------:R-:W-:Y:S02]  /*16610*/  IADD3 R16, P5, PT, R11, R8, RZ ;  /* 0x000000080b107210 */ /* 0x000fe40007fbe0ff */
[----:B------:R-:W-:Y:S01]  /*16620*/  PRMT R25, R13, 0x7772, RZ ;  /* 0x000077720d197816 */ /* 0x000fe200000000ff */
[----:B------:R1:W-:Y:S01]  /*16630*/  @P6 STG.E.U8 desc[UR20][R6.64], R21 ;  /* 0x0000001506006986 */ /* 0x0003e2000c101114 */
[----:B------:R-:W-:Y:S01]  /*16640*/  LEA.HI.X.SX32 R17, R11, R2, 0x1, P5 ;  /* 0x000000020b117211 */ /* 0x000fe200028f0eff */
[----:B------:R-:W-:Y:S01]  /*16650*/  IMAD R11, R10, 0x8, R11 ;  /* 0x000000080a0b7824 */ /* 0x000fe200078e020b */
[----:B------:R-:W-:-:S02]  /*16660*/  LOP3.LUT R12, R3, 0xa0, RZ, 0xfc, !PT ;  /* 0x000000a0030c7812 */ /* 0x000fc400078efcff */
[----:B------:R-:W-:Y:S01]  /*16670*/  IADD3 R18, P6, PT, R19, R8, RZ ;  /* 0x0000000813127210 */ /* 0x000fe20007fde0ff */
[----:B------:R2:W-:Y:S01]  /*16680*/  @P4 STG.E.U8 desc[UR20][R16.64], R25 ;  /* 0x0000001910004986 */ /* 0x0005e2000c101114 */
[----:B------:R-:W-:Y:S01]  /*16690*/  ISETP.LT.AND P3, PT, R27, UR15, !P0 ;  /* 0x0000000f1b007c0c */ /* 0x000fe2000c761270 */
[----:B------:R-:W-:Y:S01]  /*166a0*/  VIADD R27, R9, 0xac ;  /* 0x000000ac091b7836 */ /* 0x000fe20000000000 */
[----:B0-----:R-:W-:Y:S02]  /*166b0*/  LOP3.LUT R4, R3, 0xa4, RZ, 0xfc, !PT ;  /* 0x000000a403047812 */ /* 0x001fe400078efcff */
[----:B------:R-:W-:Y:S01]  /*166c0*/  ISETP.LT.AND P5, PT, R12, UR15, !P0 ;  /* 0x0000000f0c007c0c */ /* 0x000fe2000c7a1270 */
[----:B-1----:R-:W-:Y:S01]  /*166d0*/  IMAD R7, R10, 0x4, R11 ;  /* 0x000000040a077824 */ /* 0x002fe200078e020b */
[----:B------:R-:W-:Y:S02]  /*166e0*/  LEA.HI.X.SX32 R19, R19, R2, 0x1, P6 ;  /* 0x0000000213137211 */ /* 0x000fe400030f0eff */
[----:B------:R-:W-:-:S02]  /*166f0*/  ISETP.LT.AND P4, PT, R4, UR15, !P0 ;  /* 0x0000000f04007c0c */ /* 0x000fc4000c781270 */
[----:B------:R-:W-:Y:S02]  /*16700*/  IADD3 R4, P6, PT, R11, R8, RZ ;  /* 0x000000080b047210 */ /* 0x000fe40007fde0ff */
[----:B------:R-:W-:Y:S02]  /*16710*/  PRMT R23, R13, 0x7773, RZ ;  /* 0x000077730d177816 */ /* 0x000fe400000000ff */
[----:B------:R-:W-:Y:S01]  /*16720*/  LEA.HI.X.SX32 R5, R11, R2, 0x1, P6 ;  /* 0x000000020b057211 */ /* 0x000fe200030f0eff */
[----:B------:R-:W-:Y:S01]  /*16730*/  IMAD R11, R10, 0x4, R7 ;  /* 0x000000040a0b7824 */ /* 0x000fe200078e0207 */
[----:B------:R-:W-:Y:S01]  /*16740*/  IADD3 R12, P6, PT, R7, R8, RZ ;  /* 0x00000008070c7210 */ /* 0x000fe20007fde0ff */
[----:B------:R0:W-:Y:S01]  /*16750*/  @P3 STG.E.U8 desc[UR20][R18.64], R23 ;  /* 0x0000001712003986 */ /* 0x0001e2000c101114 */
[----:B------:R-:W-:Y:S02]  /*16760*/  PRMT R21, R14, 0x7770, RZ ;  /* 0x000077700e157816 */ /* 0x000fe400000000ff */
[----:B------:R-:W-:-:S02]  /*16770*/  LOP3.LUT R6, R3, 0xa8, RZ, 0xfc, !PT ;  /* 0x000000a803067812 */ /* 0x000fc400078efcff */
[----:B------:R-:W-:Y:S01]  /*16780*/  LEA.HI.X.SX32 R13, R7, R2, 0x1, P6 ;  /* 0x00000002070d7211 */ /* 0x000fe200030f0eff */
[----:B------:R-:W-:Y:S01]  /*16790*/  IMAD R7, R27, R10, RZ ;  /* 0x0000000a1b077224 */ /* 0x000fe200078e02ff */
[----:B--2---:R-:W-:Y:S01]  /*167a0*/  IADD3 R16, P6, PT, R11, R8, RZ ;  /* 0x000000080b107210 */ /* 0x004fe20007fde0ff */
[----:B------:R-:W-:Y:S01]  /*167b0*/  @P5 STG.E.U8 desc[UR20][R4.64], R21 ;  /* 0x0000001504005986 */ /* 0x000fe2000c101114 */
[----:B------:R-:W-:Y:S02]  /*167c0*/  ISETP.LT.AND P5, PT, R27, UR15, !P0 ;  /* 0x0000000f1b007c0c */ /* 0x000fe4000c7a1270 */
[----:B------:R-:W-:Y:S02]  /*167d0*/  ISETP.LT.AND P3, PT, R6, UR15, !P0 ;  /* 0x0000000f06007c0c */ /* 0x000fe4000c761270 */
[----:B------:R-:W-:Y:S02]  /*167e0*/  PRMT R27, R14, 0x7771, RZ ;  /* 0x000077710e1b7816 */ /* 0x000fe400000000ff */
[----:B------:R-:W-:-:S02]  /*167f0*/  LOP3.LUT R6, R3, 0xb0, RZ, 0xfc, !PT ;  /* 0x000000b003067812 */ /* 0x000fc400078efcff */
[----:B------:R-:W-:Y:S01]  /*16800*/  LEA.HI.X.SX32 R17, R11, R2, 0x1, P6 ;  /* 0x000000020b117211 */ /* 0x000fe200030f0eff */
[----:B------:R1:W-:Y:S01]  /*16810*/  @P4 STG.E.U8 desc[UR20][R12.64], R27 ;  /* 0x0000001b0c004986 */ /* 0x0003e2000c101114 */
[C---:B0-----:R-:W-:Y:S01]  /*16820*/  IADD3 R18, P6, PT, R7.reuse, R8, RZ ;  /* 0x0000000807127210 */ /* 0x041fe20007fde0ff */
[----:B------:R-:W-:Y:S01]  /*16830*/  IMAD R11, R10, 0x8, R11 ;  /* 0x000000080a0b7824 */ /* 0x000fe200078e020b */
[----:B------:R-:W-:Y:S02]  /*16840*/  ISETP.LT.AND P4, PT, R6, UR15, !P0 ;  /* 0x0000000f06007c0c */ /* 0x000fe4000c781270 */
[----:B------:R-:W-:Y:S02]  /*16850*/  LEA.HI.X.SX32 R19, R7, R2, 0x1, P6 ;  /* 0x0000000207137211 */ /* 0x000fe400030f0eff */
[----:B------:R-:W0:Y:S01]  /*16860*/  LDS.128 R4, [R0+UR9+0x3000] ;  /* 0x0030000900047984 */ /* 0x000e220008000c00 */
[----:B------:R-:W-:Y:S02]  /*16870*/  PRMT R23, R14, 0x7772, RZ ;  /* 0x000077720e177816 */ /* 0x000fe400000000ff */
[----:B------:R-:W-:-:S02]  /*16880*/  LOP3.LUT R20, R3, 0xb4, RZ, 0xfc, !PT ;  /* 0x000000b403147812 */ /* 0x000fc400078efcff */
[----:B------:R-:W-:Y:S01]  /*16890*/  PRMT R25, R14, 0x7773, RZ ;  /* 0x000077730e197816 */ /* 0x000fe200000000ff */
[----:B------:R2:W-:Y:S01]  /*168a0*/  @P3 STG.E.U8 desc[UR20][R16.64], R23 ;  /* 0x0000001710003986 */ /* 0x0005e2000c101114 */
[----:B------:R-:W-:Y:S01]  /*168b0*/  ISETP.LT.AND P3, PT, R20, UR15, !P0 ;  /* 0x0000000f14007c0c */ /* 0x000fe2000c761270 */
[C---:B-1----:R-:W-:Y:S01]  /*168c0*/  IMAD R13, R10.reuse, 0x4, R11 ;  /* 0x000000040a0d7824 */ /* 0x042fe200078e020b */
[----:B------:R-:W-:Y:S01]  /*168d0*/  IADD3 R20, P6, PT, R11, R8, RZ ;  /* 0x000000080b147210 */ /* 0x000fe20007fde0ff */
[----:B------:R1:W-:Y:S01]  /*168e0*/  @P5 STG.E.U8 desc[UR20][R18.64], R25 ;  /* 0x0000001912005986 */ /* 0x0003e2000c101114 */
[----:B------:R-:W-:Y:S01]  /*168f0*/  LOP3.LUT R12, R3, 0xb8, RZ, 0xfc, !PT ;  /* 0x000000b8030c7812 */ /* 0x000fe200078efcff */
[----:B------:R-:W-:Y:S01]  /*16900*/  VIADD R27, R9, 0xcc ;  /* 0x000000cc091b7836 */ /* 0x000fe20000000000 */
[----:B------:R-:W-:Y:S01]  /*16910*/  LEA.HI.X.SX32 R21, R11, R2, 0x1, P6 ;  /* 0x000000020b157211 */ /* 0x000fe200030f0eff */
[----:B------:R-:W-:Y:S01]  /*16920*/  IMAD R11, R10, 0x4, R13 ;  /* 0x000000040a0b7824 */ /* 0x000fe200078e020d */
[----:B------:R-:W-:-:S02]  /*16930*/  ISETP.LT.AND P5, PT, R12, UR15, !P0 ;  /* 0x0000000f0c007c0c */ /* 0x000fc4000c7a1270 */
[----:B------:R-:W-:Y:S01]  /*16940*/  IADD3 R12, P6, PT, R13, R8, RZ ;  /* 0x000000080d0c7210 */ /* 0x000fe20007fde0ff */
[----:B--2---:R-:W-:Y:S01]  /*16950*/  VIADD R17, R9, 0xbc ;  /* 0x000000bc09117836 */ /* 0x004fe20000000000 */
[----:B------:R-:W-:Y:S02]  /*16960*/  PRMT R23, R15, 0x7770, RZ ;  /* 0x000077700f177816 */ /* 0x000fe400000000ff */
[----:B------:R-:W-:Y:S01]  /*16970*/  LEA.HI.X.SX32 R13, R13, R2, 0x1, P6 ;  /* 0x000000020d0d7211 */ /* 0x000fe200030f0eff */
[----:B-1----:R-:W-:Y:S01]  /*16980*/  IMAD R19, R17, R10, RZ ;  /* 0x0000000a11137224 */ /* 0x002fe200078e02ff */
[----:B------:R-:W-:Y:S01]  /*16990*/  PRMT R25, R15, 0x7771, RZ ;  /* 0x000077710f197816 */ /* 0x000fe200000000ff */
[----:B------:R1:W-:Y:S01]  /*169a0*/  @P4 STG.E.U8 desc[UR20][R20.64], R23 ;  /* 0x0000001714004986 */ /* 0x0003e2000c101114 */
[----:B------:R-:W-:Y:S02]  /*169b0*/  IADD3 R16, P6, PT, R11, R8, RZ ;  /* 0x000000080b107210 */ /* 0x000fe40007fde0ff */
[----:B------:R-:W-:Y:S01]  /*169c0*/  ISETP.LT.AND P4, PT, R17, UR15, !P0 ;  /* 0x0000000f11007c0c */ /* 0x000fe2000c781270 */
[----:B------:R2:W-:Y:S01]  /*169d0*/  @P3 STG.E.U8 desc[UR20][R12.64], R25 ;  /* 0x000000190c003986 */ /* 0x0005e2000c101114 */
[----:B------:R-:W-:-:S02]  /*169e0*/  LOP3.LUT R0, R3, 0xc0, RZ, 0xfc, !PT ;  /* 0x000000c003007812 */ /* 0x000fc400078efcff */
[----:B------:R-:W-:Y:S01]  /*169f0*/  LEA.HI.X.SX32 R17, R11, R2, 0x1, P6 ;  /* 0x000000020b117211 */ /* 0x000fe200030f0eff */
[----:B------:R-:W-:Y:S01]  /*16a00*/  IMAD R11, R10, 0x8, R11 ;  /* 0x000000080a0b7824 */ /* 0x000fe200078e020b */
[----:B------:R-:W-:Y:S02]  /*16a10*/  IADD3 R14, P6, PT, R19, R8, RZ ;  /* 0x00000008130e7210 */ /* 0x000fe40007fde0ff */
[----:B------:R-:W-:Y:S02]  /*16a20*/  ISETP.LT.AND P3, PT, R0, UR15, !P0 ;  /* 0x0000000f00007c0c */ /* 0x000fe4000c761270 */
[----:B-1----:R-:W-:Y:S02]  /*16a30*/  PRMT R23, R15, 0x7772, RZ ;  /* 0x000077720f177816 */ /* 0x002fe400000000ff */
[----:B------:R-:W-:Y:S02]  /*16a40*/  LOP3.LUT R0, R3, 0xc4, RZ, 0xfc, !PT ;  /* 0x000000c403007812 */ /* 0x000fe400078efcff */
[----:B------:R-:W-:Y:S01]  /*16a50*/  PRMT R21, R15, 0x7773, RZ ;  /* 0x000077730f157816 */ /* 0x000fe200000000ff */
[----:B------:R1:W-:Y:S01]  /*16a60*/  @P5 STG.E.U8 desc[UR20][R16.64], R23 ;  /* 0x0000001710005986 */ /* 0x0003e2000c101114 */
[----:B------:R-:W-:Y:S01]  /*16a70*/  LEA.HI.X.SX32 R15, R19, R2, 0x1, P6 ;  /* 0x00000002130f7211 */ /* 0x000fe200030f0eff */
[----:B------:R-:W-:Y:S01]  /*16a80*/  IMAD R19, R10, 0x4, R11 ;  /* 0x000000040a137824 */ /* 0x000fe200078e020b */
[----:B------:R-:W-:-:S02]  /*16a90*/  ISETP.LT.AND P6, PT, R0, UR15, !P0 ;  /* 0x0000000f00007c0c */ /* 0x000fc4000c7c1270 */
[----:B--2---:R-:W-:Y:S01]  /*16aa0*/  IADD3 R12, P5, PT, R11, R8, RZ ;  /* 0x000000080b0c7210 */ /* 0x004fe20007fbe0ff */
[----:B------:R2:W-:Y:S01]  /*16ab0*/  @P4 STG.E.U8 desc[UR20][R14.64], R21 ;  /* 0x000000150e004986 */ /* 0x0005e2000c101114 */
[----:B------:R-:W-:Y:S02]  /*16ac0*/  LOP3.LUT R0, R3, 0xc8, RZ, 0xfc, !PT ;  /* 0x000000c803007812 */ /* 0x000fe400078efcff */
[----:B------:R-:W-:Y:S01]  /*16ad0*/  LEA.HI.X.SX32 R13, R11, R2, 0x1, P5 ;  /* 0x000000020b0d7211 */ /* 0x000fe200028f0eff */
[----:B------:R-:W-:Y:S01]  /*16ae0*/  IMAD R11, R10, 0x4, R19 ;  /* 0x000000040a0b7824 */ /* 0x000fe200078e0213 */
[----:B0-----:R-:W-:Y:S01]  /*16af0*/  PRMT R25, R4, 0x7770, RZ ;  /* 0x0000777004197816 */ /* 0x001fe200000000ff */
[----:B-1----:R-:W-:Y:S01]  /*16b00*/  IMAD R17, R27, R10, RZ ;  /* 0x0000000a1b117224 */ /* 0x002fe200078e02ff */
[C---:B------:R-:W-:Y:S02]  /*16b10*/  IADD3 R18, P4, PT, R19.reuse, R8, RZ ;  /* 0x0000000813127210 */ /* 0x040fe40007f9e0ff */
[----:B------:R-:W-:Y:S01]  /*16b20*/  ISETP.LT.AND P5, PT, R0, UR15, !P0 ;  /* 0x0000000f00007c0c */ /* 0x000fe2000c7a1270 */
[----:B------:R0:W-:Y:S01]  /*16b30*/  @P3 STG.E.U8 desc[UR20][R12.64], R25 ;  /* 0x000000190c003986 */ /* 0x0001e2000c101114 */
[----:B------:R-:W-:-:S02]  /*16b40*/  LEA.HI.X.SX32 R19, R19, R2, 0x1, P4 ;  /* 0x0000000213137211 */ /* 0x000fc400020f0eff */
[----:B--2---:R-:W-:Y:S02]  /*16b50*/  PRMT R21, R4, 0x7771, RZ ;  /* 0x0000777104157816 */ /* 0x004fe400000000ff */
[----:B------:R-:W-:Y:S01]  /*16b60*/  ISETP.LT.AND P3, PT, R27, UR15, !P0 ;  /* 0x0000000f1b007c0c */ /* 0x000fe2000c761270 */
[----:B------:R-:W-:Y:S01]  /*16b70*/  VIADD R27, R9, 0xdc ;  /* 0x000000dc091b7836 */ /* 0x000fe20000000000 */
[-C--:B------:R-:W-:Y:S01]  /*16b80*/  IADD3 R14, P4, PT, R11, R8.reuse, RZ ;  /* 0x000000080b0e7210 */ /* 0x080fe20007f9e0ff */
[----:B------:R1:W-:Y:S01]  /*16b90*/  @P6 STG.E.U8 desc[UR20][R18.64], R21 ;  /* 0x0000001512006986 */ /* 0x0003e2000c101114 */
[----:B------:R-:W-:Y:S02]  /*16ba0*/  LOP3.LUT R0, R3, 0xd0, RZ, 0xfc, !PT ;  /* 0x000000d003007812 */ /* 0x000fe400078efcff */
[----:B------:R-:W-:Y:S02]  /*16bb0*/  IADD3 R16, P6, PT, R17, R8, RZ ;  /* 0x0000000811107210 */ /* 0x000fe40007fde0ff */
[----:B------:R-:W-:Y:S01]  /*16bc0*/  LEA.HI.X.SX32 R15, R11, R2, 0x1, P4 ;  /* 0x000000020b0f7211 */ /* 0x000fe200020f0eff */
[----:B------:R-:W-:Y:S01]  /*16bd0*/  IMAD R11, R10, 0x8, R11 ;  /* 0x000000080a0b7824 */ /* 0x000fe200078e020b */
[----:B0-----:R-:W-:-:S02]  /*16be0*/  PRMT R25, R4, 0x7772, RZ ;  /* 0x0000777204197816 */ /* 0x001fc400000000ff */
[----:B------:R-:W-:Y:S02]  /*16bf0*/  ISETP.LT.AND P4, PT, R0, UR15, !P0 ;  /* 0x0000000f00007c0c */ /* 0x000fe4000c781270 */
[----:B------:R-:W-:Y:S01]  /*16c00*/  LOP3.LUT R0, R3, 0xd4, RZ, 0xfc, !PT ;  /* 0x000000d403007812 */ /* 0x000fe200078efcff */
[----:B------:R0:W-:Y:S01]  /*16c10*/  @P5 STG.E.U8 desc[UR20][R14.64], R25 ;  /* 0x000000190e005986 */ /* 0x0001e2000c101114 */
[----:B------:R-:W-:Y:S01]  /*16c20*/  LEA.HI.X.SX32 R17, R17, R2, 0x1, P6 ;  /* 0x0000000211117211 */ /* 0x000fe200030f0eff */
[----:B-1----:R-:W-:Y:S01]  /*16c30*/  IMAD R19, R10, 0x4, R11 ;  /* 0x000000040a137824 */ /* 0x002fe200078e020b */
[----:B------:R-:W-:Y:S02]  /*16c40*/  PRMT R23, R4, 0x7773, RZ ;  /* 0x0000777304177816 */ /* 0x000fe400000000ff */
[----:B------:R-:W-:Y:S02]  /*16c50*/  ISETP.LT.AND P6, PT, R0, UR15, !P0 ;  /* 0x0000000f00007c0c */ /* 0x000fe4000c7c1270 */
[----:B------:R-:W-:Y:S01]  /*16c60*/  IADD3 R12, P5, PT, R11, R8, RZ ;  /* 0x000000080b0c7210 */ /* 0x000fe20007fbe0ff */
[----:B------:R1:W-:Y:S01]  /*16c70*/  @P3 STG.E.U8 desc[UR20][R16.64], R23 ;  /* 0x0000001710003986 */ /* 0x0003e2000c101114 */
[----:B------:R-:W-:-:S02]  /*16c80*/  PRMT R21, R5, 0x7770, RZ ;  /* 0x0000777005157816 */ /* 0x000fc400000000ff */
[----:B------:R-:W-:Y:S01]  /*16c90*/  LEA.HI.X.SX32 R13, R11, R2, 0x1, P5 ;  /* 0x000000020b0d7211 */ /* 0x000fe200028f0eff */
[----:B------:R-:W-:Y:S01]  /*16ca0*/  IMAD R11, R10, 0x4, R19 ;  /* 0x000000040a0b7824 */ /* 0x000fe200078e0213 */
[----:B------:R-:W-:Y:S02]  /*16cb0*/  IADD3 R18, P3, PT, R19, R8, RZ ;  /* 0x0000000813127210 */ /* 0x000fe40007f7e0ff */
[----:B------:R-:W-:Y:S01]  /*16cc0*/  LOP3.LUT R0, R3, 0xd8, RZ, 0xfc, !PT ;  /* 0x000000d803007812 */ /* 0x000fe200078efcff */
[----:B------:R2:W-:Y:S01]  /*16cd0*/  @P4 STG.E.U8 desc[UR20][R12.64], R21 ;  /* 0x000000150c004986 */ /* 0x0005e2000c101114 */
[----:B------:R-:W-:Y:S02]  /*16ce0*/  LEA.HI.X.SX32 R19, R19, R2, 0x1, P3 ;  /* 0x0000000213137211 */ /* 0x000fe400018f0eff */
[----:B0-----:R-:W-:Y:S01]  /*16cf0*/  PRMT R25, R5, 0x7771, RZ ;  /* 0x0000777105197816 */ /* 0x001fe200000000ff */
[----:B-1----:R-:W-:Y:S01]  /*16d00*/  IMAD R17, R27, R10, RZ ;  /* 0x0000000a1b117224 */ /* 0x002fe200078e02ff */
[----:B------:R-:W-:-:S02]  /*16d10*/  ISETP.LT.AND P5, PT, R0, UR15, !P0 ;  /* 0x0000000f00007c0c */ /* 0x000fc4000c7a1270 */
[----:B------:R-:W-:Y:S01]  /*16d20*/  ISETP.LT.AND P4, PT, R27, UR15, !P0 ;  /* 0x0000000f1b007c0c */ /* 0x000fe2000c781270 */
[----:B------:R-:W-:Y:S01]  /*16d30*/  @P6 STG.E.U8 desc[UR20][R18.64], R25 ;  /* 0x0000001912006986 */ /* 0x000fe2000c101114 */
[-C--:B------:R-:W-:Y:S02]  /*16d40*/  IADD3 R14, P3, PT, R11, R8.reuse, RZ ;  /* 0x000000080b0e7210 */ /* 0x080fe40007f7e0ff */
[----:B------:R-:W-:Y:S02]  /*16d50*/  IADD3 R16, P6, PT, R17, R8, RZ ;  /* 0x0000000811107210 */ /* 0x000fe40007fde0ff */
[-C--:B------:R-:W-:Y:S01]  /*16d60*/  LEA.HI.X.SX32 R15, R11, R2.reuse, 0x1, P3 ;  /* 0x000000020b0f7211 */ /* 0x080fe200018f0eff */
[C---:B------:R-:W-:Y:S01]  /*16d70*/  IMAD R11, R10.reuse, 0x8, R11 ;  /* 0x000000080a0b7824 */ /* 0x040fe200078e020b */
[----:B------:R-:W-:Y:S02]  /*16d80*/  PRMT R27, R5, 0x7772, RZ ;  /* 0x00007772051b7816 */ /* 0x000fe400000000ff */
[----:B------:R-:W-:Y:S01]  /*16d90*/  LOP3.LUT R0, R3, 0xe0, RZ, 0xfc, !PT ;  /* 0x000000e003007812 */ /* 0x000fe200078efcff */
[----:B--2---:R-:W-:Y:S01]  /*16da0*/  IMAD R21, R10, 0x4, R11 ;  /* 0x000000040a157824 */ /* 0x004fe200078e020b */
[----:B------:R-:W-:Y:S01]  /*16db0*/  LEA.HI.X.SX32 R17, R17, R2, 0x1, P6 ;  /* 0x0000000211117211 */ /* 0x000fe200030f0eff */
[----:B------:R0:W-:Y:S01]  /*16dc0*/  @P5 STG.E.U8 desc[UR20][R14.64], R27 ;  /* 0x0000001b0e005986 */ /* 0x0001e2000c101114 */
[----:B------:R-:W-:-:S02]  /*16dd0*/  PRMT R23, R5, 0x7773, RZ ;  /* 0x0000777305177816 */ /* 0x000fc400000000ff */
[----:B------:R-:W-:Y:S02]  /*16de0*/  LOP3.LUT R24, R3, 0xe4, RZ, 0xfc, !PT ;  /* 0x000000e403187812 */ /* 0x000fe400078efcff */
[----:B------:R-:W-:Y:S01]  /*16df0*/  ISETP.LT.AND P3, PT, R0, UR15, !P0 ;  /* 0x0000000f00007c0c */ /* 0x000fe2000c761270 */
[----:B------:R1:W-:Y:S01]  /*16e00*/  @P4 STG.E.U8 desc[UR20][R16.64], R23 ;  /* 0x0000001710004986 */ /* 0x0003e2000c101114 */
[-C--:B------:R-:W-:Y:S02]  /*16e10*/  IADD3 R12, P4, PT, R21, R8.reuse, RZ ;  /* 0x00000008150c7210 */ /* 0x080fe40007f9e0ff */
[----:B------:R-:W-:Y:S02]  /*16e20*/  ISETP.LT.AND P1, PT, R24, UR15, !P0 ;  /* 0x0000000f18007c0c */ /* 0x000fe4000c721270 */
[----:B------:R-:W-:Y:S01]  /*16e30*/  IADD3 R4, P5, PT, R11, R8, RZ ;  /* 0x000000080b047210 */ /* 0x000fe20007fbe0ff */
[----:B0-----:R-:W-:Y:S01]  /*16e40*/  VIADD R15, R9, 0xfc ;  /* 0x000000fc090f7836 */ /* 0x001fe20000000000 */
[-C--:B------:R-:W-:Y:S01]  /*16e50*/  LEA.HI.X.SX32 R13, R21, R2.reuse, 0x1, P4 ;  /* 0x00000002150d7211 */ /* 0x080fe200020f0eff */
[----:B------:R-:W-:Y:S01]  /*16e60*/  VIADD R9, R9, 0xec ;  /* 0x000000ec09097836 */ /* 0x000fe20000000000 */
[----:B------:R-:W-:Y:S01]  /*16e70*/  LEA.HI.X.SX32 R5, R11, R2, 0x1, P5 ;  /* 0x000000020b057211 */ /* 0x000fe200028f0eff */
[----:B------:R-:W-:Y:S01]  /*16e80*/  IMAD R21, R10, 0x4, R21 ;  /* 0x000000040a157824 */ /* 0x000fe200078e0215 */
[C---:B------:R-:W-:Y:S01]  /*16e90*/  PRMT R25, R6.reuse, 0x7770, RZ ;  /* 0x0000777006197816 */ /* 0x040fe200000000ff */
[-C--:B-1----:R-:W-:Y:S01]  /*16ea0*/  IMAD R23, R15, R10.reuse, RZ ;  /* 0x0000000a0f177224 */ /* 0x082fe200078e02ff */
[----:B------:R-:W-:Y:S01]  /*16eb0*/  PRMT R19, R6, 0x7771, RZ ;  /* 0x0000777106137816 */ /* 0x000fe200000000ff */
[C---:B------:R-:W-:Y:S01]  /*16ec0*/  IMAD R11, R10.reuse, 0x8, R21 ;  /* 0x000000080a0b7824 */ /* 0x040fe200078e0215 */
[C---:B------:R-:W-:Y:S01]  /*16ed0*/  ISETP.LT.AND P4, PT, R9.reuse, UR15, !P0 ;  /* 0x0000000f09007c0c */ /* 0x040fe2000c781270 */
[----:B------:R0:W-:Y:S01]  /*16ee0*/  @P3 STG.E.U8 desc[UR20][R4.64], R25 ;  /* 0x0000001904003986 */ /* 0x0001e2000c101114 */
[----:B------:R-:W-:Y:S01]  /*16ef0*/  IMAD R9, R9, R10, RZ ;  /* 0x0000000a09097224 */ /* 0x000fe200078e02ff */
[----:B------:R-:W-:Y:S01]  /*16f00*/  IADD3 R14, P3, PT, R21, R8, RZ ;  /* 0x00000008150e7210 */ /* 0x000fe20007f7e0ff */
[----:B------:R-:W-:Y:S01]  /*16f10*/  IMAD R17, R10, 0x4, R11 ;  /* 0x000000040a117824 */ /* 0x000fe200078e020b */
[----:B------:R1:W-:Y:S01]  /*16f20*/  @P1 STG.E.U8 desc[UR20][R12.64], R19 ;  /* 0x000000130c001986 */ /* 0x0003e2000c101114 */
[----:B------:R-:W-:-:S02]  /*16f30*/  ISETP.LT.AND P1, PT, R15, UR15, !P0 ;  /* 0x0000000f0f007c0c */ /* 0x000fc4000c721270 */
[----:B------:R-:W-:Y:S02]  /*16f40*/  LEA.HI.X.SX32 R15, R21, R2, 0x1, P3 ;  /* 0x00000002150f7211 */ /* 0x000fe400018f0eff */
[----:B------:R-:W-:Y:S02]  /*16f50*/  LOP3.LUT R0, R3, 0xe8, RZ, 0xfc, !PT ;  /* 0x000000e803007812 */ /* 0x000fe400078efcff */
[----:B------:R-:W-:Y:S02]  /*16f60*/  PRMT R21, R7, 0x7771, RZ ;  /* 0x0000777107157816 */ /* 0x000fe400000000ff */
[-C--:B0-----:R-:W-:Y:S02]  /*16f70*/  IADD3 R4, P6, PT, R9, R8.reuse, RZ ;  /* 0x0000000809047210 */ /* 0x081fe40007fde0ff */
[----:B------:R-:W-:Y:S01]  /*16f80*/  ISETP.LT.AND P5, PT, R0, UR15, !P0 ;  /* 0x0000000f00007c0c */ /* 0x000fe2000c7a1270 */
[----:B-1----:R-:W-:Y:S01]  /*16f90*/  IMAD R19, R10, 0x4, R17 ;  /* 0x000000040a137824 */ /* 0x002fe200078e0211 */
[----:B------:R-:W-:-:S02]  /*16fa0*/  IADD3 R12, P3, PT, R11, R8, RZ ;  /* 0x000000080b0c7210 */ /* 0x000fc40007f7e0ff */
[----:B------:R-:W-:Y:S02]  /*16fb0*/  LEA.HI.X.SX32 R5, R9, R2, 0x1, P6 ;  /* 0x0000000209057211 */ /* 0x000fe400030f0eff */
[----:B------:R-:W-:Y:S02]  /*16fc0*/  IADD3 R10, P6, PT, R17, R8, RZ ;  /* 0x00000008110a7210 */ /* 0x000fe40007fde0ff */
[----:B------:R-:W-:Y:S02]  /*16fd0*/  LEA.HI.X.SX32 R13, R11, R2, 0x1, P3 ;  /* 0x000000020b0d7211 */ /* 0x000fe400018f0eff */
[----:B------:R-:W-:Y:S02]  /*16fe0*/  LOP3.LUT R0, R3, 0xf4, RZ, 0xfc, !PT ;  /* 0x000000f403007812 */ /* 0x000fe400078efcff */
[----:B------:R-:W-:Y:S02]  /*16ff0*/  IADD3 R16, P3, PT, R19, R8, RZ ;  /* 0x0000000813107210 */ /* 0x000fe40007f7e0ff */
[----:B------:R-:W-:-:S02]  /*17000*/  LOP3.LUT R3, R3, 0xf0, RZ, 0xfc, !PT ;  /* 0x000000f003037812 */ /* 0x000fc400078efcff */
[-C--:B------:R-:W-:Y:S02]  /*17010*/  LEA.HI.X.SX32 R11, R17, R2.reuse, 0x1, P6 ;  /* 0x00000002110b7211 */ /* 0x080fe400030f0eff */
[----:B------:R-:W-:Y:S02]  /*17020*/  LEA.HI.X.SX32 R17, R19, R2, 0x1, P3 ;  /* 0x0000000213117211 */ /* 0x000fe400018f0eff */
[----:B------:R-:W-:Y:S02]  /*17030*/  ISETP.LT.AND P3, PT, R3, UR15, !P0 ;  /* 0x0000000f03007c0c */ /* 0x000fe4000c761270 */
[----:B------:R-:W-:Y:S02]  /*17040*/  ISETP.LT.AND P0, PT, R0, UR15, !P0 ;  /* 0x0000000f00007c0c */ /* 0x000fe4000c701270 */
[----:B------:R-:W-:Y:S02]  /*17050*/  IADD3 R8, P6, PT, R23, R8, RZ ;  /* 0x0000000817087210 */ /* 0x000fe40007fde0ff */
[----:B------:R-:W-:-:S02]  /*17060*/  PRMT R25, R6, 0x7772, RZ ;  /* 0x0000777206197816 */ /* 0x000fc400000000ff */
[----:B------:R-:W-:Y:S02]  /*17070*/  LEA.HI.X.SX32 R9, R23, R2, 0x1, P6 ;  /* 0x0000000217097211 */ /* 0x000fe400030f0eff */
[----:B------:R-:W-:Y:S01]  /*17080*/  PRMT R23, R6, 0x7773, RZ ;  /* 0x0000777306177816 */ /* 0x000fe200000000ff */
[----:B------:R0:W-:Y:S01]  /*17090*/  @P5 STG.E.U8 desc[UR20][R14.64], R25 ;  /* 0x000000190e005986 */ /* 0x0001e2000c101114 */
[C---:B------:R-:W-:Y:S02]  /*170a0*/  PRMT R3, R7.reuse, 0x7773, RZ ;  /* 0x0000777307037816 */ /* 0x040fe400000000ff */
[C---:B------:R-:W-:Y:S01]  /*170b0*/  PRMT R19, R7.reuse, 0x7772, RZ ;  /* 0x0000777207137816 */ /* 0x040fe200000000ff */
[----:B------:R0:W-:Y:S01]  /*170c0*/  @P4 STG.E.U8 desc[UR20][R4.64], R23 ;  /* 0x0000001704004986 */ /* 0x0001e2000c101114 */
[----:B------:R-:W-:-:S05]  /*170d0*/  PRMT R7, R7, 0x7770, RZ ;  /* 0x0000777007077816 */ /* 0x000fca00000000ff */
[----:B------:R0:W-:Y:S04]  /*170e0*/  @P3 STG.E.U8 desc[UR20][R12.64], R7 ;  /* 0x000000070c003986 */ /* 0x0001e8000c101114 */
[----:B------:R0:W-:Y:S04]  /*170f0*/  @P0 STG.E.U8 desc[UR20][R10.64], R21 ;  /* 0x000000150a000986 */ /* 0x0001e8000c101114 */
[----:B------:R0:W-:Y:S04]  /*17100*/  @P2 STG.E.U8 desc[UR20][R16.64], R19 ;  /* 0x0000001310002986 */ /* 0x0001e8000c101114 */
[----:B------:R0:W-:Y:S01]  /*17110*/  @P1 STG.E.U8 desc[UR20][R8.64], R3 ;  /* 0x0000000308001986 */ /* 0x0001e2000c101114 */
[----:B------:R-:W-:Y:S06]  /*17120*/  BAR.SYNC.DEFER_BLOCKING 0x0 ;  /* 0x0000000000007b1d */ /* 0x000fec0000010000 */
[----:B------:R-:W-:Y:S05]  /*17130*/  BRA.U UP0, `(.L_x_13) ;  /* 0x0000000100a07547 */ /* 0x000fea000b800000 */
[----:B------:R-:W1:Y:S01]  /*17140*/  S2UR UR5, SR_CgaCtaId ;  /* 0x00000000000579c3 */ /* 0x000e620000008800 */
[----:B------:R-:W-:Y:S01]  /*17150*/  NOP ;  /* 0x0000000000007918 */ /* 0x000fe20000000000 */
[----:B------:R-:W-:Y:S01]  /*17160*/  UMOV UR4, 0x50 ;  /* 0x0000005000047882 */ /* 0x000fe20000000000 */
[----:B------:R-:W-:Y:S02]  /*17170*/  IMAD.U32 R0, RZ, RZ, UR8 ;  /* 0x00000008ff007e24 */ /* 0x000fe4000f8e00ff */
[----:B0-----:R-:W-:Y:S02]  /*17180*/  IMAD.MOV.U32 R3, RZ, RZ, 0xff ;  /* 0x000000ffff037424 */ /* 0x001fe400078e00ff */
[----:B------:R-:W-:Y:S01]  /*17190*/  IMAD.MOV.U32 R7, RZ, RZ, 0x1 ;  /* 0x00000001ff077424 */ /* 0x000fe200078e00ff */
[----:B------:R-:W-:-:S04]  /*171a0*/  LOP3.LUT R0, R0, 0xffff, RZ, 0xc0, !PT ;  /* 0x0000ffff00007812 */ /* 0x000fc800078ec0ff */
[----:B------:R-:W-:-:S05]  /*171b0*/  SHF.R.U32.HI R0, RZ, 0x5, R0 ;  /* 0x00000005ff007819 */ /* 0x000fca0000011600 */
[----:B------:R-:W-:Y:S01]  /*171c0*/  VIADD R2, R0, 0x10 ;  /* 0x0000001000027836 */ /* 0x000fe20000000000 */
[----:B------:R-:W-:Y:S01]  /*171d0*/  SHF.L.U32 R0, R3, R0, RZ ;  /* 0x0000000003007219 */ /* 0x000fe200000006ff */
[----:B-1----:R-:W-:-:S03]  /*171e0*/  ULEA UR6, UR5, UR4, 0x18 ;  /* 0x0000000405067291 */ /* 0x002fc6000f8ec0ff */
[----:B------:R-:W-:-:S04]  /*171f0*/  SHF.L.U32 R3, R7, R2, RZ ;  /* 0x0000000207037219 */ /* 0x000fc800000006ff */
[----:B------:R-:W-:Y:S02]  /*17200*/  LOP3.LUT R0, R3, R0, RZ, 0xfc, !PT ;  /* 0x0000000003007212 */ /* 0x000fe400078efcff */
[----:B------:R-:W0:Y:S02]  /*17210*/  LDS R5, [UR6] ;  /* 0x00000006ff057984 */ /* 0x000e240008000800 */
[C---:B------:R-:W-:Y:S02]  /*17220*/  LOP3.LUT R2, R0.reuse, 0xffff, RZ, 0xc0, !PT ;  /* 0x0000ffff00027812 */ /* 0x040fe400078ec0ff */
[----:B0-----:R-:W-:-:S04]  /*17230*/  LOP3.LUT R3, R0, 0xffff, R5, 0x80, !PT ;  /* 0x0000ffff00037812 */ /* 0x001fc800078e8005 */
[----:B------:R-:W-:-:S13]  /*17240*/  ISETP.NE.AND P0, PT, R3, R2, PT ;  /* 0x000000020300720c */ /* 0x000fda0003f05270 */
[----:B------:R-:W-:Y:S05]  /*17250*/  @P0 BRA `(.L_x_14) ;  /* 0x0000000000500947 */ /* 0x000fea0003800000 */
[----:B------:R-:W-:Y:S02]  /*17260*/  SHF.R.U32.HI R5, RZ, 0x10, R5 ;  /* 0x00000010ff057819 */ /* 0x000fe40000011605 */
[----:B------:R-:W-:-:S04]  /*17270*/  SHF.R.U32.HI R2, RZ, 0x10, R0 ;  /* 0x00000010ff027819 */ /* 0x000fc80000011600 */
[----:B------:R-:W-:-:S04]  /*17280*/  LOP3.LUT R5, R5, R2, RZ, 0xc0, !PT ;  /* 0x0000000205057212 */ /* 0x000fc800078ec0ff */
[----:B------:R-:W-:-:S13]  /*17290*/  ISETP.NE.AND P0, PT, R5, R2, PT ;  /* 0x000000020500720c */ /* 0x000fda0003f05270 */
[----:B------:R-:W-:Y:S05]  /*172a0*/  @P0 BRA `(.L_x_15) ;  /* 0x0000000000300947 */ /* 0x000fea0003800000 */
[----:B------:R-:W-:Y:S01]  /*172b0*/  R2UR UR4, R0 ;  /* 0x00000000000472ca */ /* 0x000fe200000e0000 */
[----:B------:R-:W-:Y:S01]  /*172c0*/  VOTEU.ANY UR5, UPT, PT ;  /* 0x0000000000057886 */ /* 0x000fe200038e0100 */
[----:B------:R-:W0:Y:S01]  /*172d0*/  S2R R0, SR_LANEID ;  /* 0x0000000000007919 */ /* 0x000e220000000000 */
[----:B------:R-:W-:-:S10]  /*172e0*/  UFLO.U32 UR5, UR5 ;  /* 0x00000005000572bd */ /* 0x000fd400080e0000 */
[----:B------:R-:W-:-:S06]  /*172f0*/  ULOP3.LUT UR4, URZ, UR4, URZ, 0x33, !UPT ;  /* 0x00000004ff047292 */ /* 0x000fcc000f8e33ff */
[----:B------:R-:W-:-:S04]  /*17300*/  IMAD.U32 R2, RZ, RZ, UR4 ;  /* 0x00000004ff027e24 */ /* 0x000fc8000f8e00ff */
[----:B------:R-:W1:Y:S02]  /*17310*/  REDUX UR7, R2 ;  /* 0x00000000020773c4 */ /* 0x000e640000000000 */
[----:B------:R2:W-:Y:S01]  /*17320*/  UTCATOMSWS.AND URZ, UR4 ;  /* 0x0000000400ff79e3 */ /* 0x0005e20008000000 */
[----:B0-----:R-:W-:Y:S01]  /*17330*/  ISETP.EQ.U32.AND P0, PT, R0, UR5, PT ;  /* 0x0000000500007c0c */ /* 0x001fe2000bf02070 */
[----:B-1----:R-:W-:-:S12]  /*17340*/  IMAD.U32 R0, RZ, RZ, UR7 ;  /* 0x00000007ff007e24 */ /* 0x002fd8000f8e00ff */
[----:B------:R2:W-:Y:S01]  /*17350*/  @P0 ATOMS.AND RZ, [UR6], R0 ;  /* 0x00000000ffff098c */ /* 0x0005e2000a800006 */
[----:B------:R-:W-:Y:S05]  /*17360*/  BRA `(.L_x_13) ;  /* 0x0000000000147947 */ /* 0x000fea0003800000 */
.L_x_15:
[----:B------:R-:W-:-:S07]  /*17370*/  MOV R2, 0x17390 ;  /* 0x0001739000027802 */ /* 0x000fce0000000f00 */
[----:B------:R-:W-:Y:S05]  /*17380*/  CALL.REL.NOINC `($__internal_0_$__cuda_sm10x_tcgen05_guardrail_trap_col_being_dealloced_not_returned_by_alloc) ;  /* 0x00000000002c7944 */ /* 0x000fea0003c00000 */
[----:B------:R-:W-:Y:S05]  /*17390*/  BRA `(.L_x_13) ;  /* 0x0000000000087947 */ /* 0x000fea0003800000 */
.L_x_14:
[----:B------:R-:W-:-:S07]  /*173a0*/  MOV R2, 0x173c0 ;  /* 0x000173c000027802 */ /* 0x000fce0000000f00 */
[----:B------:R-:W-:Y:S05]  /*173b0*/  CALL.REL.NOINC `($__internal_2_$__cuda_sm10x_tcgen05_guardrail_trap_unallocated_columns_being_dealloced) ;  /* 0x0000000000387944 */ /* 0x000fea0003c00000 */
.L_x_13:
[----:B------:R-:W-:Y:S01]  /*173c0*/  NOP ;  /* 0x0000000000007918 */ /* 0x000fe20000000000 */
[----:B--2---:R-:W-:Y:S05]  /*173d0*/  EXIT ;  /* 0x000000000000794d */ /* 0x004fea0003800000 */
.L_x_8:
[----:B------:R-:W0:Y:S02]  /*173e0*/  SYNCS.PHASECHK.TRANS64.TRYWAIT P1, [UR6], R126 ;  /* 0x0000007eff0075a7 */ /* 0x000e240008021106 */
[----:B0-----:R-:W-:Y:S05]  /*173f0*/  @!P1 BRA `(.L_x_8) ;  /* 0xfffffffc00f89947 */ /* 0x001fea000383ffff */
[----:B------:R-:W-:Y:S05]  /*17400*/  BRA `(.L_x_16) ;  /* 0xffffff8c002c7947 */ /* 0x000fea000383ffff */
.L_x_12:
[----:B------:R-:W1:Y:S02]  /*17410*/  SYNCS.PHASECHK.TRANS64.TRYWAIT P0, [UR6], R0 ;  /* 0x00000000ff0075a7 */ /* 0x000e640008001106 */
[----:B-1----:R-:W-:Y:S05]  /*17420*/  @!P0 BRA `(.L_x_12) ;  /* 0xfffffffc00f88947 */ /* 0x002fea000383ffff */
[----:B------:R-:W-:Y:S05]  /*17430*/  BRA `(.L_x_11) ;  /* 0xffffffd000ac7947 */ /* 0x000fea000383ffff */
        .weak           $__internal_0_$__cuda_sm10x_tcgen05_guardrail_trap_col_being_dealloced_not_returned_by_alloc
        .type           $__internal_0_$__cuda_sm10x_tcgen05_guardrail_trap_col_being_dealloced_not_returned_by_alloc,@function
        .size           $__internal_0_$__cuda_sm10x_tcgen05_guardrail_trap_col_being_dealloced_not_returned_by_alloc,($__internal_1_$__cuda_sm10x_tcgen05_guardrail_trap_phase_invalid_during_alloc - $__internal_0_$__cuda_sm10x_tcgen05_guardrail_trap_col_being_dealloced_not_returned_by_alloc)
$__internal_0_$__cuda_sm10x_tcgen05_guardrail_trap_col_being_dealloced_not_returned_by_alloc:
[----:B------:R-:W-:Y:S05]  /*17440*/  BPT.TRAP 0x1 ;  /* 0x000000040000795c */ /* 0x000fea0000300000 */
[----:B------:R-:W-:-:S04]  /*17450*/  IMAD.MOV.U32 R3, RZ, RZ, 0x0 ;  /* 0x00000000ff037424 */ /* 0x000fc800078e00ff */
[----:B------:R-:W-:Y:S05]  /*17460*/  RET.REL.NODEC R2 `(matmul_kernel) ;  /* 0xfffffe8802e47950 */ /* 0x000fea0003c3ffff */
        .weak           $__internal_1_$__cuda_sm10x_tcgen05_guardrail_trap_phase_invalid_during_alloc
        .type           $__internal_1_$__cuda_sm10x_tcgen05_guardrail_trap_phase_invalid_during_alloc,@function
        .size           $__internal_1_$__cuda_sm10x_tcgen05_guardrail_trap_phase_invalid_during_alloc,($__internal_2_$__cuda_sm10x_tcgen05_guardrail_trap_unallocated_columns_being_dealloced - $__internal_1_$__cuda_sm10x_tcgen05_guardrail_trap_phase_invalid_during_alloc)
$__internal_1_$__cuda_sm10x_tcgen05_guardrail_trap_phase_invalid_during_alloc:
[----:B------:R-:W-:Y:S05]  /*17470*/  BPT.TRAP 0x1 ;  /* 0x000000040000795c */ /* 0x000fea0000300000 */
[----:B------:R-:W-:-:S04]  /*17480*/  IMAD.MOV.U32 R3, RZ, RZ, 0x0 ;  /* 0x00000000ff037424 */ /* 0x000fc800078e00ff */
[----:B------:R-:W-:Y:S05]  /*17490*/  RET.REL.NODEC R2 `(matmul_kernel) ;  /* 0xfffffe8802d87950 */ /* 0x000fea0003c3ffff */
        .weak           $__internal_2_$__cuda_sm10x_tcgen05_guardrail_trap_unallocated_columns_being_dealloced
        .type           $__internal_2_$__cuda_sm10x_tcgen05_guardrail_trap_unallocated_columns_being_dealloced,@function
        .size           $__internal_2_$__cuda_sm10x_tcgen05_guardrail_trap_unallocated_columns_being_dealloced,(.L_x_20 - $__internal_2_$__cuda_sm10x_tcgen05_guardrail_trap_unallocated_columns_being_dealloced)
$__internal_2_$__cuda_sm10x_tcgen05_guardrail_trap_unallocated_columns_being_dealloced:
[----:B------:R-:W-:Y:S05]  /*174a0*/  BPT.TRAP 0x1 ;  /* 0x000000040000795c */ /* 0x000fea0000300000 */
[----:B------:R-:W-:-:S04]  /*174b0*/  IMAD.MOV.U32 R3, RZ, RZ, 0x0 ;  /* 0x00000000ff037424 */ /* 0x000fc800078e00ff */
[----:B------:R-:W-:Y:S05]  /*174c0*/  RET.REL.NODEC R2 `(matmul_kernel) ;  /* 0xfffffe8802cc7950 */ /* 0x000fea0003c3ffff */
.L_x_17:
[----:B------:R-:W-:-:S00]  /*174d0*/  BRA `(.L_x_17) ;  /* 0xfffffffc00fc7947 */ /* 0x000fc0000383ffff */
[----:B------:R-:W-:-:S00]  /*174e0*/  NOP ;  /* 0x0000000000007918 */ /* 0x000fc00000000000 */
        /* <DEDUP_REMOVED lines=9> */
.L_x_20:


//--------------------- .nv.shared.matmul_kernel  --------------------------
	.section	.nv.shared.matmul_kernel,"aw",@nobits
	.sectionflags	@""
	.align	16
	.zero		1024


//--------------------- .nv.shared.reserved.0     --------------------------
	.section	.nv.shared.reserved.0,"aw",@nobits
	.align	8
	.weak		__nv_reservedSMEM_offset_0_alias
	.size		__nv_reservedSMEM_offset_0_alias, 0, 64
	.other		__nv_reservedSMEM_offset_0_alias,@"STO_CUDA_RESERVED_SHARED STV_DEFAULT"
__nv_reservedSMEM_offset_0_alias:
	.zero		0
.nv.shared.reserved.0:
	.zero		64
	.weak		__nv_reservedSMEM_allocation_phase
	.type		__nv_reservedSMEM_allocation_phase,@object
	.size		__nv_reservedSMEM_allocation_phase,(.L_0 - __nv_reservedSMEM_allocation_phase)
__nv_reservedSMEM_allocation_phase:
	.zero		1
.L_0:
	.zero		7
	.weak		__nv_reservedSMEM_devtool_atexit_pc
	.type		__nv_reservedSMEM_devtool_atexit_pc,@object
	.size		__nv_reservedSMEM_devtool_atexit_pc,(__nv_reservedSMEM_allocation_mask - __nv_reservedSMEM_devtool_atexit_pc)
__nv_reservedSMEM_devtool_atexit_pc:
	.zero		8
	.weak		__nv_reservedSMEM_allocation_mask
	.type		__nv_reservedSMEM_allocation_mask,@object
	.size		__nv_reservedSMEM_allocation_mask,(.L_2 - __nv_reservedSMEM_allocation_mask)
__nv_reservedSMEM_allocation_mask:
	.zero		4
.L_2:


//--------------------- .nv.constant0.matmul_kernel --------------------------
	.section	.nv.constant0.matmul_kernel,"a",@progbits
	.sectionflags	@""
	.align	4
.nv.constant0.matmul_kernel:
	.zero		976


//--------------------- SYMBOLS --------------------------

	.type		.nv.reservedSmem.offset0,@object
	.size		.nv.reservedSmem.offset0,0x4
	.type		.nv.reservedSmem.cap,@object
	.size		.nv.reservedSmem.cap,0x4
